//
// Generated by NVIDIA NVVM Compiler
//
// Compiler Build ID: CL-36424714
// Cuda compilation tools, release 13.0, V13.0.88
// Based on NVVM 20.0.0
//

.version 9.0
.target sm_100
.address_size 64

	// .globl	_ZN3cub18CUB_300001_SM_10006detail11EmptyKernelIvEEvv
// _ZZN3cub18CUB_300001_SM_10006detail6reduce28DeviceReduceSingleTileKernelINS2_10policy_hubIfjN4cuda3std3__44plusIfEEE10Policy1000EN6thrust24THRUST_300001_SM_1000_NS6detail15normal_iteratorINSD_10device_ptrIfEEEEPfjS9_ff6squareIfEEEvT0_T1_T2_T3_T4_T6_E12temp_storage has been demoted
// _ZZN3cub18CUB_300001_SM_10006detail6reduce18DeviceReduceKernelINS2_10policy_hubIfjN4cuda3std3__44plusIfEEE10Policy1000EN6thrust24THRUST_300001_SM_1000_NS6detail15normal_iteratorINSD_10device_ptrIfEEEEjS9_f6squareIfEEEvT0_PT3_T1_NS0_13GridEvenShareISO_EET2_T4_E12temp_storage has been demoted
// _ZZN3cub18CUB_300001_SM_10006detail6reduce28DeviceReduceSingleTileKernelINS2_10policy_hubIfjN4cuda3std3__44plusIfEEE10Policy1000EPfSC_iS9_ffNS7_10__identityEEEvT0_T1_T2_T3_T4_T6_E12temp_storage has been demoted
// _ZZN3cub18CUB_300001_SM_10006detail6reduce28DeviceReduceSingleTileKernelINS2_10policy_hubIfyN4cuda3std3__44plusIfEEE10Policy1000EN6thrust24THRUST_300001_SM_1000_NS6detail15normal_iteratorINSD_10device_ptrIfEEEEPfyS9_ff6squareIfEEEvT0_T1_T2_T3_T4_T6_E12temp_storage has been demoted
// _ZZN3cub18CUB_300001_SM_10006detail6reduce18DeviceReduceKernelINS2_10policy_hubIfyN4cuda3std3__44plusIfEEE10Policy1000EN6thrust24THRUST_300001_SM_1000_NS6detail15normal_iteratorINSD_10device_ptrIfEEEEyS9_f6squareIfEEEvT0_PT3_T1_NS0_13GridEvenShareISO_EET2_T4_E12temp_storage has been demoted
// _ZZN3cub18CUB_300001_SM_10006detail6reduce28DeviceReduceSingleTileKernelINS2_10policy_hubIfyN4cuda3std3__44plusIfEEE10Policy1000EPfSC_iS9_ffNS7_10__identityEEEvT0_T1_T2_T3_T4_T6_E12temp_storage has been demoted
.global .align 1 .b8 _ZN30_INTERNAL_07bf3be1_4_k_cu_main4cuda3std3__45__cpo5beginE[1];
.global .align 1 .b8 _ZN30_INTERNAL_07bf3be1_4_k_cu_main4cuda3std3__45__cpo3endE[1];
.global .align 1 .b8 _ZN30_INTERNAL_07bf3be1_4_k_cu_main4cuda3std3__45__cpo6cbeginE[1];
.global .align 1 .b8 _ZN30_INTERNAL_07bf3be1_4_k_cu_main4cuda3std3__45__cpo4cendE[1];
.global .align 1 .b8 _ZN30_INTERNAL_07bf3be1_4_k_cu_main4cuda3std3__45__cpo6rbeginE[1];
.global .align 1 .b8 _ZN30_INTERNAL_07bf3be1_4_k_cu_main4cuda3std3__45__cpo4rendE[1];
.global .align 1 .b8 _ZN30_INTERNAL_07bf3be1_4_k_cu_main4cuda3std3__45__cpo7crbeginE[1];
.global .align 1 .b8 _ZN30_INTERNAL_07bf3be1_4_k_cu_main4cuda3std3__45__cpo5crendE[1];
.global .align 1 .b8 _ZN30_INTERNAL_07bf3be1_4_k_cu_main4cuda3std3__432_GLOBAL__N__07bf3be1_4_k_cu_main6ignoreE[1];
.global .align 1 .b8 _ZN30_INTERNAL_07bf3be1_4_k_cu_main4cuda3std3__419piecewise_constructE[1];
.global .align 1 .b8 _ZN30_INTERNAL_07bf3be1_4_k_cu_main4cuda3std3__48in_placeE[1];
.global .align 1 .b8 _ZN30_INTERNAL_07bf3be1_4_k_cu_main4cuda3std3__420unreachable_sentinelE[1];
.global .align 1 .b8 _ZN30_INTERNAL_07bf3be1_4_k_cu_main4cuda3std3__47nulloptE[1];
.global .align 1 .b8 _ZN30_INTERNAL_07bf3be1_4_k_cu_main4cuda3std3__48unexpectE[1];
.global .align 1 .b8 _ZN30_INTERNAL_07bf3be1_4_k_cu_main4cuda3std6ranges3__45__cpo4swapE[1];
.global .align 1 .b8 _ZN30_INTERNAL_07bf3be1_4_k_cu_main4cuda3std6ranges3__45__cpo9iter_moveE[1];
.global .align 1 .b8 _ZN30_INTERNAL_07bf3be1_4_k_cu_main4cuda3std6ranges3__45__cpo5beginE[1];
.global .align 1 .b8 _ZN30_INTERNAL_07bf3be1_4_k_cu_main4cuda3std6ranges3__45__cpo3endE[1];
.global .align 1 .b8 _ZN30_INTERNAL_07bf3be1_4_k_cu_main4cuda3std6ranges3__45__cpo6cbeginE[1];
.global .align 1 .b8 _ZN30_INTERNAL_07bf3be1_4_k_cu_main4cuda3std6ranges3__45__cpo4cendE[1];
.global .align 1 .b8 _ZN30_INTERNAL_07bf3be1_4_k_cu_main4cuda3std6ranges3__45__cpo7advanceE[1];
.global .align 1 .b8 _ZN30_INTERNAL_07bf3be1_4_k_cu_main4cuda3std6ranges3__45__cpo9iter_swapE[1];
.global .align 1 .b8 _ZN30_INTERNAL_07bf3be1_4_k_cu_main4cuda3std6ranges3__45__cpo4nextE[1];
.global .align 1 .b8 _ZN30_INTERNAL_07bf3be1_4_k_cu_main4cuda3std6ranges3__45__cpo4prevE[1];
.global .align 1 .b8 _ZN30_INTERNAL_07bf3be1_4_k_cu_main4cuda3std6ranges3__45__cpo4dataE[1];
.global .align 1 .b8 _ZN30_INTERNAL_07bf3be1_4_k_cu_main4cuda3std6ranges3__45__cpo5cdataE[1];
.global .align 1 .b8 _ZN30_INTERNAL_07bf3be1_4_k_cu_main4cuda3std6ranges3__45__cpo4sizeE[1];
.global .align 1 .b8 _ZN30_INTERNAL_07bf3be1_4_k_cu_main4cuda3std6ranges3__45__cpo5ssizeE[1];
.global .align 1 .b8 _ZN30_INTERNAL_07bf3be1_4_k_cu_main4cuda3std6ranges3__45__cpo8distanceE[1];
.global .align 1 .b8 _ZN30_INTERNAL_07bf3be1_4_k_cu_main6thrust24THRUST_300001_SM_1000_NS8cuda_cub3parE[1];
.global .align 1 .b8 _ZN30_INTERNAL_07bf3be1_4_k_cu_main6thrust24THRUST_300001_SM_1000_NS8cuda_cub10par_nosyncE[1];
.global .align 1 .b8 _ZN30_INTERNAL_07bf3be1_4_k_cu_main6thrust24THRUST_300001_SM_1000_NS6system6detail10sequential3seqE[1];
.global .align 1 .b8 _ZN30_INTERNAL_07bf3be1_4_k_cu_main6thrust24THRUST_300001_SM_1000_NS12placeholders2_1E[1];
.global .align 1 .b8 _ZN30_INTERNAL_07bf3be1_4_k_cu_main6thrust24THRUST_300001_SM_1000_NS12placeholders2_2E[1];
.global .align 1 .b8 _ZN30_INTERNAL_07bf3be1_4_k_cu_main6thrust24THRUST_300001_SM_1000_NS12placeholders2_3E[1];
.global .align 1 .b8 _ZN30_INTERNAL_07bf3be1_4_k_cu_main6thrust24THRUST_300001_SM_1000_NS12placeholders2_4E[1];
.global .align 1 .b8 _ZN30_INTERNAL_07bf3be1_4_k_cu_main6thrust24THRUST_300001_SM_1000_NS12placeholders2_5E[1];
.global .align 1 .b8 _ZN30_INTERNAL_07bf3be1_4_k_cu_main6thrust24THRUST_300001_SM_1000_NS12placeholders2_6E[1];
.global .align 1 .b8 _ZN30_INTERNAL_07bf3be1_4_k_cu_main6thrust24THRUST_300001_SM_1000_NS12placeholders2_7E[1];
.global .align 1 .b8 _ZN30_INTERNAL_07bf3be1_4_k_cu_main6thrust24THRUST_300001_SM_1000_NS12placeholders2_8E[1];
.global .align 1 .b8 _ZN30_INTERNAL_07bf3be1_4_k_cu_main6thrust24THRUST_300001_SM_1000_NS12placeholders2_9E[1];
.global .align 1 .b8 _ZN30_INTERNAL_07bf3be1_4_k_cu_main6thrust24THRUST_300001_SM_1000_NS12placeholders3_10E[1];
.global .align 1 .b8 _ZN30_INTERNAL_07bf3be1_4_k_cu_main6thrust24THRUST_300001_SM_1000_NS3seqE[1];

.visible .entry _ZN3cub18CUB_300001_SM_10006detail11EmptyKernelIvEEvv()
{


	ret;

}
	// .globl	_ZN3cub18CUB_300001_SM_10006detail6reduce28DeviceReduceSingleTileKernelINS2_10policy_hubIfjN4cuda3std3__44plusIfEEE10Policy1000EN6thrust24THRUST_300001_SM_1000_NS6detail15normal_iteratorINSD_10device_ptrIfEEEEPfjS9_ff6squareIfEEEvT0_T1_T2_T3_T4_T6_
.visible .entry _ZN3cub18CUB_300001_SM_10006detail6reduce28DeviceReduceSingleTileKernelINS2_10policy_hubIfjN4cuda3std3__44plusIfEEE10Policy1000EN6thrust24THRUST_300001_SM_1000_NS6detail15normal_iteratorINSD_10device_ptrIfEEEEPfjS9_ff6squareIfEEEvT0_T1_T2_T3_T4_T6_(
	.param .align 8 .b8 _ZN3cub18CUB_300001_SM_10006detail6reduce28DeviceReduceSingleTileKernelINS2_10policy_hubIfjN4cuda3std3__44plusIfEEE10Policy1000EN6thrust24THRUST_300001_SM_1000_NS6detail15normal_iteratorINSD_10device_ptrIfEEEEPfjS9_ff6squareIfEEEvT0_T1_T2_T3_T4_T6__param_0[8],
	.param .u64 .ptr .align 1 _ZN3cub18CUB_300001_SM_10006detail6reduce28DeviceReduceSingleTileKernelINS2_10policy_hubIfjN4cuda3std3__44plusIfEEE10Policy1000EN6thrust24THRUST_300001_SM_1000_NS6detail15normal_iteratorINSD_10device_ptrIfEEEEPfjS9_ff6squareIfEEEvT0_T1_T2_T3_T4_T6__param_1,
	.param .u32 _ZN3cub18CUB_300001_SM_10006detail6reduce28DeviceReduceSingleTileKernelINS2_10policy_hubIfjN4cuda3std3__44plusIfEEE10Policy1000EN6thrust24THRUST_300001_SM_1000_NS6detail15normal_iteratorINSD_10device_ptrIfEEEEPfjS9_ff6squareIfEEEvT0_T1_T2_T3_T4_T6__param_2,
	.param .align 1 .b8 _ZN3cub18CUB_300001_SM_10006detail6reduce28DeviceReduceSingleTileKernelINS2_10policy_hubIfjN4cuda3std3__44plusIfEEE10Policy1000EN6thrust24THRUST_300001_SM_1000_NS6detail15normal_iteratorINSD_10device_ptrIfEEEEPfjS9_ff6squareIfEEEvT0_T1_T2_T3_T4_T6__param_3[1],
	.param .f32 _ZN3cub18CUB_300001_SM_10006detail6reduce28DeviceReduceSingleTileKernelINS2_10policy_hubIfjN4cuda3std3__44plusIfEEE10Policy1000EN6thrust24THRUST_300001_SM_1000_NS6detail15normal_iteratorINSD_10device_ptrIfEEEEPfjS9_ff6squareIfEEEvT0_T1_T2_T3_T4_T6__param_4,
	.param .align 1 .b8 _ZN3cub18CUB_300001_SM_10006detail6reduce28DeviceReduceSingleTileKernelINS2_10policy_hubIfjN4cuda3std3__44plusIfEEE10Policy1000EN6thrust24THRUST_300001_SM_1000_NS6detail15normal_iteratorINSD_10device_ptrIfEEEEPfjS9_ff6squareIfEEEvT0_T1_T2_T3_T4_T6__param_5[1]
)
.maxntid 512
.minnctapersm 1
{
	.reg .pred 	%p<67>;
	.reg .b32 	%r<211>;
	.reg .b32 	%f<400>;
	.reg .b64 	%rd<84>;
	// demoted variable
	.shared .align 4 .b8 _ZZN3cub18CUB_300001_SM_10006detail6reduce28DeviceReduceSingleTileKernelINS2_10policy_hubIfjN4cuda3std3__44plusIfEEE10Policy1000EN6thrust24THRUST_300001_SM_1000_NS6detail15normal_iteratorINSD_10device_ptrIfEEEEPfjS9_ff6squareIfEEEvT0_T1_T2_T3_T4_T6_E12temp_storage[84];
	ld.param.u64 	%rd9, [_ZN3cub18CUB_300001_SM_10006detail6reduce28DeviceReduceSingleTileKernelINS2_10policy_hubIfjN4cuda3std3__44plusIfEEE10Policy1000EN6thrust24THRUST_300001_SM_1000_NS6detail15normal_iteratorINSD_10device_ptrIfEEEEPfjS9_ff6squareIfEEEvT0_T1_T2_T3_T4_T6__param_0];
	ld.param.u64 	%rd10, [_ZN3cub18CUB_300001_SM_10006detail6reduce28DeviceReduceSingleTileKernelINS2_10policy_hubIfjN4cuda3std3__44plusIfEEE10Policy1000EN6thrust24THRUST_300001_SM_1000_NS6detail15normal_iteratorINSD_10device_ptrIfEEEEPfjS9_ff6squareIfEEEvT0_T1_T2_T3_T4_T6__param_1];
	ld.param.u32 	%r51, [_ZN3cub18CUB_300001_SM_10006detail6reduce28DeviceReduceSingleTileKernelINS2_10policy_hubIfjN4cuda3std3__44plusIfEEE10Policy1000EN6thrust24THRUST_300001_SM_1000_NS6detail15normal_iteratorINSD_10device_ptrIfEEEEPfjS9_ff6squareIfEEEvT0_T1_T2_T3_T4_T6__param_2];
	ld.param.f32 	%f42, [_ZN3cub18CUB_300001_SM_10006detail6reduce28DeviceReduceSingleTileKernelINS2_10policy_hubIfjN4cuda3std3__44plusIfEEE10Policy1000EN6thrust24THRUST_300001_SM_1000_NS6detail15normal_iteratorINSD_10device_ptrIfEEEEPfjS9_ff6squareIfEEEvT0_T1_T2_T3_T4_T6__param_4];
	cvta.to.global.u64 	%rd1, %rd10;
	setp.ne.s32 	%p1, %r51, 0;
	@%p1 bra 	$L__BB1_3;
	mov.u32 	%r193, %tid.x;
	setp.ne.s32 	%p66, %r193, 0;
	@%p66 bra 	$L__BB1_52;
	st.global.f32 	[%rd1], %f42;
	bra.uni 	$L__BB1_52;
$L__BB1_3:
	cvta.to.global.u64 	%rd2, %rd9;
	setp.gt.u32 	%p2, %r51, 8191;
	@%p2 bra 	$L__BB1_28;
	mov.u32 	%r1, %tid.x;
	setp.ge.u32 	%p24, %r1, %r51;
	mov.f32 	%f387, 0f00000000;
	mov.u32 	%r197, %r1;
	@%p24 bra 	$L__BB1_6;
	mul.wide.u32 	%rd73, %r1, 4;
	add.s64 	%rd74, %rd2, %rd73;
	ld.global.f32 	%f219, [%rd74];
	mul.f32 	%f387, %f219, %f219;
	add.s32 	%r197, %r1, 512;
$L__BB1_6:
	setp.ge.u32 	%p25, %r197, %r51;
	@%p25 bra 	$L__BB1_19;
	not.b32 	%r120, %r197;
	add.s32 	%r121, %r51, %r120;
	shr.u32 	%r122, %r121, 9;
	add.s32 	%r4, %r122, 1;
	and.b32  	%r5, %r4, 15;
	setp.lt.u32 	%p26, %r121, 7680;
	@%p26 bra 	$L__BB1_10;
	and.b32  	%r123, %r4, 16777200;
	neg.s32 	%r195, %r123;
	mul.wide.u32 	%rd75, %r197, 4;
	add.s64 	%rd76, %rd75, %rd2;
	add.s64 	%rd82, %rd76, 16384;
$L__BB1_9:
	.pragma "nounroll";
	ld.global.f32 	%f221, [%rd82+-16384];
	fma.rn.f32 	%f222, %f221, %f221, %f387;
	ld.global.f32 	%f223, [%rd82+-14336];
	fma.rn.f32 	%f224, %f223, %f223, %f222;
	ld.global.f32 	%f225, [%rd82+-12288];
	fma.rn.f32 	%f226, %f225, %f225, %f224;
	ld.global.f32 	%f227, [%rd82+-10240];
	fma.rn.f32 	%f228, %f227, %f227, %f226;
	ld.global.f32 	%f229, [%rd82+-8192];
	fma.rn.f32 	%f230, %f229, %f229, %f228;
	ld.global.f32 	%f231, [%rd82+-6144];
	fma.rn.f32 	%f232, %f231, %f231, %f230;
	ld.global.f32 	%f233, [%rd82+-4096];
	fma.rn.f32 	%f234, %f233, %f233, %f232;
	ld.global.f32 	%f235, [%rd82+-2048];
	fma.rn.f32 	%f236, %f235, %f235, %f234;
	ld.global.f32 	%f237, [%rd82];
	fma.rn.f32 	%f238, %f237, %f237, %f236;
	ld.global.f32 	%f239, [%rd82+2048];
	fma.rn.f32 	%f240, %f239, %f239, %f238;
	ld.global.f32 	%f241, [%rd82+4096];
	fma.rn.f32 	%f242, %f241, %f241, %f240;
	ld.global.f32 	%f243, [%rd82+6144];
	fma.rn.f32 	%f244, %f243, %f243, %f242;
	ld.global.f32 	%f245, [%rd82+8192];
	fma.rn.f32 	%f246, %f245, %f245, %f244;
	ld.global.f32 	%f247, [%rd82+10240];
	fma.rn.f32 	%f248, %f247, %f247, %f246;
	ld.global.f32 	%f249, [%rd82+12288];
	fma.rn.f32 	%f250, %f249, %f249, %f248;
	ld.global.f32 	%f251, [%rd82+14336];
	fma.rn.f32 	%f387, %f251, %f251, %f250;
	add.s32 	%r197, %r197, 8192;
	add.s32 	%r195, %r195, 16;
	add.s64 	%rd82, %rd82, 32768;
	setp.ne.s32 	%p27, %r195, 0;
	@%p27 bra 	$L__BB1_9;
$L__BB1_10:
	setp.eq.s32 	%p28, %r5, 0;
	@%p28 bra 	$L__BB1_19;
	and.b32  	%r12, %r4, 7;
	setp.lt.u32 	%p29, %r5, 8;
	@%p29 bra 	$L__BB1_13;
	mul.wide.u32 	%rd77, %r197, 4;
	add.s64 	%rd78, %rd2, %rd77;
	ld.global.f32 	%f253, [%rd78];
	fma.rn.f32 	%f254, %f253, %f253, %f387;
	ld.global.f32 	%f255, [%rd78+2048];
	fma.rn.f32 	%f256, %f255, %f255, %f254;
	ld.global.f32 	%f257, [%rd78+4096];
	fma.rn.f32 	%f258, %f257, %f257, %f256;
	ld.global.f32 	%f259, [%rd78+6144];
	fma.rn.f32 	%f260, %f259, %f259, %f258;
	ld.global.f32 	%f261, [%rd78+8192];
	fma.rn.f32 	%f262, %f261, %f261, %f260;
	ld.global.f32 	%f263, [%rd78+10240];
	fma.rn.f32 	%f264, %f263, %f263, %f262;
	ld.global.f32 	%f265, [%rd78+12288];
	fma.rn.f32 	%f266, %f265, %f265, %f264;
	ld.global.f32 	%f267, [%rd78+14336];
	fma.rn.f32 	%f387, %f267, %f267, %f266;
	add.s32 	%r197, %r197, 4096;
$L__BB1_13:
	setp.eq.s32 	%p30, %r12, 0;
	@%p30 bra 	$L__BB1_19;
	and.b32  	%r15, %r4, 3;
	setp.lt.u32 	%p31, %r12, 4;
	@%p31 bra 	$L__BB1_16;
	mul.wide.u32 	%rd79, %r197, 4;
	add.s64 	%rd80, %rd2, %rd79;
	ld.global.f32 	%f269, [%rd80];
	fma.rn.f32 	%f270, %f269, %f269, %f387;
	ld.global.f32 	%f271, [%rd80+2048];
	fma.rn.f32 	%f272, %f271, %f271, %f270;
	ld.global.f32 	%f273, [%rd80+4096];
	fma.rn.f32 	%f274, %f273, %f273, %f272;
	ld.global.f32 	%f275, [%rd80+6144];
	fma.rn.f32 	%f387, %f275, %f275, %f274;
	add.s32 	%r197, %r197, 2048;
$L__BB1_16:
	setp.eq.s32 	%p32, %r15, 0;
	@%p32 bra 	$L__BB1_19;
	mul.wide.u32 	%rd81, %r197, 4;
	add.s64 	%rd83, %rd2, %rd81;
	neg.s32 	%r200, %r15;
$L__BB1_18:
	.pragma "nounroll";
	ld.global.f32 	%f276, [%rd83];
	fma.rn.f32 	%f387, %f276, %f276, %f387;
	add.s64 	%rd83, %rd83, 2048;
	add.s32 	%r200, %r200, 1;
	setp.ne.s32 	%p33, %r200, 0;
	@%p33 bra 	$L__BB1_18;
$L__BB1_19:
	setp.lt.u32 	%p34, %r51, 512;
	@%p34 bra 	$L__BB1_24;
	// begin inline asm
	mov.u32 %r162, %laneid;
	// end inline asm
	mov.b32 	%r164, %f387;
	mov.b32 	%r165, 1;
	mov.b32 	%r186, 31;
	mov.b32 	%r187, -1;
	// begin inline asm
	shfl.sync.down.b32 %r163, %r164, %r165, %r186, %r187;
	// end inline asm
	setp.gt.s32 	%p58, %r162, 30;
	mov.b32 	%f335, %r163;
	add.f32 	%f336, %f387, %f335;
	selp.f32 	%f337, %f387, %f336, %p58;
	mov.b32 	%r169, %f337;
	mov.b32 	%r170, 2;
	// begin inline asm
	shfl.sync.down.b32 %r168, %r169, %r170, %r186, %r187;
	// end inline asm
	setp.gt.s32 	%p59, %r162, 29;
	mov.b32 	%f338, %r168;
	add.f32 	%f339, %f337, %f338;
	selp.f32 	%f340, %f337, %f339, %p59;
	mov.b32 	%r174, %f340;
	mov.b32 	%r175, 4;
	// begin inline asm
	shfl.sync.down.b32 %r173, %r174, %r175, %r186, %r187;
	// end inline asm
	setp.gt.s32 	%p60, %r162, 27;
	mov.b32 	%f341, %r173;
	add.f32 	%f342, %f340, %f341;
	selp.f32 	%f343, %f340, %f342, %p60;
	mov.b32 	%r179, %f343;
	mov.b32 	%r180, 8;
	// begin inline asm
	shfl.sync.down.b32 %r178, %r179, %r180, %r186, %r187;
	// end inline asm
	setp.gt.s32 	%p61, %r162, 23;
	mov.b32 	%f344, %r178;
	add.f32 	%f345, %f343, %f344;
	selp.f32 	%f346, %f343, %f345, %p61;
	mov.b32 	%r184, %f346;
	mov.b32 	%r185, 16;
	// begin inline asm
	shfl.sync.down.b32 %r183, %r184, %r185, %r186, %r187;
	// end inline asm
	setp.gt.s32 	%p62, %r162, 15;
	mov.b32 	%f347, %r183;
	add.f32 	%f16, %f346, %f347;
	selp.f32 	%f399, %f346, %f16, %p62;
	setp.ne.s32 	%p63, %r162, 0;
	@%p63 bra 	$L__BB1_22;
	shr.u32 	%r188, %r1, 3;
	and.b32  	%r189, %r188, 124;
	mov.u32 	%r190, _ZZN3cub18CUB_300001_SM_10006detail6reduce28DeviceReduceSingleTileKernelINS2_10policy_hubIfjN4cuda3std3__44plusIfEEE10Policy1000EN6thrust24THRUST_300001_SM_1000_NS6detail15normal_iteratorINSD_10device_ptrIfEEEEPfjS9_ff6squareIfEEEvT0_T1_T2_T3_T4_T6_E12temp_storage;
	add.s32 	%r191, %r190, %r189;
	st.shared.f32 	[%r191+16], %f16;
$L__BB1_22:
	bar.sync 	0;
	setp.ne.s32 	%p64, %r1, 0;
	@%p64 bra 	$L__BB1_50;
	ld.shared.f32 	%f348, [_ZZN3cub18CUB_300001_SM_10006detail6reduce28DeviceReduceSingleTileKernelINS2_10policy_hubIfjN4cuda3std3__44plusIfEEE10Policy1000EN6thrust24THRUST_300001_SM_1000_NS6detail15normal_iteratorINSD_10device_ptrIfEEEEPfjS9_ff6squareIfEEEvT0_T1_T2_T3_T4_T6_E12temp_storage+20];
	add.f32 	%f349, %f399, %f348;
	ld.shared.f32 	%f350, [_ZZN3cub18CUB_300001_SM_10006detail6reduce28DeviceReduceSingleTileKernelINS2_10policy_hubIfjN4cuda3std3__44plusIfEEE10Policy1000EN6thrust24THRUST_300001_SM_1000_NS6detail15normal_iteratorINSD_10device_ptrIfEEEEPfjS9_ff6squareIfEEEvT0_T1_T2_T3_T4_T6_E12temp_storage+24];
	add.f32 	%f351, %f349, %f350;
	ld.shared.f32 	%f352, [_ZZN3cub18CUB_300001_SM_10006detail6reduce28DeviceReduceSingleTileKernelINS2_10policy_hubIfjN4cuda3std3__44plusIfEEE10Policy1000EN6thrust24THRUST_300001_SM_1000_NS6detail15normal_iteratorINSD_10device_ptrIfEEEEPfjS9_ff6squareIfEEEvT0_T1_T2_T3_T4_T6_E12temp_storage+28];
	add.f32 	%f353, %f351, %f352;
	ld.shared.f32 	%f354, [_ZZN3cub18CUB_300001_SM_10006detail6reduce28DeviceReduceSingleTileKernelINS2_10policy_hubIfjN4cuda3std3__44plusIfEEE10Policy1000EN6thrust24THRUST_300001_SM_1000_NS6detail15normal_iteratorINSD_10device_ptrIfEEEEPfjS9_ff6squareIfEEEvT0_T1_T2_T3_T4_T6_E12temp_storage+32];
	add.f32 	%f355, %f353, %f354;
	ld.shared.f32 	%f356, [_ZZN3cub18CUB_300001_SM_10006detail6reduce28DeviceReduceSingleTileKernelINS2_10policy_hubIfjN4cuda3std3__44plusIfEEE10Policy1000EN6thrust24THRUST_300001_SM_1000_NS6detail15normal_iteratorINSD_10device_ptrIfEEEEPfjS9_ff6squareIfEEEvT0_T1_T2_T3_T4_T6_E12temp_storage+36];
	add.f32 	%f357, %f355, %f356;
	ld.shared.f32 	%f358, [_ZZN3cub18CUB_300001_SM_10006detail6reduce28DeviceReduceSingleTileKernelINS2_10policy_hubIfjN4cuda3std3__44plusIfEEE10Policy1000EN6thrust24THRUST_300001_SM_1000_NS6detail15normal_iteratorINSD_10device_ptrIfEEEEPfjS9_ff6squareIfEEEvT0_T1_T2_T3_T4_T6_E12temp_storage+40];
	add.f32 	%f359, %f357, %f358;
	ld.shared.f32 	%f360, [_ZZN3cub18CUB_300001_SM_10006detail6reduce28DeviceReduceSingleTileKernelINS2_10policy_hubIfjN4cuda3std3__44plusIfEEE10Policy1000EN6thrust24THRUST_300001_SM_1000_NS6detail15normal_iteratorINSD_10device_ptrIfEEEEPfjS9_ff6squareIfEEEvT0_T1_T2_T3_T4_T6_E12temp_storage+44];
	add.f32 	%f361, %f359, %f360;
	ld.shared.f32 	%f362, [_ZZN3cub18CUB_300001_SM_10006detail6reduce28DeviceReduceSingleTileKernelINS2_10policy_hubIfjN4cuda3std3__44plusIfEEE10Policy1000EN6thrust24THRUST_300001_SM_1000_NS6detail15normal_iteratorINSD_10device_ptrIfEEEEPfjS9_ff6squareIfEEEvT0_T1_T2_T3_T4_T6_E12temp_storage+48];
	add.f32 	%f363, %f361, %f362;
	ld.shared.f32 	%f364, [_ZZN3cub18CUB_300001_SM_10006detail6reduce28DeviceReduceSingleTileKernelINS2_10policy_hubIfjN4cuda3std3__44plusIfEEE10Policy1000EN6thrust24THRUST_300001_SM_1000_NS6detail15normal_iteratorINSD_10device_ptrIfEEEEPfjS9_ff6squareIfEEEvT0_T1_T2_T3_T4_T6_E12temp_storage+52];
	add.f32 	%f365, %f363, %f364;
	ld.shared.f32 	%f366, [_ZZN3cub18CUB_300001_SM_10006detail6reduce28DeviceReduceSingleTileKernelINS2_10policy_hubIfjN4cuda3std3__44plusIfEEE10Policy1000EN6thrust24THRUST_300001_SM_1000_NS6detail15normal_iteratorINSD_10device_ptrIfEEEEPfjS9_ff6squareIfEEEvT0_T1_T2_T3_T4_T6_E12temp_storage+56];
	add.f32 	%f367, %f365, %f366;
	ld.shared.f32 	%f368, [_ZZN3cub18CUB_300001_SM_10006detail6reduce28DeviceReduceSingleTileKernelINS2_10policy_hubIfjN4cuda3std3__44plusIfEEE10Policy1000EN6thrust24THRUST_300001_SM_1000_NS6detail15normal_iteratorINSD_10device_ptrIfEEEEPfjS9_ff6squareIfEEEvT0_T1_T2_T3_T4_T6_E12temp_storage+60];
	add.f32 	%f369, %f367, %f368;
	ld.shared.f32 	%f370, [_ZZN3cub18CUB_300001_SM_10006detail6reduce28DeviceReduceSingleTileKernelINS2_10policy_hubIfjN4cuda3std3__44plusIfEEE10Policy1000EN6thrust24THRUST_300001_SM_1000_NS6detail15normal_iteratorINSD_10device_ptrIfEEEEPfjS9_ff6squareIfEEEvT0_T1_T2_T3_T4_T6_E12temp_storage+64];
	add.f32 	%f371, %f369, %f370;
	ld.shared.f32 	%f372, [_ZZN3cub18CUB_300001_SM_10006detail6reduce28DeviceReduceSingleTileKernelINS2_10policy_hubIfjN4cuda3std3__44plusIfEEE10Policy1000EN6thrust24THRUST_300001_SM_1000_NS6detail15normal_iteratorINSD_10device_ptrIfEEEEPfjS9_ff6squareIfEEEvT0_T1_T2_T3_T4_T6_E12temp_storage+68];
	add.f32 	%f373, %f371, %f372;
	ld.shared.f32 	%f374, [_ZZN3cub18CUB_300001_SM_10006detail6reduce28DeviceReduceSingleTileKernelINS2_10policy_hubIfjN4cuda3std3__44plusIfEEE10Policy1000EN6thrust24THRUST_300001_SM_1000_NS6detail15normal_iteratorINSD_10device_ptrIfEEEEPfjS9_ff6squareIfEEEvT0_T1_T2_T3_T4_T6_E12temp_storage+72];
	add.f32 	%f375, %f373, %f374;
	ld.shared.f32 	%f376, [_ZZN3cub18CUB_300001_SM_10006detail6reduce28DeviceReduceSingleTileKernelINS2_10policy_hubIfjN4cuda3std3__44plusIfEEE10Policy1000EN6thrust24THRUST_300001_SM_1000_NS6detail15normal_iteratorINSD_10device_ptrIfEEEEPfjS9_ff6squareIfEEEvT0_T1_T2_T3_T4_T6_E12temp_storage+76];
	add.f32 	%f399, %f375, %f376;
	bra.uni 	$L__BB1_50;
$L__BB1_24:
	// begin inline asm
	mov.u32 %r124, %laneid;
	// end inline asm
	and.b32  	%r150, %r1, 992;
	add.s32 	%r151, %r150, 32;
	setp.gt.u32 	%p35, %r151, %r51;
	not.b32 	%r152, %r150;
	add.s32 	%r153, %r51, %r152;
	selp.b32 	%r148, %r153, 31, %p35;
	mov.b32 	%r126, %f387;
	mov.b32 	%r127, 1;
	mov.b32 	%r149, -1;
	// begin inline asm
	shfl.sync.down.b32 %r125, %r126, %r127, %r148, %r149;
	// end inline asm
	setp.lt.s32 	%p36, %r124, %r148;
	mov.b32 	%f277, %r125;
	add.f32 	%f278, %f387, %f277;
	selp.f32 	%f279, %f278, %f387, %p36;
	mov.b32 	%r131, %f279;
	mov.b32 	%r132, 2;
	// begin inline asm
	shfl.sync.down.b32 %r130, %r131, %r132, %r148, %r149;
	// end inline asm
	add.s32 	%r154, %r124, 2;
	setp.gt.s32 	%p37, %r154, %r148;
	mov.b32 	%f280, %r130;
	add.f32 	%f281, %f279, %f280;
	selp.f32 	%f282, %f279, %f281, %p37;
	mov.b32 	%r136, %f282;
	mov.b32 	%r137, 4;
	// begin inline asm
	shfl.sync.down.b32 %r135, %r136, %r137, %r148, %r149;
	// end inline asm
	add.s32 	%r155, %r124, 4;
	setp.gt.s32 	%p38, %r155, %r148;
	mov.b32 	%f283, %r135;
	add.f32 	%f284, %f282, %f283;
	selp.f32 	%f285, %f282, %f284, %p38;
	mov.b32 	%r141, %f285;
	mov.b32 	%r142, 8;
	// begin inline asm
	shfl.sync.down.b32 %r140, %r141, %r142, %r148, %r149;
	// end inline asm
	add.s32 	%r156, %r124, 8;
	setp.gt.s32 	%p39, %r156, %r148;
	mov.b32 	%f286, %r140;
	add.f32 	%f287, %f285, %f286;
	selp.f32 	%f288, %f285, %f287, %p39;
	mov.b32 	%r146, %f288;
	mov.b32 	%r147, 16;
	// begin inline asm
	shfl.sync.down.b32 %r145, %r146, %r147, %r148, %r149;
	// end inline asm
	add.s32 	%r157, %r124, 16;
	setp.gt.s32 	%p40, %r157, %r148;
	mov.b32 	%f289, %r145;
	add.f32 	%f290, %f288, %f289;
	selp.f32 	%f399, %f288, %f290, %p40;
	setp.ne.s32 	%p41, %r124, 0;
	@%p41 bra 	$L__BB1_26;
	shr.u32 	%r158, %r1, 3;
	and.b32  	%r159, %r158, 124;
	mov.u32 	%r160, _ZZN3cub18CUB_300001_SM_10006detail6reduce28DeviceReduceSingleTileKernelINS2_10policy_hubIfjN4cuda3std3__44plusIfEEE10Policy1000EN6thrust24THRUST_300001_SM_1000_NS6detail15normal_iteratorINSD_10device_ptrIfEEEEPfjS9_ff6squareIfEEEvT0_T1_T2_T3_T4_T6_E12temp_storage;
	add.s32 	%r161, %r160, %r159;
	st.shared.f32 	[%r161+16], %f399;
$L__BB1_26:
	bar.sync 	0;
	setp.ne.s32 	%p42, %r1, 0;
	@%p42 bra 	$L__BB1_50;
	setp.gt.u32 	%p43, %r51, 32;
	ld.shared.f32 	%f291, [_ZZN3cub18CUB_300001_SM_10006detail6reduce28DeviceReduceSingleTileKernelINS2_10policy_hubIfjN4cuda3std3__44plusIfEEE10Policy1000EN6thrust24THRUST_300001_SM_1000_NS6detail15normal_iteratorINSD_10device_ptrIfEEEEPfjS9_ff6squareIfEEEvT0_T1_T2_T3_T4_T6_E12temp_storage+20];
	add.f32 	%f292, %f399, %f291;
	selp.f32 	%f293, %f292, %f399, %p43;
	setp.gt.u32 	%p44, %r51, 64;
	ld.shared.f32 	%f294, [_ZZN3cub18CUB_300001_SM_10006detail6reduce28DeviceReduceSingleTileKernelINS2_10policy_hubIfjN4cuda3std3__44plusIfEEE10Policy1000EN6thrust24THRUST_300001_SM_1000_NS6detail15normal_iteratorINSD_10device_ptrIfEEEEPfjS9_ff6squareIfEEEvT0_T1_T2_T3_T4_T6_E12temp_storage+24];
	add.f32 	%f295, %f294, %f293;
	selp.f32 	%f296, %f295, %f293, %p44;
	setp.gt.u32 	%p45, %r51, 96;
	ld.shared.f32 	%f297, [_ZZN3cub18CUB_300001_SM_10006detail6reduce28DeviceReduceSingleTileKernelINS2_10policy_hubIfjN4cuda3std3__44plusIfEEE10Policy1000EN6thrust24THRUST_300001_SM_1000_NS6detail15normal_iteratorINSD_10device_ptrIfEEEEPfjS9_ff6squareIfEEEvT0_T1_T2_T3_T4_T6_E12temp_storage+28];
	add.f32 	%f298, %f297, %f296;
	selp.f32 	%f299, %f298, %f296, %p45;
	setp.gt.u32 	%p46, %r51, 128;
	ld.shared.f32 	%f300, [_ZZN3cub18CUB_300001_SM_10006detail6reduce28DeviceReduceSingleTileKernelINS2_10policy_hubIfjN4cuda3std3__44plusIfEEE10Policy1000EN6thrust24THRUST_300001_SM_1000_NS6detail15normal_iteratorINSD_10device_ptrIfEEEEPfjS9_ff6squareIfEEEvT0_T1_T2_T3_T4_T6_E12temp_storage+32];
	add.f32 	%f301, %f300, %f299;
	selp.f32 	%f302, %f301, %f299, %p46;
	setp.gt.u32 	%p47, %r51, 160;
	ld.shared.f32 	%f303, [_ZZN3cub18CUB_300001_SM_10006detail6reduce28DeviceReduceSingleTileKernelINS2_10policy_hubIfjN4cuda3std3__44plusIfEEE10Policy1000EN6thrust24THRUST_300001_SM_1000_NS6detail15normal_iteratorINSD_10device_ptrIfEEEEPfjS9_ff6squareIfEEEvT0_T1_T2_T3_T4_T6_E12temp_storage+36];
	add.f32 	%f304, %f303, %f302;
	selp.f32 	%f305, %f304, %f302, %p47;
	setp.gt.u32 	%p48, %r51, 192;
	ld.shared.f32 	%f306, [_ZZN3cub18CUB_300001_SM_10006detail6reduce28DeviceReduceSingleTileKernelINS2_10policy_hubIfjN4cuda3std3__44plusIfEEE10Policy1000EN6thrust24THRUST_300001_SM_1000_NS6detail15normal_iteratorINSD_10device_ptrIfEEEEPfjS9_ff6squareIfEEEvT0_T1_T2_T3_T4_T6_E12temp_storage+40];
	add.f32 	%f307, %f306, %f305;
	selp.f32 	%f308, %f307, %f305, %p48;
	setp.gt.u32 	%p49, %r51, 224;
	ld.shared.f32 	%f309, [_ZZN3cub18CUB_300001_SM_10006detail6reduce28DeviceReduceSingleTileKernelINS2_10policy_hubIfjN4cuda3std3__44plusIfEEE10Policy1000EN6thrust24THRUST_300001_SM_1000_NS6detail15normal_iteratorINSD_10device_ptrIfEEEEPfjS9_ff6squareIfEEEvT0_T1_T2_T3_T4_T6_E12temp_storage+44];
	add.f32 	%f310, %f309, %f308;
	selp.f32 	%f311, %f310, %f308, %p49;
	setp.gt.u32 	%p50, %r51, 256;
	ld.shared.f32 	%f312, [_ZZN3cub18CUB_300001_SM_10006detail6reduce28DeviceReduceSingleTileKernelINS2_10policy_hubIfjN4cuda3std3__44plusIfEEE10Policy1000EN6thrust24THRUST_300001_SM_1000_NS6detail15normal_iteratorINSD_10device_ptrIfEEEEPfjS9_ff6squareIfEEEvT0_T1_T2_T3_T4_T6_E12temp_storage+48];
	add.f32 	%f313, %f312, %f311;
	selp.f32 	%f314, %f313, %f311, %p50;
	setp.gt.u32 	%p51, %r51, 288;
	ld.shared.f32 	%f315, [_ZZN3cub18CUB_300001_SM_10006detail6reduce28DeviceReduceSingleTileKernelINS2_10policy_hubIfjN4cuda3std3__44plusIfEEE10Policy1000EN6thrust24THRUST_300001_SM_1000_NS6detail15normal_iteratorINSD_10device_ptrIfEEEEPfjS9_ff6squareIfEEEvT0_T1_T2_T3_T4_T6_E12temp_storage+52];
	add.f32 	%f316, %f315, %f314;
	selp.f32 	%f317, %f316, %f314, %p51;
	setp.gt.u32 	%p52, %r51, 320;
	ld.shared.f32 	%f318, [_ZZN3cub18CUB_300001_SM_10006detail6reduce28DeviceReduceSingleTileKernelINS2_10policy_hubIfjN4cuda3std3__44plusIfEEE10Policy1000EN6thrust24THRUST_300001_SM_1000_NS6detail15normal_iteratorINSD_10device_ptrIfEEEEPfjS9_ff6squareIfEEEvT0_T1_T2_T3_T4_T6_E12temp_storage+56];
	add.f32 	%f319, %f318, %f317;
	selp.f32 	%f320, %f319, %f317, %p52;
	setp.gt.u32 	%p53, %r51, 352;
	ld.shared.f32 	%f321, [_ZZN3cub18CUB_300001_SM_10006detail6reduce28DeviceReduceSingleTileKernelINS2_10policy_hubIfjN4cuda3std3__44plusIfEEE10Policy1000EN6thrust24THRUST_300001_SM_1000_NS6detail15normal_iteratorINSD_10device_ptrIfEEEEPfjS9_ff6squareIfEEEvT0_T1_T2_T3_T4_T6_E12temp_storage+60];
	add.f32 	%f322, %f321, %f320;
	selp.f32 	%f323, %f322, %f320, %p53;
	setp.gt.u32 	%p54, %r51, 384;
	ld.shared.f32 	%f324, [_ZZN3cub18CUB_300001_SM_10006detail6reduce28DeviceReduceSingleTileKernelINS2_10policy_hubIfjN4cuda3std3__44plusIfEEE10Policy1000EN6thrust24THRUST_300001_SM_1000_NS6detail15normal_iteratorINSD_10device_ptrIfEEEEPfjS9_ff6squareIfEEEvT0_T1_T2_T3_T4_T6_E12temp_storage+64];
	add.f32 	%f325, %f324, %f323;
	selp.f32 	%f326, %f325, %f323, %p54;
	setp.gt.u32 	%p55, %r51, 416;
	ld.shared.f32 	%f327, [_ZZN3cub18CUB_300001_SM_10006detail6reduce28DeviceReduceSingleTileKernelINS2_10policy_hubIfjN4cuda3std3__44plusIfEEE10Policy1000EN6thrust24THRUST_300001_SM_1000_NS6detail15normal_iteratorINSD_10device_ptrIfEEEEPfjS9_ff6squareIfEEEvT0_T1_T2_T3_T4_T6_E12temp_storage+68];
	add.f32 	%f328, %f327, %f326;
	selp.f32 	%f329, %f328, %f326, %p55;
	setp.gt.u32 	%p56, %r51, 448;
	ld.shared.f32 	%f330, [_ZZN3cub18CUB_300001_SM_10006detail6reduce28DeviceReduceSingleTileKernelINS2_10policy_hubIfjN4cuda3std3__44plusIfEEE10Policy1000EN6thrust24THRUST_300001_SM_1000_NS6detail15normal_iteratorINSD_10device_ptrIfEEEEPfjS9_ff6squareIfEEEvT0_T1_T2_T3_T4_T6_E12temp_storage+72];
	add.f32 	%f331, %f330, %f329;
	selp.f32 	%f332, %f331, %f329, %p56;
	setp.gt.u32 	%p57, %r51, 480;
	ld.shared.f32 	%f333, [_ZZN3cub18CUB_300001_SM_10006detail6reduce28DeviceReduceSingleTileKernelINS2_10policy_hubIfjN4cuda3std3__44plusIfEEE10Policy1000EN6thrust24THRUST_300001_SM_1000_NS6detail15normal_iteratorINSD_10device_ptrIfEEEEPfjS9_ff6squareIfEEEvT0_T1_T2_T3_T4_T6_E12temp_storage+76];
	add.f32 	%f334, %f333, %f332;
	selp.f32 	%f399, %f334, %f332, %p57;
	bra.uni 	$L__BB1_50;
$L__BB1_28:
	mov.u32 	%r21, %tid.x;
	mul.wide.u32 	%rd11, %r21, 4;
	add.s64 	%rd12, %rd2, %rd11;
	ld.global.f32 	%f43, [%rd12];
	ld.global.f32 	%f44, [%rd12+2048];
	mul.f32 	%f45, %f44, %f44;
	ld.global.f32 	%f46, [%rd12+4096];
	ld.global.f32 	%f47, [%rd12+6144];
	mul.f32 	%f48, %f47, %f47;
	ld.global.f32 	%f49, [%rd12+8192];
	ld.global.f32 	%f50, [%rd12+10240];
	mul.f32 	%f51, %f50, %f50;
	ld.global.f32 	%f52, [%rd12+12288];
	ld.global.f32 	%f53, [%rd12+14336];
	mul.f32 	%f54, %f53, %f53;
	ld.global.f32 	%f55, [%rd12+16384];
	ld.global.f32 	%f56, [%rd12+18432];
	mul.f32 	%f57, %f56, %f56;
	ld.global.f32 	%f58, [%rd12+20480];
	ld.global.f32 	%f59, [%rd12+22528];
	mul.f32 	%f60, %f59, %f59;
	ld.global.f32 	%f61, [%rd12+24576];
	ld.global.f32 	%f62, [%rd12+26624];
	mul.f32 	%f63, %f62, %f62;
	ld.global.f32 	%f64, [%rd12+28672];
	ld.global.f32 	%f65, [%rd12+30720];
	mul.f32 	%f66, %f65, %f65;
	fma.rn.f32 	%f67, %f43, %f43, %f45;
	fma.rn.f32 	%f68, %f46, %f46, %f48;
	fma.rn.f32 	%f69, %f49, %f49, %f51;
	fma.rn.f32 	%f70, %f52, %f52, %f54;
	fma.rn.f32 	%f71, %f55, %f55, %f57;
	fma.rn.f32 	%f72, %f58, %f58, %f60;
	fma.rn.f32 	%f73, %f61, %f61, %f63;
	fma.rn.f32 	%f74, %f64, %f64, %f66;
	add.f32 	%f75, %f67, %f68;
	add.f32 	%f76, %f69, %f70;
	add.f32 	%f77, %f71, %f72;
	add.f32 	%f78, %f73, %f74;
	add.f32 	%f79, %f75, %f76;
	add.f32 	%f80, %f77, %f78;
	add.f32 	%f398, %f79, %f80;
	add.s32 	%r22, %r51, -8192;
	setp.lt.u32 	%p3, %r22, 8192;
	mov.b32 	%r202, 8192;
	@%p3 bra 	$L__BB1_32;
	mov.b32 	%r202, 8192;
$L__BB1_30:
	add.s32 	%r54, %r21, %r202;
	mul.wide.u32 	%rd13, %r54, 4;
	add.s64 	%rd14, %rd2, %rd13;
	ld.global.f32 	%f81, [%rd14];
	ld.global.f32 	%f82, [%rd14+2048];
	ld.global.f32 	%f83, [%rd14+4096];
	mul.f32 	%f84, %f83, %f83;
	ld.global.f32 	%f85, [%rd14+6144];
	ld.global.f32 	%f86, [%rd14+8192];
	mul.f32 	%f87, %f86, %f86;
	ld.global.f32 	%f88, [%rd14+10240];
	ld.global.f32 	%f89, [%rd14+12288];
	mul.f32 	%f90, %f89, %f89;
	ld.global.f32 	%f91, [%rd14+14336];
	ld.global.f32 	%f92, [%rd14+16384];
	mul.f32 	%f93, %f92, %f92;
	ld.global.f32 	%f94, [%rd14+18432];
	ld.global.f32 	%f95, [%rd14+20480];
	mul.f32 	%f96, %f95, %f95;
	ld.global.f32 	%f97, [%rd14+22528];
	ld.global.f32 	%f98, [%rd14+24576];
	mul.f32 	%f99, %f98, %f98;
	ld.global.f32 	%f100, [%rd14+26624];
	ld.global.f32 	%f101, [%rd14+28672];
	mul.f32 	%f102, %f101, %f101;
	ld.global.f32 	%f103, [%rd14+30720];
	fma.rn.f32 	%f104, %f81, %f81, %f398;
	fma.rn.f32 	%f105, %f82, %f82, %f84;
	fma.rn.f32 	%f106, %f85, %f85, %f87;
	fma.rn.f32 	%f107, %f88, %f88, %f90;
	fma.rn.f32 	%f108, %f91, %f91, %f93;
	fma.rn.f32 	%f109, %f94, %f94, %f96;
	fma.rn.f32 	%f110, %f97, %f97, %f99;
	fma.rn.f32 	%f111, %f100, %f100, %f102;
	add.f32 	%f112, %f104, %f105;
	add.f32 	%f113, %f106, %f107;
	add.f32 	%f114, %f108, %f109;
	add.f32 	%f115, %f110, %f111;
	add.f32 	%f116, %f112, %f113;
	add.f32 	%f117, %f114, %f115;
	add.f32 	%f118, %f116, %f117;
	fma.rn.f32 	%f398, %f103, %f103, %f118;
	sub.s32 	%r55, %r51, %r202;
	setp.lt.u32 	%p4, %r55, 8192;
	@%p4 bra 	$L__BB1_46;
	add.s32 	%r202, %r202, 8192;
	setp.le.u32 	%p5, %r202, %r22;
	@%p5 bra 	$L__BB1_30;
$L__BB1_32:
	setp.le.u32 	%p6, %r51, %r202;
	sub.s32 	%r56, %r51, %r202;
	setp.ge.s32 	%p7, %r21, %r56;
	or.pred  	%p8, %p6, %p7;
	@%p8 bra 	$L__BB1_46;
	not.b32 	%r58, %r21;
	add.s32 	%r59, %r51, %r58;
	sub.s32 	%r60, %r59, %r202;
	shr.u32 	%r61, %r60, 9;
	add.s32 	%r26, %r61, 1;
	and.b32  	%r27, %r26, 15;
	setp.lt.u32 	%p9, %r60, 7680;
	mov.u32 	%r207, %r21;
	@%p9 bra 	$L__BB1_37;
	or.b32  	%r205, %r21, 4096;
	add.s32 	%r204, %r21, %r202;
	and.b32  	%r62, %r26, 16777200;
	neg.s32 	%r203, %r62;
$L__BB1_35:
	.pragma "nounroll";
	mul.wide.u32 	%rd15, %r204, 4;
	add.s64 	%rd16, %rd2, %rd15;
	ld.global.f32 	%f120, [%rd16];
	fma.rn.f32 	%f121, %f120, %f120, %f398;
	add.s32 	%r63, %r204, 512;
	mul.wide.u32 	%rd17, %r63, 4;
	add.s64 	%rd18, %rd2, %rd17;
	ld.global.f32 	%f122, [%rd18];
	fma.rn.f32 	%f123, %f122, %f122, %f121;
	add.s32 	%r64, %r204, 1024;
	mul.wide.u32 	%rd19, %r64, 4;
	add.s64 	%rd20, %rd2, %rd19;
	ld.global.f32 	%f124, [%rd20];
	fma.rn.f32 	%f125, %f124, %f124, %f123;
	add.s32 	%r65, %r204, 1536;
	mul.wide.u32 	%rd21, %r65, 4;
	add.s64 	%rd22, %rd2, %rd21;
	ld.global.f32 	%f126, [%rd22];
	fma.rn.f32 	%f127, %f126, %f126, %f125;
	add.s32 	%r66, %r204, 2048;
	mul.wide.u32 	%rd23, %r66, 4;
	add.s64 	%rd24, %rd2, %rd23;
	ld.global.f32 	%f128, [%rd24];
	fma.rn.f32 	%f129, %f128, %f128, %f127;
	add.s32 	%r67, %r204, 2560;
	mul.wide.u32 	%rd25, %r67, 4;
	add.s64 	%rd26, %rd2, %rd25;
	ld.global.f32 	%f130, [%rd26];
	fma.rn.f32 	%f131, %f130, %f130, %f129;
	add.s32 	%r68, %r204, 3072;
	mul.wide.u32 	%rd27, %r68, 4;
	add.s64 	%rd28, %rd2, %rd27;
	ld.global.f32 	%f132, [%rd28];
	fma.rn.f32 	%f133, %f132, %f132, %f131;
	add.s32 	%r69, %r204, 3584;
	mul.wide.u32 	%rd29, %r69, 4;
	add.s64 	%rd30, %rd2, %rd29;
	ld.global.f32 	%f134, [%rd30];
	fma.rn.f32 	%f135, %f134, %f134, %f133;
	add.s32 	%r70, %r204, 4096;
	mul.wide.u32 	%rd31, %r70, 4;
	add.s64 	%rd32, %rd2, %rd31;
	ld.global.f32 	%f136, [%rd32];
	fma.rn.f32 	%f137, %f136, %f136, %f135;
	add.s32 	%r71, %r204, 4608;
	mul.wide.u32 	%rd33, %r71, 4;
	add.s64 	%rd34, %rd2, %rd33;
	ld.global.f32 	%f138, [%rd34];
	fma.rn.f32 	%f139, %f138, %f138, %f137;
	add.s32 	%r72, %r204, 5120;
	mul.wide.u32 	%rd35, %r72, 4;
	add.s64 	%rd36, %rd2, %rd35;
	ld.global.f32 	%f140, [%rd36];
	fma.rn.f32 	%f141, %f140, %f140, %f139;
	add.s32 	%r73, %r204, 5632;
	mul.wide.u32 	%rd37, %r73, 4;
	add.s64 	%rd38, %rd2, %rd37;
	ld.global.f32 	%f142, [%rd38];
	fma.rn.f32 	%f143, %f142, %f142, %f141;
	add.s32 	%r74, %r204, 6144;
	mul.wide.u32 	%rd39, %r74, 4;
	add.s64 	%rd40, %rd2, %rd39;
	ld.global.f32 	%f144, [%rd40];
	fma.rn.f32 	%f145, %f144, %f144, %f143;
	add.s32 	%r75, %r204, 6656;
	mul.wide.u32 	%rd41, %r75, 4;
	add.s64 	%rd42, %rd2, %rd41;
	ld.global.f32 	%f146, [%rd42];
	fma.rn.f32 	%f147, %f146, %f146, %f145;
	add.s32 	%r76, %r204, 7168;
	mul.wide.u32 	%rd43, %r76, 4;
	add.s64 	%rd44, %rd2, %rd43;
	ld.global.f32 	%f148, [%rd44];
	fma.rn.f32 	%f149, %f148, %f148, %f147;
	add.s32 	%r77, %r204, 7680;
	mul.wide.u32 	%rd45, %r77, 4;
	add.s64 	%rd46, %rd2, %rd45;
	ld.global.f32 	%f150, [%rd46];
	fma.rn.f32 	%f398, %f150, %f150, %f149;
	add.s32 	%r205, %r205, 8192;
	add.s32 	%r204, %r204, 8192;
	add.s32 	%r203, %r203, 16;
	setp.ne.s32 	%p10, %r203, 0;
	@%p10 bra 	$L__BB1_35;
	add.s32 	%r207, %r205, -4096;
$L__BB1_37:
	setp.eq.s32 	%p11, %r27, 0;
	@%p11 bra 	$L__BB1_46;
	and.b32  	%r39, %r26, 7;
	setp.lt.u32 	%p12, %r27, 8;
	@%p12 bra 	$L__BB1_40;
	add.s32 	%r78, %r207, %r202;
	mul.wide.u32 	%rd47, %r78, 4;
	add.s64 	%rd48, %rd2, %rd47;
	ld.global.f32 	%f152, [%rd48];
	fma.rn.f32 	%f153, %f152, %f152, %f398;
	add.s32 	%r79, %r78, 512;
	mul.wide.u32 	%rd49, %r79, 4;
	add.s64 	%rd50, %rd2, %rd49;
	ld.global.f32 	%f154, [%rd50];
	fma.rn.f32 	%f155, %f154, %f154, %f153;
	add.s32 	%r80, %r78, 1024;
	mul.wide.u32 	%rd51, %r80, 4;
	add.s64 	%rd52, %rd2, %rd51;
	ld.global.f32 	%f156, [%rd52];
	fma.rn.f32 	%f157, %f156, %f156, %f155;
	add.s32 	%r81, %r78, 1536;
	mul.wide.u32 	%rd53, %r81, 4;
	add.s64 	%rd54, %rd2, %rd53;
	ld.global.f32 	%f158, [%rd54];
	fma.rn.f32 	%f159, %f158, %f158, %f157;
	add.s32 	%r82, %r78, 2048;
	mul.wide.u32 	%rd55, %r82, 4;
	add.s64 	%rd56, %rd2, %rd55;
	ld.global.f32 	%f160, [%rd56];
	fma.rn.f32 	%f161, %f160, %f160, %f159;
	add.s32 	%r83, %r78, 2560;
	mul.wide.u32 	%rd57, %r83, 4;
	add.s64 	%rd58, %rd2, %rd57;
	ld.global.f32 	%f162, [%rd58];
	fma.rn.f32 	%f163, %f162, %f162, %f161;
	add.s32 	%r84, %r78, 3072;
	mul.wide.u32 	%rd59, %r84, 4;
	add.s64 	%rd60, %rd2, %rd59;
	ld.global.f32 	%f164, [%rd60];
	fma.rn.f32 	%f165, %f164, %f164, %f163;
	add.s32 	%r85, %r78, 3584;
	mul.wide.u32 	%rd61, %r85, 4;
	add.s64 	%rd62, %rd2, %rd61;
	ld.global.f32 	%f166, [%rd62];
	fma.rn.f32 	%f398, %f166, %f166, %f165;
	add.s32 	%r207, %r207, 4096;
$L__BB1_40:
	setp.eq.s32 	%p13, %r39, 0;
	@%p13 bra 	$L__BB1_46;
	and.b32  	%r42, %r26, 3;
	setp.lt.u32 	%p14, %r39, 4;
	@%p14 bra 	$L__BB1_43;
	add.s32 	%r86, %r207, %r202;
	mul.wide.u32 	%rd63, %r86, 4;
	add.s64 	%rd64, %rd2, %rd63;
	ld.global.f32 	%f168, [%rd64];
	fma.rn.f32 	%f169, %f168, %f168, %f398;
	add.s32 	%r87, %r86, 512;
	mul.wide.u32 	%rd65, %r87, 4;
	add.s64 	%rd66, %rd2, %rd65;
	ld.global.f32 	%f170, [%rd66];
	fma.rn.f32 	%f171, %f170, %f170, %f169;
	add.s32 	%r88, %r86, 1024;
	mul.wide.u32 	%rd67, %r88, 4;
	add.s64 	%rd68, %rd2, %rd67;
	ld.global.f32 	%f172, [%rd68];
	fma.rn.f32 	%f173, %f172, %f172, %f171;
	add.s32 	%r89, %r86, 1536;
	mul.wide.u32 	%rd69, %r89, 4;
	add.s64 	%rd70, %rd2, %rd69;
	ld.global.f32 	%f174, [%rd70];
	fma.rn.f32 	%f398, %f174, %f174, %f173;
	add.s32 	%r207, %r207, 2048;
$L__BB1_43:
	setp.eq.s32 	%p15, %r42, 0;
	@%p15 bra 	$L__BB1_46;
	add.s32 	%r210, %r207, %r202;
	neg.s32 	%r209, %r42;
$L__BB1_45:
	.pragma "nounroll";
	mul.wide.u32 	%rd71, %r210, 4;
	add.s64 	%rd72, %rd2, %rd71;
	ld.global.f32 	%f175, [%rd72];
	fma.rn.f32 	%f398, %f175, %f175, %f398;
	add.s32 	%r210, %r210, 512;
	add.s32 	%r209, %r209, 1;
	setp.ne.s32 	%p16, %r209, 0;
	@%p16 bra 	$L__BB1_45;
$L__BB1_46:
	// begin inline asm
	mov.u32 %r90, %laneid;
	// end inline asm
	mov.b32 	%r92, %f398;
	mov.b32 	%r93, 1;
	mov.b32 	%r114, 31;
	mov.b32 	%r115, -1;
	// begin inline asm
	shfl.sync.down.b32 %r91, %r92, %r93, %r114, %r115;
	// end inline asm
	setp.gt.s32 	%p17, %r90, 30;
	mov.b32 	%f176, %r91;
	add.f32 	%f177, %f398, %f176;
	selp.f32 	%f178, %f398, %f177, %p17;
	mov.b32 	%r97, %f178;
	mov.b32 	%r98, 2;
	// begin inline asm
	shfl.sync.down.b32 %r96, %r97, %r98, %r114, %r115;
	// end inline asm
	setp.gt.s32 	%p18, %r90, 29;
	mov.b32 	%f179, %r96;
	add.f32 	%f180, %f178, %f179;
	selp.f32 	%f181, %f178, %f180, %p18;
	mov.b32 	%r102, %f181;
	mov.b32 	%r103, 4;
	// begin inline asm
	shfl.sync.down.b32 %r101, %r102, %r103, %r114, %r115;
	// end inline asm
	setp.gt.s32 	%p19, %r90, 27;
	mov.b32 	%f182, %r101;
	add.f32 	%f183, %f181, %f182;
	selp.f32 	%f184, %f181, %f183, %p19;
	mov.b32 	%r107, %f184;
	mov.b32 	%r108, 8;
	// begin inline asm
	shfl.sync.down.b32 %r106, %r107, %r108, %r114, %r115;
	// end inline asm
	setp.gt.s32 	%p20, %r90, 23;
	mov.b32 	%f185, %r106;
	add.f32 	%f186, %f184, %f185;
	selp.f32 	%f187, %f184, %f186, %p20;
	mov.b32 	%r112, %f187;
	mov.b32 	%r113, 16;
	// begin inline asm
	shfl.sync.down.b32 %r111, %r112, %r113, %r114, %r115;
	// end inline asm
	setp.gt.s32 	%p21, %r90, 15;
	mov.b32 	%f188, %r111;
	add.f32 	%f38, %f187, %f188;
	selp.f32 	%f399, %f187, %f38, %p21;
	setp.ne.s32 	%p22, %r90, 0;
	@%p22 bra 	$L__BB1_48;
	shr.u32 	%r116, %r21, 3;
	and.b32  	%r117, %r116, 124;
	mov.u32 	%r118, _ZZN3cub18CUB_300001_SM_10006detail6reduce28DeviceReduceSingleTileKernelINS2_10policy_hubIfjN4cuda3std3__44plusIfEEE10Policy1000EN6thrust24THRUST_300001_SM_1000_NS6detail15normal_iteratorINSD_10device_ptrIfEEEEPfjS9_ff6squareIfEEEvT0_T1_T2_T3_T4_T6_E12temp_storage;
	add.s32 	%r119, %r118, %r117;
	st.shared.f32 	[%r119+16], %f38;
$L__BB1_48:
	bar.sync 	0;
	setp.ne.s32 	%p23, %r21, 0;
	@%p23 bra 	$L__BB1_50;
	ld.shared.f32 	%f189, [_ZZN3cub18CUB_300001_SM_10006detail6reduce28DeviceReduceSingleTileKernelINS2_10policy_hubIfjN4cuda3std3__44plusIfEEE10Policy1000EN6thrust24THRUST_300001_SM_1000_NS6detail15normal_iteratorINSD_10device_ptrIfEEEEPfjS9_ff6squareIfEEEvT0_T1_T2_T3_T4_T6_E12temp_storage+20];
	add.f32 	%f190, %f399, %f189;
	ld.shared.f32 	%f191, [_ZZN3cub18CUB_300001_SM_10006detail6reduce28DeviceReduceSingleTileKernelINS2_10policy_hubIfjN4cuda3std3__44plusIfEEE10Policy1000EN6thrust24THRUST_300001_SM_1000_NS6detail15normal_iteratorINSD_10device_ptrIfEEEEPfjS9_ff6squareIfEEEvT0_T1_T2_T3_T4_T6_E12temp_storage+24];
	add.f32 	%f192, %f190, %f191;
	ld.shared.f32 	%f193, [_ZZN3cub18CUB_300001_SM_10006detail6reduce28DeviceReduceSingleTileKernelINS2_10policy_hubIfjN4cuda3std3__44plusIfEEE10Policy1000EN6thrust24THRUST_300001_SM_1000_NS6detail15normal_iteratorINSD_10device_ptrIfEEEEPfjS9_ff6squareIfEEEvT0_T1_T2_T3_T4_T6_E12temp_storage+28];
	add.f32 	%f194, %f192, %f193;
	ld.shared.f32 	%f195, [_ZZN3cub18CUB_300001_SM_10006detail6reduce28DeviceReduceSingleTileKernelINS2_10policy_hubIfjN4cuda3std3__44plusIfEEE10Policy1000EN6thrust24THRUST_300001_SM_1000_NS6detail15normal_iteratorINSD_10device_ptrIfEEEEPfjS9_ff6squareIfEEEvT0_T1_T2_T3_T4_T6_E12temp_storage+32];
	add.f32 	%f196, %f194, %f195;
	ld.shared.f32 	%f197, [_ZZN3cub18CUB_300001_SM_10006detail6reduce28DeviceReduceSingleTileKernelINS2_10policy_hubIfjN4cuda3std3__44plusIfEEE10Policy1000EN6thrust24THRUST_300001_SM_1000_NS6detail15normal_iteratorINSD_10device_ptrIfEEEEPfjS9_ff6squareIfEEEvT0_T1_T2_T3_T4_T6_E12temp_storage+36];
	add.f32 	%f198, %f196, %f197;
	ld.shared.f32 	%f199, [_ZZN3cub18CUB_300001_SM_10006detail6reduce28DeviceReduceSingleTileKernelINS2_10policy_hubIfjN4cuda3std3__44plusIfEEE10Policy1000EN6thrust24THRUST_300001_SM_1000_NS6detail15normal_iteratorINSD_10device_ptrIfEEEEPfjS9_ff6squareIfEEEvT0_T1_T2_T3_T4_T6_E12temp_storage+40];
	add.f32 	%f200, %f198, %f199;
	ld.shared.f32 	%f201, [_ZZN3cub18CUB_300001_SM_10006detail6reduce28DeviceReduceSingleTileKernelINS2_10policy_hubIfjN4cuda3std3__44plusIfEEE10Policy1000EN6thrust24THRUST_300001_SM_1000_NS6detail15normal_iteratorINSD_10device_ptrIfEEEEPfjS9_ff6squareIfEEEvT0_T1_T2_T3_T4_T6_E12temp_storage+44];
	add.f32 	%f202, %f200, %f201;
	ld.shared.f32 	%f203, [_ZZN3cub18CUB_300001_SM_10006detail6reduce28DeviceReduceSingleTileKernelINS2_10policy_hubIfjN4cuda3std3__44plusIfEEE10Policy1000EN6thrust24THRUST_300001_SM_1000_NS6detail15normal_iteratorINSD_10device_ptrIfEEEEPfjS9_ff6squareIfEEEvT0_T1_T2_T3_T4_T6_E12temp_storage+48];
	add.f32 	%f204, %f202, %f203;
	ld.shared.f32 	%f205, [_ZZN3cub18CUB_300001_SM_10006detail6reduce28DeviceReduceSingleTileKernelINS2_10policy_hubIfjN4cuda3std3__44plusIfEEE10Policy1000EN6thrust24THRUST_300001_SM_1000_NS6detail15normal_iteratorINSD_10device_ptrIfEEEEPfjS9_ff6squareIfEEEvT0_T1_T2_T3_T4_T6_E12temp_storage+52];
	add.f32 	%f206, %f204, %f205;
	ld.shared.f32 	%f207, [_ZZN3cub18CUB_300001_SM_10006detail6reduce28DeviceReduceSingleTileKernelINS2_10policy_hubIfjN4cuda3std3__44plusIfEEE10Policy1000EN6thrust24THRUST_300001_SM_1000_NS6detail15normal_iteratorINSD_10device_ptrIfEEEEPfjS9_ff6squareIfEEEvT0_T1_T2_T3_T4_T6_E12temp_storage+56];
	add.f32 	%f208, %f206, %f207;
	ld.shared.f32 	%f209, [_ZZN3cub18CUB_300001_SM_10006detail6reduce28DeviceReduceSingleTileKernelINS2_10policy_hubIfjN4cuda3std3__44plusIfEEE10Policy1000EN6thrust24THRUST_300001_SM_1000_NS6detail15normal_iteratorINSD_10device_ptrIfEEEEPfjS9_ff6squareIfEEEvT0_T1_T2_T3_T4_T6_E12temp_storage+60];
	add.f32 	%f210, %f208, %f209;
	ld.shared.f32 	%f211, [_ZZN3cub18CUB_300001_SM_10006detail6reduce28DeviceReduceSingleTileKernelINS2_10policy_hubIfjN4cuda3std3__44plusIfEEE10Policy1000EN6thrust24THRUST_300001_SM_1000_NS6detail15normal_iteratorINSD_10device_ptrIfEEEEPfjS9_ff6squareIfEEEvT0_T1_T2_T3_T4_T6_E12temp_storage+64];
	add.f32 	%f212, %f210, %f211;
	ld.shared.f32 	%f213, [_ZZN3cub18CUB_300001_SM_10006detail6reduce28DeviceReduceSingleTileKernelINS2_10policy_hubIfjN4cuda3std3__44plusIfEEE10Policy1000EN6thrust24THRUST_300001_SM_1000_NS6detail15normal_iteratorINSD_10device_ptrIfEEEEPfjS9_ff6squareIfEEEvT0_T1_T2_T3_T4_T6_E12temp_storage+68];
	add.f32 	%f214, %f212, %f213;
	ld.shared.f32 	%f215, [_ZZN3cub18CUB_300001_SM_10006detail6reduce28DeviceReduceSingleTileKernelINS2_10policy_hubIfjN4cuda3std3__44plusIfEEE10Policy1000EN6thrust24THRUST_300001_SM_1000_NS6detail15normal_iteratorINSD_10device_ptrIfEEEEPfjS9_ff6squareIfEEEvT0_T1_T2_T3_T4_T6_E12temp_storage+72];
	add.f32 	%f216, %f214, %f215;
	ld.shared.f32 	%f217, [_ZZN3cub18CUB_300001_SM_10006detail6reduce28DeviceReduceSingleTileKernelINS2_10policy_hubIfjN4cuda3std3__44plusIfEEE10Policy1000EN6thrust24THRUST_300001_SM_1000_NS6detail15normal_iteratorINSD_10device_ptrIfEEEEPfjS9_ff6squareIfEEEvT0_T1_T2_T3_T4_T6_E12temp_storage+76];
	add.f32 	%f399, %f216, %f217;
$L__BB1_50:
	mov.u32 	%r192, %tid.x;
	setp.ne.s32 	%p65, %r192, 0;
	@%p65 bra 	$L__BB1_52;
	add.f32 	%f377, %f42, %f399;
	st.global.f32 	[%rd1], %f377;
$L__BB1_52:
	ret;

}
	// .globl	_ZN3cub18CUB_300001_SM_10006detail6reduce18DeviceReduceKernelINS2_10policy_hubIfjN4cuda3std3__44plusIfEEE10Policy1000EN6thrust24THRUST_300001_SM_1000_NS6detail15normal_iteratorINSD_10device_ptrIfEEEEjS9_f6squareIfEEEvT0_PT3_T1_NS0_13GridEvenShareISO_EET2_T4_
.visible .entry _ZN3cub18CUB_300001_SM_10006detail6reduce18DeviceReduceKernelINS2_10policy_hubIfjN4cuda3std3__44plusIfEEE10Policy1000EN6thrust24THRUST_300001_SM_1000_NS6detail15normal_iteratorINSD_10device_ptrIfEEEEjS9_f6squareIfEEEvT0_PT3_T1_NS0_13GridEvenShareISO_EET2_T4_(
	.param .align 8 .b8 _ZN3cub18CUB_300001_SM_10006detail6reduce18DeviceReduceKernelINS2_10policy_hubIfjN4cuda3std3__44plusIfEEE10Policy1000EN6thrust24THRUST_300001_SM_1000_NS6detail15normal_iteratorINSD_10device_ptrIfEEEEjS9_f6squareIfEEEvT0_PT3_T1_NS0_13GridEvenShareISO_EET2_T4__param_0[8],
	.param .u64 .ptr .align 1 _ZN3cub18CUB_300001_SM_10006detail6reduce18DeviceReduceKernelINS2_10policy_hubIfjN4cuda3std3__44plusIfEEE10Policy1000EN6thrust24THRUST_300001_SM_1000_NS6detail15normal_iteratorINSD_10device_ptrIfEEEEjS9_f6squareIfEEEvT0_PT3_T1_NS0_13GridEvenShareISO_EET2_T4__param_1,
	.param .u32 _ZN3cub18CUB_300001_SM_10006detail6reduce18DeviceReduceKernelINS2_10policy_hubIfjN4cuda3std3__44plusIfEEE10Policy1000EN6thrust24THRUST_300001_SM_1000_NS6detail15normal_iteratorINSD_10device_ptrIfEEEEjS9_f6squareIfEEEvT0_PT3_T1_NS0_13GridEvenShareISO_EET2_T4__param_2,
	.param .align 4 .b8 _ZN3cub18CUB_300001_SM_10006detail6reduce18DeviceReduceKernelINS2_10policy_hubIfjN4cuda3std3__44plusIfEEE10Policy1000EN6thrust24THRUST_300001_SM_1000_NS6detail15normal_iteratorINSD_10device_ptrIfEEEEjS9_f6squareIfEEEvT0_PT3_T1_NS0_13GridEvenShareISO_EET2_T4__param_3[40],
	.param .align 1 .b8 _ZN3cub18CUB_300001_SM_10006detail6reduce18DeviceReduceKernelINS2_10policy_hubIfjN4cuda3std3__44plusIfEEE10Policy1000EN6thrust24THRUST_300001_SM_1000_NS6detail15normal_iteratorINSD_10device_ptrIfEEEEjS9_f6squareIfEEEvT0_PT3_T1_NS0_13GridEvenShareISO_EET2_T4__param_4[1],
	.param .align 1 .b8 _ZN3cub18CUB_300001_SM_10006detail6reduce18DeviceReduceKernelINS2_10policy_hubIfjN4cuda3std3__44plusIfEEE10Policy1000EN6thrust24THRUST_300001_SM_1000_NS6detail15normal_iteratorINSD_10device_ptrIfEEEEjS9_f6squareIfEEEvT0_PT3_T1_NS0_13GridEvenShareISO_EET2_T4__param_5[1]
)
.maxntid 512
{
	.reg .pred 	%p<65>;
	.reg .b16 	%rs<4>;
	.reg .b32 	%r<277>;
	.reg .b32 	%f<396>;
	.reg .b64 	%rd<129>;
	// demoted variable
	.shared .align 4 .b8 _ZZN3cub18CUB_300001_SM_10006detail6reduce18DeviceReduceKernelINS2_10policy_hubIfjN4cuda3std3__44plusIfEEE10Policy1000EN6thrust24THRUST_300001_SM_1000_NS6detail15normal_iteratorINSD_10device_ptrIfEEEEjS9_f6squareIfEEEvT0_PT3_T1_NS0_13GridEvenShareISO_EET2_T4_E12temp_storage[84];
	ld.param.u32 	%r1, [_ZN3cub18CUB_300001_SM_10006detail6reduce18DeviceReduceKernelINS2_10policy_hubIfjN4cuda3std3__44plusIfEEE10Policy1000EN6thrust24THRUST_300001_SM_1000_NS6detail15normal_iteratorINSD_10device_ptrIfEEEEjS9_f6squareIfEEEvT0_PT3_T1_NS0_13GridEvenShareISO_EET2_T4__param_3+20];
	ld.param.u32 	%r2, [_ZN3cub18CUB_300001_SM_10006detail6reduce18DeviceReduceKernelINS2_10policy_hubIfjN4cuda3std3__44plusIfEEE10Policy1000EN6thrust24THRUST_300001_SM_1000_NS6detail15normal_iteratorINSD_10device_ptrIfEEEEjS9_f6squareIfEEEvT0_PT3_T1_NS0_13GridEvenShareISO_EET2_T4__param_3+24];
	ld.param.u64 	%rd3, [_ZN3cub18CUB_300001_SM_10006detail6reduce18DeviceReduceKernelINS2_10policy_hubIfjN4cuda3std3__44plusIfEEE10Policy1000EN6thrust24THRUST_300001_SM_1000_NS6detail15normal_iteratorINSD_10device_ptrIfEEEEjS9_f6squareIfEEEvT0_PT3_T1_NS0_13GridEvenShareISO_EET2_T4__param_0];
	ld.param.u64 	%rd2, [_ZN3cub18CUB_300001_SM_10006detail6reduce18DeviceReduceKernelINS2_10policy_hubIfjN4cuda3std3__44plusIfEEE10Policy1000EN6thrust24THRUST_300001_SM_1000_NS6detail15normal_iteratorINSD_10device_ptrIfEEEEjS9_f6squareIfEEEvT0_PT3_T1_NS0_13GridEvenShareISO_EET2_T4__param_1];
	cvta.to.global.u64 	%rd1, %rd3;
	mov.u32 	%r3, %ctaid.x;
	shl.b32 	%r4, %r2, 13;
	shl.b32 	%r268, %r3, 13;
	sub.s32 	%r6, %r1, %r268;
	setp.gt.u32 	%p1, %r6, 8191;
	@%p1 bra 	$L__BB2_26;
	mov.u32 	%r7, %tid.x;
	setp.ge.u32 	%p23, %r7, %r6;
	mov.f32 	%f384, 0f00000000;
	mov.u32 	%r259, %r7;
	@%p23 bra 	$L__BB2_3;
	add.s32 	%r153, %r268, %r7;
	mul.wide.u32 	%rd66, %r153, 4;
	add.s64 	%rd67, %rd1, %rd66;
	ld.global.f32 	%f217, [%rd67];
	mul.f32 	%f384, %f217, %f217;
	add.s32 	%r259, %r7, 512;
$L__BB2_3:
	setp.ge.u32 	%p24, %r259, %r6;
	@%p24 bra 	$L__BB2_17;
	not.b32 	%r154, %r259;
	add.s32 	%r155, %r1, %r154;
	sub.s32 	%r156, %r155, %r268;
	shr.u32 	%r157, %r156, 9;
	add.s32 	%r10, %r157, 1;
	and.b32  	%r11, %r10, 15;
	setp.lt.u32 	%p25, %r156, 7680;
	@%p25 bra 	$L__BB2_8;
	or.b32  	%r258, %r259, 4096;
	add.s32 	%r257, %r259, %r268;
	and.b32  	%r158, %r10, 16777200;
	neg.s32 	%r256, %r158;
$L__BB2_6:
	.pragma "nounroll";
	mul.wide.u32 	%rd68, %r257, 4;
	add.s64 	%rd69, %rd1, %rd68;
	ld.global.f32 	%f219, [%rd69];
	fma.rn.f32 	%f220, %f219, %f219, %f384;
	add.s32 	%r159, %r257, 512;
	mul.wide.u32 	%rd70, %r159, 4;
	add.s64 	%rd71, %rd1, %rd70;
	ld.global.f32 	%f221, [%rd71];
	fma.rn.f32 	%f222, %f221, %f221, %f220;
	add.s32 	%r160, %r257, 1024;
	mul.wide.u32 	%rd72, %r160, 4;
	add.s64 	%rd73, %rd1, %rd72;
	ld.global.f32 	%f223, [%rd73];
	fma.rn.f32 	%f224, %f223, %f223, %f222;
	add.s32 	%r161, %r257, 1536;
	mul.wide.u32 	%rd74, %r161, 4;
	add.s64 	%rd75, %rd1, %rd74;
	ld.global.f32 	%f225, [%rd75];
	fma.rn.f32 	%f226, %f225, %f225, %f224;
	add.s32 	%r162, %r257, 2048;
	mul.wide.u32 	%rd76, %r162, 4;
	add.s64 	%rd77, %rd1, %rd76;
	ld.global.f32 	%f227, [%rd77];
	fma.rn.f32 	%f228, %f227, %f227, %f226;
	add.s32 	%r163, %r257, 2560;
	mul.wide.u32 	%rd78, %r163, 4;
	add.s64 	%rd79, %rd1, %rd78;
	ld.global.f32 	%f229, [%rd79];
	fma.rn.f32 	%f230, %f229, %f229, %f228;
	add.s32 	%r164, %r257, 3072;
	mul.wide.u32 	%rd80, %r164, 4;
	add.s64 	%rd81, %rd1, %rd80;
	ld.global.f32 	%f231, [%rd81];
	fma.rn.f32 	%f232, %f231, %f231, %f230;
	add.s32 	%r165, %r257, 3584;
	mul.wide.u32 	%rd82, %r165, 4;
	add.s64 	%rd83, %rd1, %rd82;
	ld.global.f32 	%f233, [%rd83];
	fma.rn.f32 	%f234, %f233, %f233, %f232;
	add.s32 	%r166, %r257, 4096;
	mul.wide.u32 	%rd84, %r166, 4;
	add.s64 	%rd85, %rd1, %rd84;
	ld.global.f32 	%f235, [%rd85];
	fma.rn.f32 	%f236, %f235, %f235, %f234;
	add.s32 	%r167, %r257, 4608;
	mul.wide.u32 	%rd86, %r167, 4;
	add.s64 	%rd87, %rd1, %rd86;
	ld.global.f32 	%f237, [%rd87];
	fma.rn.f32 	%f238, %f237, %f237, %f236;
	add.s32 	%r168, %r257, 5120;
	mul.wide.u32 	%rd88, %r168, 4;
	add.s64 	%rd89, %rd1, %rd88;
	ld.global.f32 	%f239, [%rd89];
	fma.rn.f32 	%f240, %f239, %f239, %f238;
	add.s32 	%r169, %r257, 5632;
	mul.wide.u32 	%rd90, %r169, 4;
	add.s64 	%rd91, %rd1, %rd90;
	ld.global.f32 	%f241, [%rd91];
	fma.rn.f32 	%f242, %f241, %f241, %f240;
	add.s32 	%r170, %r257, 6144;
	mul.wide.u32 	%rd92, %r170, 4;
	add.s64 	%rd93, %rd1, %rd92;
	ld.global.f32 	%f243, [%rd93];
	fma.rn.f32 	%f244, %f243, %f243, %f242;
	add.s32 	%r171, %r257, 6656;
	mul.wide.u32 	%rd94, %r171, 4;
	add.s64 	%rd95, %rd1, %rd94;
	ld.global.f32 	%f245, [%rd95];
	fma.rn.f32 	%f246, %f245, %f245, %f244;
	add.s32 	%r172, %r257, 7168;
	mul.wide.u32 	%rd96, %r172, 4;
	add.s64 	%rd97, %rd1, %rd96;
	ld.global.f32 	%f247, [%rd97];
	fma.rn.f32 	%f248, %f247, %f247, %f246;
	add.s32 	%r173, %r257, 7680;
	mul.wide.u32 	%rd98, %r173, 4;
	add.s64 	%rd99, %rd1, %rd98;
	ld.global.f32 	%f249, [%rd99];
	fma.rn.f32 	%f384, %f249, %f249, %f248;
	add.s32 	%r258, %r258, 8192;
	add.s32 	%r257, %r257, 8192;
	add.s32 	%r256, %r256, 16;
	setp.ne.s32 	%p26, %r256, 0;
	@%p26 bra 	$L__BB2_6;
	add.s32 	%r259, %r258, -4096;
$L__BB2_8:
	setp.eq.s32 	%p27, %r11, 0;
	@%p27 bra 	$L__BB2_17;
	and.b32  	%r23, %r10, 7;
	setp.lt.u32 	%p28, %r11, 8;
	@%p28 bra 	$L__BB2_11;
	add.s32 	%r174, %r268, %r259;
	mul.wide.u32 	%rd100, %r174, 4;
	add.s64 	%rd101, %rd1, %rd100;
	ld.global.f32 	%f251, [%rd101];
	fma.rn.f32 	%f252, %f251, %f251, %f384;
	add.s32 	%r175, %r174, 512;
	mul.wide.u32 	%rd102, %r175, 4;
	add.s64 	%rd103, %rd1, %rd102;
	ld.global.f32 	%f253, [%rd103];
	fma.rn.f32 	%f254, %f253, %f253, %f252;
	add.s32 	%r176, %r174, 1024;
	mul.wide.u32 	%rd104, %r176, 4;
	add.s64 	%rd105, %rd1, %rd104;
	ld.global.f32 	%f255, [%rd105];
	fma.rn.f32 	%f256, %f255, %f255, %f254;
	add.s32 	%r177, %r174, 1536;
	mul.wide.u32 	%rd106, %r177, 4;
	add.s64 	%rd107, %rd1, %rd106;
	ld.global.f32 	%f257, [%rd107];
	fma.rn.f32 	%f258, %f257, %f257, %f256;
	add.s32 	%r178, %r174, 2048;
	mul.wide.u32 	%rd108, %r178, 4;
	add.s64 	%rd109, %rd1, %rd108;
	ld.global.f32 	%f259, [%rd109];
	fma.rn.f32 	%f260, %f259, %f259, %f258;
	add.s32 	%r179, %r174, 2560;
	mul.wide.u32 	%rd110, %r179, 4;
	add.s64 	%rd111, %rd1, %rd110;
	ld.global.f32 	%f261, [%rd111];
	fma.rn.f32 	%f262, %f261, %f261, %f260;
	add.s32 	%r180, %r174, 3072;
	mul.wide.u32 	%rd112, %r180, 4;
	add.s64 	%rd113, %rd1, %rd112;
	ld.global.f32 	%f263, [%rd113];
	fma.rn.f32 	%f264, %f263, %f263, %f262;
	add.s32 	%r181, %r174, 3584;
	mul.wide.u32 	%rd114, %r181, 4;
	add.s64 	%rd115, %rd1, %rd114;
	ld.global.f32 	%f265, [%rd115];
	fma.rn.f32 	%f384, %f265, %f265, %f264;
	add.s32 	%r259, %r259, 4096;
$L__BB2_11:
	setp.eq.s32 	%p29, %r23, 0;
	@%p29 bra 	$L__BB2_17;
	and.b32  	%r26, %r10, 3;
	setp.lt.u32 	%p30, %r23, 4;
	@%p30 bra 	$L__BB2_14;
	add.s32 	%r182, %r268, %r259;
	mul.wide.u32 	%rd116, %r182, 4;
	add.s64 	%rd117, %rd1, %rd116;
	ld.global.f32 	%f267, [%rd117];
	fma.rn.f32 	%f268, %f267, %f267, %f384;
	add.s32 	%r183, %r182, 512;
	mul.wide.u32 	%rd118, %r183, 4;
	add.s64 	%rd119, %rd1, %rd118;
	ld.global.f32 	%f269, [%rd119];
	fma.rn.f32 	%f270, %f269, %f269, %f268;
	add.s32 	%r184, %r182, 1024;
	mul.wide.u32 	%rd120, %r184, 4;
	add.s64 	%rd121, %rd1, %rd120;
	ld.global.f32 	%f271, [%rd121];
	fma.rn.f32 	%f272, %f271, %f271, %f270;
	add.s32 	%r185, %r182, 1536;
	mul.wide.u32 	%rd122, %r185, 4;
	add.s64 	%rd123, %rd1, %rd122;
	ld.global.f32 	%f273, [%rd123];
	fma.rn.f32 	%f384, %f273, %f273, %f272;
	add.s32 	%r259, %r259, 2048;
$L__BB2_14:
	setp.eq.s32 	%p31, %r26, 0;
	@%p31 bra 	$L__BB2_17;
	add.s32 	%r263, %r259, %r268;
	neg.s32 	%r262, %r26;
$L__BB2_16:
	.pragma "nounroll";
	mul.wide.u32 	%rd124, %r263, 4;
	add.s64 	%rd125, %rd1, %rd124;
	ld.global.f32 	%f274, [%rd125];
	fma.rn.f32 	%f384, %f274, %f274, %f384;
	add.s32 	%r263, %r263, 512;
	add.s32 	%r262, %r262, 1;
	setp.ne.s32 	%p32, %r262, 0;
	@%p32 bra 	$L__BB2_16;
$L__BB2_17:
	setp.lt.u32 	%p33, %r6, 512;
	@%p33 bra 	$L__BB2_22;
	// begin inline asm
	mov.u32 %r224, %laneid;
	// end inline asm
	mov.b32 	%r226, %f384;
	mov.b32 	%r227, 1;
	mov.b32 	%r248, 31;
	mov.b32 	%r249, -1;
	// begin inline asm
	shfl.sync.down.b32 %r225, %r226, %r227, %r248, %r249;
	// end inline asm
	setp.gt.s32 	%p57, %r224, 30;
	mov.b32 	%f333, %r225;
	add.f32 	%f334, %f384, %f333;
	selp.f32 	%f335, %f384, %f334, %p57;
	mov.b32 	%r231, %f335;
	mov.b32 	%r232, 2;
	// begin inline asm
	shfl.sync.down.b32 %r230, %r231, %r232, %r248, %r249;
	// end inline asm
	setp.gt.s32 	%p58, %r224, 29;
	mov.b32 	%f336, %r230;
	add.f32 	%f337, %f335, %f336;
	selp.f32 	%f338, %f335, %f337, %p58;
	mov.b32 	%r236, %f338;
	mov.b32 	%r237, 4;
	// begin inline asm
	shfl.sync.down.b32 %r235, %r236, %r237, %r248, %r249;
	// end inline asm
	setp.gt.s32 	%p59, %r224, 27;
	mov.b32 	%f339, %r235;
	add.f32 	%f340, %f338, %f339;
	selp.f32 	%f341, %f338, %f340, %p59;
	mov.b32 	%r241, %f341;
	mov.b32 	%r242, 8;
	// begin inline asm
	shfl.sync.down.b32 %r240, %r241, %r242, %r248, %r249;
	// end inline asm
	setp.gt.s32 	%p60, %r224, 23;
	mov.b32 	%f342, %r240;
	add.f32 	%f343, %f341, %f342;
	selp.f32 	%f344, %f341, %f343, %p60;
	mov.b32 	%r246, %f344;
	mov.b32 	%r247, 16;
	// begin inline asm
	shfl.sync.down.b32 %r245, %r246, %r247, %r248, %r249;
	// end inline asm
	setp.gt.s32 	%p61, %r224, 15;
	mov.b32 	%f345, %r245;
	add.f32 	%f16, %f344, %f345;
	selp.f32 	%f395, %f344, %f16, %p61;
	setp.ne.s32 	%p62, %r224, 0;
	@%p62 bra 	$L__BB2_20;
	shr.u32 	%r250, %r7, 3;
	and.b32  	%r251, %r250, 124;
	mov.u32 	%r252, _ZZN3cub18CUB_300001_SM_10006detail6reduce18DeviceReduceKernelINS2_10policy_hubIfjN4cuda3std3__44plusIfEEE10Policy1000EN6thrust24THRUST_300001_SM_1000_NS6detail15normal_iteratorINSD_10device_ptrIfEEEEjS9_f6squareIfEEEvT0_PT3_T1_NS0_13GridEvenShareISO_EET2_T4_E12temp_storage;
	add.s32 	%r253, %r252, %r251;
	st.shared.f32 	[%r253+16], %f16;
$L__BB2_20:
	bar.sync 	0;
	setp.ne.s32 	%p63, %r7, 0;
	@%p63 bra 	$L__BB2_48;
	ld.shared.f32 	%f346, [_ZZN3cub18CUB_300001_SM_10006detail6reduce18DeviceReduceKernelINS2_10policy_hubIfjN4cuda3std3__44plusIfEEE10Policy1000EN6thrust24THRUST_300001_SM_1000_NS6detail15normal_iteratorINSD_10device_ptrIfEEEEjS9_f6squareIfEEEvT0_PT3_T1_NS0_13GridEvenShareISO_EET2_T4_E12temp_storage+20];
	add.f32 	%f347, %f395, %f346;
	ld.shared.f32 	%f348, [_ZZN3cub18CUB_300001_SM_10006detail6reduce18DeviceReduceKernelINS2_10policy_hubIfjN4cuda3std3__44plusIfEEE10Policy1000EN6thrust24THRUST_300001_SM_1000_NS6detail15normal_iteratorINSD_10device_ptrIfEEEEjS9_f6squareIfEEEvT0_PT3_T1_NS0_13GridEvenShareISO_EET2_T4_E12temp_storage+24];
	add.f32 	%f349, %f347, %f348;
	ld.shared.f32 	%f350, [_ZZN3cub18CUB_300001_SM_10006detail6reduce18DeviceReduceKernelINS2_10policy_hubIfjN4cuda3std3__44plusIfEEE10Policy1000EN6thrust24THRUST_300001_SM_1000_NS6detail15normal_iteratorINSD_10device_ptrIfEEEEjS9_f6squareIfEEEvT0_PT3_T1_NS0_13GridEvenShareISO_EET2_T4_E12temp_storage+28];
	add.f32 	%f351, %f349, %f350;
	ld.shared.f32 	%f352, [_ZZN3cub18CUB_300001_SM_10006detail6reduce18DeviceReduceKernelINS2_10policy_hubIfjN4cuda3std3__44plusIfEEE10Policy1000EN6thrust24THRUST_300001_SM_1000_NS6detail15normal_iteratorINSD_10device_ptrIfEEEEjS9_f6squareIfEEEvT0_PT3_T1_NS0_13GridEvenShareISO_EET2_T4_E12temp_storage+32];
	add.f32 	%f353, %f351, %f352;
	ld.shared.f32 	%f354, [_ZZN3cub18CUB_300001_SM_10006detail6reduce18DeviceReduceKernelINS2_10policy_hubIfjN4cuda3std3__44plusIfEEE10Policy1000EN6thrust24THRUST_300001_SM_1000_NS6detail15normal_iteratorINSD_10device_ptrIfEEEEjS9_f6squareIfEEEvT0_PT3_T1_NS0_13GridEvenShareISO_EET2_T4_E12temp_storage+36];
	add.f32 	%f355, %f353, %f354;
	ld.shared.f32 	%f356, [_ZZN3cub18CUB_300001_SM_10006detail6reduce18DeviceReduceKernelINS2_10policy_hubIfjN4cuda3std3__44plusIfEEE10Policy1000EN6thrust24THRUST_300001_SM_1000_NS6detail15normal_iteratorINSD_10device_ptrIfEEEEjS9_f6squareIfEEEvT0_PT3_T1_NS0_13GridEvenShareISO_EET2_T4_E12temp_storage+40];
	add.f32 	%f357, %f355, %f356;
	ld.shared.f32 	%f358, [_ZZN3cub18CUB_300001_SM_10006detail6reduce18DeviceReduceKernelINS2_10policy_hubIfjN4cuda3std3__44plusIfEEE10Policy1000EN6thrust24THRUST_300001_SM_1000_NS6detail15normal_iteratorINSD_10device_ptrIfEEEEjS9_f6squareIfEEEvT0_PT3_T1_NS0_13GridEvenShareISO_EET2_T4_E12temp_storage+44];
	add.f32 	%f359, %f357, %f358;
	ld.shared.f32 	%f360, [_ZZN3cub18CUB_300001_SM_10006detail6reduce18DeviceReduceKernelINS2_10policy_hubIfjN4cuda3std3__44plusIfEEE10Policy1000EN6thrust24THRUST_300001_SM_1000_NS6detail15normal_iteratorINSD_10device_ptrIfEEEEjS9_f6squareIfEEEvT0_PT3_T1_NS0_13GridEvenShareISO_EET2_T4_E12temp_storage+48];
	add.f32 	%f361, %f359, %f360;
	ld.shared.f32 	%f362, [_ZZN3cub18CUB_300001_SM_10006detail6reduce18DeviceReduceKernelINS2_10policy_hubIfjN4cuda3std3__44plusIfEEE10Policy1000EN6thrust24THRUST_300001_SM_1000_NS6detail15normal_iteratorINSD_10device_ptrIfEEEEjS9_f6squareIfEEEvT0_PT3_T1_NS0_13GridEvenShareISO_EET2_T4_E12temp_storage+52];
	add.f32 	%f363, %f361, %f362;
	ld.shared.f32 	%f364, [_ZZN3cub18CUB_300001_SM_10006detail6reduce18DeviceReduceKernelINS2_10policy_hubIfjN4cuda3std3__44plusIfEEE10Policy1000EN6thrust24THRUST_300001_SM_1000_NS6detail15normal_iteratorINSD_10device_ptrIfEEEEjS9_f6squareIfEEEvT0_PT3_T1_NS0_13GridEvenShareISO_EET2_T4_E12temp_storage+56];
	add.f32 	%f365, %f363, %f364;
	ld.shared.f32 	%f366, [_ZZN3cub18CUB_300001_SM_10006detail6reduce18DeviceReduceKernelINS2_10policy_hubIfjN4cuda3std3__44plusIfEEE10Policy1000EN6thrust24THRUST_300001_SM_1000_NS6detail15normal_iteratorINSD_10device_ptrIfEEEEjS9_f6squareIfEEEvT0_PT3_T1_NS0_13GridEvenShareISO_EET2_T4_E12temp_storage+60];
	add.f32 	%f367, %f365, %f366;
	ld.shared.f32 	%f368, [_ZZN3cub18CUB_300001_SM_10006detail6reduce18DeviceReduceKernelINS2_10policy_hubIfjN4cuda3std3__44plusIfEEE10Policy1000EN6thrust24THRUST_300001_SM_1000_NS6detail15normal_iteratorINSD_10device_ptrIfEEEEjS9_f6squareIfEEEvT0_PT3_T1_NS0_13GridEvenShareISO_EET2_T4_E12temp_storage+64];
	add.f32 	%f369, %f367, %f368;
	ld.shared.f32 	%f370, [_ZZN3cub18CUB_300001_SM_10006detail6reduce18DeviceReduceKernelINS2_10policy_hubIfjN4cuda3std3__44plusIfEEE10Policy1000EN6thrust24THRUST_300001_SM_1000_NS6detail15normal_iteratorINSD_10device_ptrIfEEEEjS9_f6squareIfEEEvT0_PT3_T1_NS0_13GridEvenShareISO_EET2_T4_E12temp_storage+68];
	add.f32 	%f371, %f369, %f370;
	ld.shared.f32 	%f372, [_ZZN3cub18CUB_300001_SM_10006detail6reduce18DeviceReduceKernelINS2_10policy_hubIfjN4cuda3std3__44plusIfEEE10Policy1000EN6thrust24THRUST_300001_SM_1000_NS6detail15normal_iteratorINSD_10device_ptrIfEEEEjS9_f6squareIfEEEvT0_PT3_T1_NS0_13GridEvenShareISO_EET2_T4_E12temp_storage+72];
	add.f32 	%f373, %f371, %f372;
	ld.shared.f32 	%f374, [_ZZN3cub18CUB_300001_SM_10006detail6reduce18DeviceReduceKernelINS2_10policy_hubIfjN4cuda3std3__44plusIfEEE10Policy1000EN6thrust24THRUST_300001_SM_1000_NS6detail15normal_iteratorINSD_10device_ptrIfEEEEjS9_f6squareIfEEEvT0_PT3_T1_NS0_13GridEvenShareISO_EET2_T4_E12temp_storage+76];
	add.f32 	%f395, %f373, %f374;
	bra.uni 	$L__BB2_48;
$L__BB2_22:
	// begin inline asm
	mov.u32 %r186, %laneid;
	// end inline asm
	and.b32  	%r212, %r7, 992;
	add.s32 	%r213, %r212, 32;
	setp.gt.u32 	%p34, %r213, %r6;
	not.b32 	%r214, %r212;
	add.s32 	%r215, %r6, %r214;
	selp.b32 	%r210, %r215, 31, %p34;
	mov.b32 	%r188, %f384;
	mov.b32 	%r189, 1;
	mov.b32 	%r211, -1;
	// begin inline asm
	shfl.sync.down.b32 %r187, %r188, %r189, %r210, %r211;
	// end inline asm
	setp.lt.s32 	%p35, %r186, %r210;
	mov.b32 	%f275, %r187;
	add.f32 	%f276, %f384, %f275;
	selp.f32 	%f277, %f276, %f384, %p35;
	mov.b32 	%r193, %f277;
	mov.b32 	%r194, 2;
	// begin inline asm
	shfl.sync.down.b32 %r192, %r193, %r194, %r210, %r211;
	// end inline asm
	add.s32 	%r216, %r186, 2;
	setp.gt.s32 	%p36, %r216, %r210;
	mov.b32 	%f278, %r192;
	add.f32 	%f279, %f277, %f278;
	selp.f32 	%f280, %f277, %f279, %p36;
	mov.b32 	%r198, %f280;
	mov.b32 	%r199, 4;
	// begin inline asm
	shfl.sync.down.b32 %r197, %r198, %r199, %r210, %r211;
	// end inline asm
	add.s32 	%r217, %r186, 4;
	setp.gt.s32 	%p37, %r217, %r210;
	mov.b32 	%f281, %r197;
	add.f32 	%f282, %f280, %f281;
	selp.f32 	%f283, %f280, %f282, %p37;
	mov.b32 	%r203, %f283;
	mov.b32 	%r204, 8;
	// begin inline asm
	shfl.sync.down.b32 %r202, %r203, %r204, %r210, %r211;
	// end inline asm
	add.s32 	%r218, %r186, 8;
	setp.gt.s32 	%p38, %r218, %r210;
	mov.b32 	%f284, %r202;
	add.f32 	%f285, %f283, %f284;
	selp.f32 	%f286, %f283, %f285, %p38;
	mov.b32 	%r208, %f286;
	mov.b32 	%r209, 16;
	// begin inline asm
	shfl.sync.down.b32 %r207, %r208, %r209, %r210, %r211;
	// end inline asm
	add.s32 	%r219, %r186, 16;
	setp.gt.s32 	%p39, %r219, %r210;
	mov.b32 	%f287, %r207;
	add.f32 	%f288, %f286, %f287;
	selp.f32 	%f395, %f286, %f288, %p39;
	setp.ne.s32 	%p40, %r186, 0;
	@%p40 bra 	$L__BB2_24;
	shr.u32 	%r220, %r7, 3;
	and.b32  	%r221, %r220, 124;
	mov.u32 	%r222, _ZZN3cub18CUB_300001_SM_10006detail6reduce18DeviceReduceKernelINS2_10policy_hubIfjN4cuda3std3__44plusIfEEE10Policy1000EN6thrust24THRUST_300001_SM_1000_NS6detail15normal_iteratorINSD_10device_ptrIfEEEEjS9_f6squareIfEEEvT0_PT3_T1_NS0_13GridEvenShareISO_EET2_T4_E12temp_storage;
	add.s32 	%r223, %r222, %r221;
	st.shared.f32 	[%r223+16], %f395;
$L__BB2_24:
	bar.sync 	0;
	setp.ne.s32 	%p41, %r7, 0;
	@%p41 bra 	$L__BB2_48;
	setp.gt.u32 	%p42, %r6, 32;
	ld.shared.f32 	%f289, [_ZZN3cub18CUB_300001_SM_10006detail6reduce18DeviceReduceKernelINS2_10policy_hubIfjN4cuda3std3__44plusIfEEE10Policy1000EN6thrust24THRUST_300001_SM_1000_NS6detail15normal_iteratorINSD_10device_ptrIfEEEEjS9_f6squareIfEEEvT0_PT3_T1_NS0_13GridEvenShareISO_EET2_T4_E12temp_storage+20];
	add.f32 	%f290, %f395, %f289;
	selp.f32 	%f291, %f290, %f395, %p42;
	setp.gt.u32 	%p43, %r6, 64;
	ld.shared.f32 	%f292, [_ZZN3cub18CUB_300001_SM_10006detail6reduce18DeviceReduceKernelINS2_10policy_hubIfjN4cuda3std3__44plusIfEEE10Policy1000EN6thrust24THRUST_300001_SM_1000_NS6detail15normal_iteratorINSD_10device_ptrIfEEEEjS9_f6squareIfEEEvT0_PT3_T1_NS0_13GridEvenShareISO_EET2_T4_E12temp_storage+24];
	add.f32 	%f293, %f292, %f291;
	selp.f32 	%f294, %f293, %f291, %p43;
	setp.gt.u32 	%p44, %r6, 96;
	ld.shared.f32 	%f295, [_ZZN3cub18CUB_300001_SM_10006detail6reduce18DeviceReduceKernelINS2_10policy_hubIfjN4cuda3std3__44plusIfEEE10Policy1000EN6thrust24THRUST_300001_SM_1000_NS6detail15normal_iteratorINSD_10device_ptrIfEEEEjS9_f6squareIfEEEvT0_PT3_T1_NS0_13GridEvenShareISO_EET2_T4_E12temp_storage+28];
	add.f32 	%f296, %f295, %f294;
	selp.f32 	%f297, %f296, %f294, %p44;
	setp.gt.u32 	%p45, %r6, 128;
	ld.shared.f32 	%f298, [_ZZN3cub18CUB_300001_SM_10006detail6reduce18DeviceReduceKernelINS2_10policy_hubIfjN4cuda3std3__44plusIfEEE10Policy1000EN6thrust24THRUST_300001_SM_1000_NS6detail15normal_iteratorINSD_10device_ptrIfEEEEjS9_f6squareIfEEEvT0_PT3_T1_NS0_13GridEvenShareISO_EET2_T4_E12temp_storage+32];
	add.f32 	%f299, %f298, %f297;
	selp.f32 	%f300, %f299, %f297, %p45;
	setp.gt.u32 	%p46, %r6, 160;
	ld.shared.f32 	%f301, [_ZZN3cub18CUB_300001_SM_10006detail6reduce18DeviceReduceKernelINS2_10policy_hubIfjN4cuda3std3__44plusIfEEE10Policy1000EN6thrust24THRUST_300001_SM_1000_NS6detail15normal_iteratorINSD_10device_ptrIfEEEEjS9_f6squareIfEEEvT0_PT3_T1_NS0_13GridEvenShareISO_EET2_T4_E12temp_storage+36];
	add.f32 	%f302, %f301, %f300;
	selp.f32 	%f303, %f302, %f300, %p46;
	setp.gt.u32 	%p47, %r6, 192;
	ld.shared.f32 	%f304, [_ZZN3cub18CUB_300001_SM_10006detail6reduce18DeviceReduceKernelINS2_10policy_hubIfjN4cuda3std3__44plusIfEEE10Policy1000EN6thrust24THRUST_300001_SM_1000_NS6detail15normal_iteratorINSD_10device_ptrIfEEEEjS9_f6squareIfEEEvT0_PT3_T1_NS0_13GridEvenShareISO_EET2_T4_E12temp_storage+40];
	add.f32 	%f305, %f304, %f303;
	selp.f32 	%f306, %f305, %f303, %p47;
	setp.gt.u32 	%p48, %r6, 224;
	ld.shared.f32 	%f307, [_ZZN3cub18CUB_300001_SM_10006detail6reduce18DeviceReduceKernelINS2_10policy_hubIfjN4cuda3std3__44plusIfEEE10Policy1000EN6thrust24THRUST_300001_SM_1000_NS6detail15normal_iteratorINSD_10device_ptrIfEEEEjS9_f6squareIfEEEvT0_PT3_T1_NS0_13GridEvenShareISO_EET2_T4_E12temp_storage+44];
	add.f32 	%f308, %f307, %f306;
	selp.f32 	%f309, %f308, %f306, %p48;
	setp.gt.u32 	%p49, %r6, 256;
	ld.shared.f32 	%f310, [_ZZN3cub18CUB_300001_SM_10006detail6reduce18DeviceReduceKernelINS2_10policy_hubIfjN4cuda3std3__44plusIfEEE10Policy1000EN6thrust24THRUST_300001_SM_1000_NS6detail15normal_iteratorINSD_10device_ptrIfEEEEjS9_f6squareIfEEEvT0_PT3_T1_NS0_13GridEvenShareISO_EET2_T4_E12temp_storage+48];
	add.f32 	%f311, %f310, %f309;
	selp.f32 	%f312, %f311, %f309, %p49;
	setp.gt.u32 	%p50, %r6, 288;
	ld.shared.f32 	%f313, [_ZZN3cub18CUB_300001_SM_10006detail6reduce18DeviceReduceKernelINS2_10policy_hubIfjN4cuda3std3__44plusIfEEE10Policy1000EN6thrust24THRUST_300001_SM_1000_NS6detail15normal_iteratorINSD_10device_ptrIfEEEEjS9_f6squareIfEEEvT0_PT3_T1_NS0_13GridEvenShareISO_EET2_T4_E12temp_storage+52];
	add.f32 	%f314, %f313, %f312;
	selp.f32 	%f315, %f314, %f312, %p50;
	setp.gt.u32 	%p51, %r6, 320;
	ld.shared.f32 	%f316, [_ZZN3cub18CUB_300001_SM_10006detail6reduce18DeviceReduceKernelINS2_10policy_hubIfjN4cuda3std3__44plusIfEEE10Policy1000EN6thrust24THRUST_300001_SM_1000_NS6detail15normal_iteratorINSD_10device_ptrIfEEEEjS9_f6squareIfEEEvT0_PT3_T1_NS0_13GridEvenShareISO_EET2_T4_E12temp_storage+56];
	add.f32 	%f317, %f316, %f315;
	selp.f32 	%f318, %f317, %f315, %p51;
	setp.gt.u32 	%p52, %r6, 352;
	ld.shared.f32 	%f319, [_ZZN3cub18CUB_300001_SM_10006detail6reduce18DeviceReduceKernelINS2_10policy_hubIfjN4cuda3std3__44plusIfEEE10Policy1000EN6thrust24THRUST_300001_SM_1000_NS6detail15normal_iteratorINSD_10device_ptrIfEEEEjS9_f6squareIfEEEvT0_PT3_T1_NS0_13GridEvenShareISO_EET2_T4_E12temp_storage+60];
	add.f32 	%f320, %f319, %f318;
	selp.f32 	%f321, %f320, %f318, %p52;
	setp.gt.u32 	%p53, %r6, 384;
	ld.shared.f32 	%f322, [_ZZN3cub18CUB_300001_SM_10006detail6reduce18DeviceReduceKernelINS2_10policy_hubIfjN4cuda3std3__44plusIfEEE10Policy1000EN6thrust24THRUST_300001_SM_1000_NS6detail15normal_iteratorINSD_10device_ptrIfEEEEjS9_f6squareIfEEEvT0_PT3_T1_NS0_13GridEvenShareISO_EET2_T4_E12temp_storage+64];
	add.f32 	%f323, %f322, %f321;
	selp.f32 	%f324, %f323, %f321, %p53;
	setp.gt.u32 	%p54, %r6, 416;
	ld.shared.f32 	%f325, [_ZZN3cub18CUB_300001_SM_10006detail6reduce18DeviceReduceKernelINS2_10policy_hubIfjN4cuda3std3__44plusIfEEE10Policy1000EN6thrust24THRUST_300001_SM_1000_NS6detail15normal_iteratorINSD_10device_ptrIfEEEEjS9_f6squareIfEEEvT0_PT3_T1_NS0_13GridEvenShareISO_EET2_T4_E12temp_storage+68];
	add.f32 	%f326, %f325, %f324;
	selp.f32 	%f327, %f326, %f324, %p54;
	setp.gt.u32 	%p55, %r6, 448;
	ld.shared.f32 	%f328, [_ZZN3cub18CUB_300001_SM_10006detail6reduce18DeviceReduceKernelINS2_10policy_hubIfjN4cuda3std3__44plusIfEEE10Policy1000EN6thrust24THRUST_300001_SM_1000_NS6detail15normal_iteratorINSD_10device_ptrIfEEEEjS9_f6squareIfEEEvT0_PT3_T1_NS0_13GridEvenShareISO_EET2_T4_E12temp_storage+72];
	add.f32 	%f329, %f328, %f327;
	selp.f32 	%f330, %f329, %f327, %p55;
	setp.gt.u32 	%p56, %r6, 480;
	ld.shared.f32 	%f331, [_ZZN3cub18CUB_300001_SM_10006detail6reduce18DeviceReduceKernelINS2_10policy_hubIfjN4cuda3std3__44plusIfEEE10Policy1000EN6thrust24THRUST_300001_SM_1000_NS6detail15normal_iteratorINSD_10device_ptrIfEEEEjS9_f6squareIfEEEvT0_PT3_T1_NS0_13GridEvenShareISO_EET2_T4_E12temp_storage+76];
	add.f32 	%f332, %f331, %f330;
	selp.f32 	%f395, %f332, %f330, %p56;
	bra.uni 	$L__BB2_48;
$L__BB2_26:
	mov.u32 	%r35, %tid.x;
	add.s32 	%r73, %r35, %r268;
	mul.wide.u32 	%rd4, %r73, 4;
	add.s64 	%rd5, %rd1, %rd4;
	ld.global.f32 	%f41, [%rd5];
	ld.global.f32 	%f42, [%rd5+2048];
	mul.f32 	%f43, %f42, %f42;
	ld.global.f32 	%f44, [%rd5+4096];
	ld.global.f32 	%f45, [%rd5+6144];
	mul.f32 	%f46, %f45, %f45;
	ld.global.f32 	%f47, [%rd5+8192];
	ld.global.f32 	%f48, [%rd5+10240];
	mul.f32 	%f49, %f48, %f48;
	ld.global.f32 	%f50, [%rd5+12288];
	ld.global.f32 	%f51, [%rd5+14336];
	mul.f32 	%f52, %f51, %f51;
	ld.global.f32 	%f53, [%rd5+16384];
	ld.global.f32 	%f54, [%rd5+18432];
	mul.f32 	%f55, %f54, %f54;
	ld.global.f32 	%f56, [%rd5+20480];
	ld.global.f32 	%f57, [%rd5+22528];
	mul.f32 	%f58, %f57, %f57;
	ld.global.f32 	%f59, [%rd5+24576];
	ld.global.f32 	%f60, [%rd5+26624];
	mul.f32 	%f61, %f60, %f60;
	ld.global.f32 	%f62, [%rd5+28672];
	ld.global.f32 	%f63, [%rd5+30720];
	mul.f32 	%f64, %f63, %f63;
	fma.rn.f32 	%f65, %f41, %f41, %f43;
	fma.rn.f32 	%f66, %f44, %f44, %f46;
	fma.rn.f32 	%f67, %f47, %f47, %f49;
	fma.rn.f32 	%f68, %f50, %f50, %f52;
	fma.rn.f32 	%f69, %f53, %f53, %f55;
	fma.rn.f32 	%f70, %f56, %f56, %f58;
	fma.rn.f32 	%f71, %f59, %f59, %f61;
	fma.rn.f32 	%f72, %f62, %f62, %f64;
	add.f32 	%f73, %f65, %f66;
	add.f32 	%f74, %f67, %f68;
	add.f32 	%f75, %f69, %f70;
	add.f32 	%f76, %f71, %f72;
	add.f32 	%f77, %f73, %f74;
	add.f32 	%f78, %f75, %f76;
	add.f32 	%f394, %f77, %f78;
	setp.lt.u32 	%p2, %r6, %r4;
	@%p2 bra 	$L__BB2_44;
	add.s32 	%r36, %r1, -8192;
	add.s32 	%r37, %r4, %r268;
	not.b32 	%r75, %r35;
	add.s32 	%r76, %r75, %r1;
	sub.s32 	%r77, %r76, %r4;
	sub.s32 	%r265, %r77, %r268;
	add.s32 	%r78, %r37, %r35;
	add.s32 	%r264, %r78, 4096;
	mov.b32 	%r267, 0;
	mov.u32 	%r266, %r37;
$L__BB2_28:
	add.s32 	%r268, %r268, %r4;
	setp.gt.u32 	%p3, %r268, %r36;
	@%p3 bra 	$L__BB2_30;
	add.s32 	%r79, %r35, %r268;
	mul.wide.u32 	%rd6, %r79, 4;
	add.s64 	%rd7, %rd1, %rd6;
	ld.global.f32 	%f79, [%rd7];
	ld.global.f32 	%f80, [%rd7+2048];
	ld.global.f32 	%f81, [%rd7+4096];
	mul.f32 	%f82, %f81, %f81;
	ld.global.f32 	%f83, [%rd7+6144];
	ld.global.f32 	%f84, [%rd7+8192];
	mul.f32 	%f85, %f84, %f84;
	ld.global.f32 	%f86, [%rd7+10240];
	ld.global.f32 	%f87, [%rd7+12288];
	mul.f32 	%f88, %f87, %f87;
	ld.global.f32 	%f89, [%rd7+14336];
	ld.global.f32 	%f90, [%rd7+16384];
	mul.f32 	%f91, %f90, %f90;
	ld.global.f32 	%f92, [%rd7+18432];
	ld.global.f32 	%f93, [%rd7+20480];
	mul.f32 	%f94, %f93, %f93;
	ld.global.f32 	%f95, [%rd7+22528];
	ld.global.f32 	%f96, [%rd7+24576];
	mul.f32 	%f97, %f96, %f96;
	ld.global.f32 	%f98, [%rd7+26624];
	ld.global.f32 	%f99, [%rd7+28672];
	mul.f32 	%f100, %f99, %f99;
	ld.global.f32 	%f101, [%rd7+30720];
	fma.rn.f32 	%f102, %f79, %f79, %f394;
	fma.rn.f32 	%f103, %f80, %f80, %f82;
	fma.rn.f32 	%f104, %f83, %f83, %f85;
	fma.rn.f32 	%f105, %f86, %f86, %f88;
	fma.rn.f32 	%f106, %f89, %f89, %f91;
	fma.rn.f32 	%f107, %f92, %f92, %f94;
	fma.rn.f32 	%f108, %f95, %f95, %f97;
	fma.rn.f32 	%f109, %f98, %f98, %f100;
	add.f32 	%f110, %f102, %f103;
	add.f32 	%f111, %f104, %f105;
	add.f32 	%f112, %f106, %f107;
	add.f32 	%f113, %f108, %f109;
	add.f32 	%f114, %f110, %f111;
	add.f32 	%f115, %f112, %f113;
	add.f32 	%f116, %f114, %f115;
	fma.rn.f32 	%f394, %f101, %f101, %f116;
	sub.s32 	%r80, %r1, %r268;
	setp.lt.u32 	%p4, %r80, %r4;
	add.s32 	%r267, %r267, 1;
	add.s32 	%r266, %r266, %r4;
	sub.s32 	%r265, %r265, %r4;
	add.s32 	%r264, %r264, %r4;
	@%p4 bra 	$L__BB2_44;
	bra.uni 	$L__BB2_28;
$L__BB2_30:
	setp.le.u32 	%p5, %r1, %r268;
	sub.s32 	%r81, %r1, %r268;
	setp.ge.s32 	%p6, %r35, %r81;
	or.pred  	%p7, %p5, %p6;
	@%p7 bra 	$L__BB2_44;
	add.s32 	%r84, %r1, %r75;
	sub.s32 	%r85, %r84, %r37;
	mul.lo.s32 	%r86, %r2, %r267;
	shl.b32 	%r87, %r86, 13;
	sub.s32 	%r88, %r85, %r87;
	shr.u32 	%r89, %r88, 9;
	add.s32 	%r50, %r89, 1;
	and.b32  	%r51, %r50, 15;
	setp.lt.u32 	%p8, %r88, 7680;
	mov.u32 	%r273, %r35;
	@%p8 bra 	$L__BB2_35;
	or.b32  	%r271, %r35, 4096;
	shr.u32 	%r90, %r265, 9;
	add.s32 	%r91, %r90, 1;
	and.b32  	%r92, %r91, 16777200;
	neg.s32 	%r269, %r92;
$L__BB2_33:
	.pragma "nounroll";
	add.s32 	%r93, %r264, -4096;
	mul.wide.u32 	%rd8, %r93, 4;
	add.s64 	%rd9, %rd1, %rd8;
	ld.global.f32 	%f118, [%rd9];
	fma.rn.f32 	%f119, %f118, %f118, %f394;
	add.s32 	%r94, %r264, -3584;
	mul.wide.u32 	%rd10, %r94, 4;
	add.s64 	%rd11, %rd1, %rd10;
	ld.global.f32 	%f120, [%rd11];
	fma.rn.f32 	%f121, %f120, %f120, %f119;
	add.s32 	%r95, %r264, -3072;
	mul.wide.u32 	%rd12, %r95, 4;
	add.s64 	%rd13, %rd1, %rd12;
	ld.global.f32 	%f122, [%rd13];
	fma.rn.f32 	%f123, %f122, %f122, %f121;
	add.s32 	%r96, %r264, -2560;
	mul.wide.u32 	%rd14, %r96, 4;
	add.s64 	%rd15, %rd1, %rd14;
	ld.global.f32 	%f124, [%rd15];
	fma.rn.f32 	%f125, %f124, %f124, %f123;
	add.s32 	%r97, %r264, -2048;
	mul.wide.u32 	%rd16, %r97, 4;
	add.s64 	%rd17, %rd1, %rd16;
	ld.global.f32 	%f126, [%rd17];
	fma.rn.f32 	%f127, %f126, %f126, %f125;
	add.s32 	%r98, %r264, -1536;
	mul.wide.u32 	%rd18, %r98, 4;
	add.s64 	%rd19, %rd1, %rd18;
	ld.global.f32 	%f128, [%rd19];
	fma.rn.f32 	%f129, %f128, %f128, %f127;
	add.s32 	%r99, %r264, -1024;
	mul.wide.u32 	%rd20, %r99, 4;
	add.s64 	%rd21, %rd1, %rd20;
	ld.global.f32 	%f130, [%rd21];
	fma.rn.f32 	%f131, %f130, %f130, %f129;
	add.s32 	%r100, %r264, 3584;
	add.s32 	%r101, %r264, -512;
	mul.wide.u32 	%rd22, %r101, 4;
	add.s64 	%rd23, %rd1, %rd22;
	ld.global.f32 	%f132, [%rd23];
	fma.rn.f32 	%f133, %f132, %f132, %f131;
	mul.wide.u32 	%rd24, %r264, 4;
	add.s64 	%rd25, %rd1, %rd24;
	ld.global.f32 	%f134, [%rd25];
	fma.rn.f32 	%f135, %f134, %f134, %f133;
	add.s32 	%r102, %r264, 512;
	mul.wide.u32 	%rd26, %r102, 4;
	add.s64 	%rd27, %rd1, %rd26;
	ld.global.f32 	%f136, [%rd27];
	fma.rn.f32 	%f137, %f136, %f136, %f135;
	add.s32 	%r103, %r264, 1024;
	mul.wide.u32 	%rd28, %r103, 4;
	add.s64 	%rd29, %rd1, %rd28;
	ld.global.f32 	%f138, [%rd29];
	fma.rn.f32 	%f139, %f138, %f138, %f137;
	add.s32 	%r104, %r264, 1536;
	mul.wide.u32 	%rd30, %r104, 4;
	add.s64 	%rd31, %rd1, %rd30;
	ld.global.f32 	%f140, [%rd31];
	fma.rn.f32 	%f141, %f140, %f140, %f139;
	add.s32 	%r105, %r264, 2048;
	mul.wide.u32 	%rd32, %r105, 4;
	add.s64 	%rd33, %rd1, %rd32;
	ld.global.f32 	%f142, [%rd33];
	fma.rn.f32 	%f143, %f142, %f142, %f141;
	add.s32 	%r106, %r264, 2560;
	mul.wide.u32 	%rd34, %r106, 4;
	add.s64 	%rd35, %rd1, %rd34;
	ld.global.f32 	%f144, [%rd35];
	fma.rn.f32 	%f145, %f144, %f144, %f143;
	add.s32 	%r107, %r264, 3072;
	mul.wide.u32 	%rd36, %r107, 4;
	add.s64 	%rd37, %rd1, %rd36;
	ld.global.f32 	%f146, [%rd37];
	fma.rn.f32 	%f147, %f146, %f146, %f145;
	mul.wide.u32 	%rd38, %r100, 4;
	add.s64 	%rd39, %rd1, %rd38;
	ld.global.f32 	%f148, [%rd39];
	fma.rn.f32 	%f394, %f148, %f148, %f147;
	add.s32 	%r271, %r271, 8192;
	add.s32 	%r264, %r264, 8192;
	add.s32 	%r269, %r269, 16;
	setp.ne.s32 	%p9, %r269, 0;
	@%p9 bra 	$L__BB2_33;
	add.s32 	%r273, %r271, -4096;
$L__BB2_35:
	setp.eq.s32 	%p10, %r51, 0;
	@%p10 bra 	$L__BB2_44;
	and.b32  	%r62, %r50, 7;
	setp.lt.u32 	%p11, %r51, 8;
	@%p11 bra 	$L__BB2_38;
	add.s32 	%r108, %r273, %r268;
	mul.wide.u32 	%rd40, %r108, 4;
	add.s64 	%rd41, %rd1, %rd40;
	ld.global.f32 	%f150, [%rd41];
	fma.rn.f32 	%f151, %f150, %f150, %f394;
	add.s32 	%r109, %r108, 512;
	mul.wide.u32 	%rd42, %r109, 4;
	add.s64 	%rd43, %rd1, %rd42;
	ld.global.f32 	%f152, [%rd43];
	fma.rn.f32 	%f153, %f152, %f152, %f151;
	add.s32 	%r110, %r108, 1024;
	mul.wide.u32 	%rd44, %r110, 4;
	add.s64 	%rd45, %rd1, %rd44;
	ld.global.f32 	%f154, [%rd45];
	fma.rn.f32 	%f155, %f154, %f154, %f153;
	add.s32 	%r111, %r108, 1536;
	mul.wide.u32 	%rd46, %r111, 4;
	add.s64 	%rd47, %rd1, %rd46;
	ld.global.f32 	%f156, [%rd47];
	fma.rn.f32 	%f157, %f156, %f156, %f155;
	add.s32 	%r112, %r108, 2048;
	mul.wide.u32 	%rd48, %r112, 4;
	add.s64 	%rd49, %rd1, %rd48;
	ld.global.f32 	%f158, [%rd49];
	fma.rn.f32 	%f159, %f158, %f158, %f157;
	add.s32 	%r113, %r108, 2560;
	mul.wide.u32 	%rd50, %r113, 4;
	add.s64 	%rd51, %rd1, %rd50;
	ld.global.f32 	%f160, [%rd51];
	fma.rn.f32 	%f161, %f160, %f160, %f159;
	add.s32 	%r114, %r108, 3072;
	mul.wide.u32 	%rd52, %r114, 4;
	add.s64 	%rd53, %rd1, %rd52;
	ld.global.f32 	%f162, [%rd53];
	fma.rn.f32 	%f163, %f162, %f162, %f161;
	add.s32 	%r115, %r108, 3584;
	mul.wide.u32 	%rd54, %r115, 4;
	add.s64 	%rd55, %rd1, %rd54;
	ld.global.f32 	%f164, [%rd55];
	fma.rn.f32 	%f394, %f164, %f164, %f163;
	add.s32 	%r273, %r273, 4096;
$L__BB2_38:
	setp.eq.s32 	%p12, %r62, 0;
	@%p12 bra 	$L__BB2_44;
	setp.lt.u32 	%p13, %r62, 4;
	@%p13 bra 	$L__BB2_41;
	add.s32 	%r116, %r273, %r268;
	mul.wide.u32 	%rd56, %r116, 4;
	add.s64 	%rd57, %rd1, %rd56;
	ld.global.f32 	%f166, [%rd57];
	fma.rn.f32 	%f167, %f166, %f166, %f394;
	add.s32 	%r117, %r116, 512;
	mul.wide.u32 	%rd58, %r117, 4;
	add.s64 	%rd59, %rd1, %rd58;
	ld.global.f32 	%f168, [%rd59];
	fma.rn.f32 	%f169, %f168, %f168, %f167;
	add.s32 	%r118, %r116, 1024;
	mul.wide.u32 	%rd60, %r118, 4;
	add.s64 	%rd61, %rd1, %rd60;
	ld.global.f32 	%f170, [%rd61];
	fma.rn.f32 	%f171, %f170, %f170, %f169;
	add.s32 	%r119, %r116, 1536;
	mul.wide.u32 	%rd62, %r119, 4;
	add.s64 	%rd63, %rd1, %rd62;
	ld.global.f32 	%f172, [%rd63];
	fma.rn.f32 	%f394, %f172, %f172, %f171;
	add.s32 	%r273, %r273, 2048;
$L__BB2_41:
	and.b32  	%r120, %r50, 3;
	setp.eq.s32 	%p14, %r120, 0;
	@%p14 bra 	$L__BB2_44;
	add.s32 	%r276, %r273, %r266;
	cvt.u16.u32 	%rs1, %r265;
	shr.u16 	%rs2, %rs1, 9;
	add.s16 	%rs3, %rs2, 1;
	cvt.u32.u16 	%r121, %rs3;
	and.b32  	%r122, %r121, 3;
	neg.s32 	%r275, %r122;
$L__BB2_43:
	.pragma "nounroll";
	mul.wide.u32 	%rd64, %r276, 4;
	add.s64 	%rd65, %rd1, %rd64;
	ld.global.f32 	%f173, [%rd65];
	fma.rn.f32 	%f394, %f173, %f173, %f394;
	add.s32 	%r276, %r276, 512;
	add.s32 	%r275, %r275, 1;
	setp.ne.s32 	%p15, %r275, 0;
	@%p15 bra 	$L__BB2_43;
$L__BB2_44:
	// begin inline asm
	mov.u32 %r123, %laneid;
	// end inline asm
	mov.b32 	%r125, %f394;
	mov.b32 	%r126, 1;
	mov.b32 	%r147, 31;
	mov.b32 	%r148, -1;
	// begin inline asm
	shfl.sync.down.b32 %r124, %r125, %r126, %r147, %r148;
	// end inline asm
	setp.gt.s32 	%p16, %r123, 30;
	mov.b32 	%f174, %r124;
	add.f32 	%f175, %f394, %f174;
	selp.f32 	%f176, %f394, %f175, %p16;
	mov.b32 	%r130, %f176;
	mov.b32 	%r131, 2;
	// begin inline asm
	shfl.sync.down.b32 %r129, %r130, %r131, %r147, %r148;
	// end inline asm
	setp.gt.s32 	%p17, %r123, 29;
	mov.b32 	%f177, %r129;
	add.f32 	%f178, %f176, %f177;
	selp.f32 	%f179, %f176, %f178, %p17;
	mov.b32 	%r135, %f179;
	mov.b32 	%r136, 4;
	// begin inline asm
	shfl.sync.down.b32 %r134, %r135, %r136, %r147, %r148;
	// end inline asm
	setp.gt.s32 	%p18, %r123, 27;
	mov.b32 	%f180, %r134;
	add.f32 	%f181, %f179, %f180;
	selp.f32 	%f182, %f179, %f181, %p18;
	mov.b32 	%r140, %f182;
	mov.b32 	%r141, 8;
	// begin inline asm
	shfl.sync.down.b32 %r139, %r140, %r141, %r147, %r148;
	// end inline asm
	setp.gt.s32 	%p19, %r123, 23;
	mov.b32 	%f183, %r139;
	add.f32 	%f184, %f182, %f183;
	selp.f32 	%f185, %f182, %f184, %p19;
	mov.b32 	%r145, %f185;
	mov.b32 	%r146, 16;
	// begin inline asm
	shfl.sync.down.b32 %r144, %r145, %r146, %r147, %r148;
	// end inline asm
	setp.gt.s32 	%p20, %r123, 15;
	mov.b32 	%f186, %r144;
	add.f32 	%f37, %f185, %f186;
	selp.f32 	%f395, %f185, %f37, %p20;
	setp.ne.s32 	%p21, %r123, 0;
	@%p21 bra 	$L__BB2_46;
	shr.u32 	%r149, %r35, 3;
	and.b32  	%r150, %r149, 124;
	mov.u32 	%r151, _ZZN3cub18CUB_300001_SM_10006detail6reduce18DeviceReduceKernelINS2_10policy_hubIfjN4cuda3std3__44plusIfEEE10Policy1000EN6thrust24THRUST_300001_SM_1000_NS6detail15normal_iteratorINSD_10device_ptrIfEEEEjS9_f6squareIfEEEvT0_PT3_T1_NS0_13GridEvenShareISO_EET2_T4_E12temp_storage;
	add.s32 	%r152, %r151, %r150;
	st.shared.f32 	[%r152+16], %f37;
$L__BB2_46:
	bar.sync 	0;
	setp.ne.s32 	%p22, %r35, 0;
	@%p22 bra 	$L__BB2_48;
	ld.shared.f32 	%f187, [_ZZN3cub18CUB_300001_SM_10006detail6reduce18DeviceReduceKernelINS2_10policy_hubIfjN4cuda3std3__44plusIfEEE10Policy1000EN6thrust24THRUST_300001_SM_1000_NS6detail15normal_iteratorINSD_10device_ptrIfEEEEjS9_f6squareIfEEEvT0_PT3_T1_NS0_13GridEvenShareISO_EET2_T4_E12temp_storage+20];
	add.f32 	%f188, %f395, %f187;
	ld.shared.f32 	%f189, [_ZZN3cub18CUB_300001_SM_10006detail6reduce18DeviceReduceKernelINS2_10policy_hubIfjN4cuda3std3__44plusIfEEE10Policy1000EN6thrust24THRUST_300001_SM_1000_NS6detail15normal_iteratorINSD_10device_ptrIfEEEEjS9_f6squareIfEEEvT0_PT3_T1_NS0_13GridEvenShareISO_EET2_T4_E12temp_storage+24];
	add.f32 	%f190, %f188, %f189;
	ld.shared.f32 	%f191, [_ZZN3cub18CUB_300001_SM_10006detail6reduce18DeviceReduceKernelINS2_10policy_hubIfjN4cuda3std3__44plusIfEEE10Policy1000EN6thrust24THRUST_300001_SM_1000_NS6detail15normal_iteratorINSD_10device_ptrIfEEEEjS9_f6squareIfEEEvT0_PT3_T1_NS0_13GridEvenShareISO_EET2_T4_E12temp_storage+28];
	add.f32 	%f192, %f190, %f191;
	ld.shared.f32 	%f193, [_ZZN3cub18CUB_300001_SM_10006detail6reduce18DeviceReduceKernelINS2_10policy_hubIfjN4cuda3std3__44plusIfEEE10Policy1000EN6thrust24THRUST_300001_SM_1000_NS6detail15normal_iteratorINSD_10device_ptrIfEEEEjS9_f6squareIfEEEvT0_PT3_T1_NS0_13GridEvenShareISO_EET2_T4_E12temp_storage+32];
	add.f32 	%f194, %f192, %f193;
	ld.shared.f32 	%f195, [_ZZN3cub18CUB_300001_SM_10006detail6reduce18DeviceReduceKernelINS2_10policy_hubIfjN4cuda3std3__44plusIfEEE10Policy1000EN6thrust24THRUST_300001_SM_1000_NS6detail15normal_iteratorINSD_10device_ptrIfEEEEjS9_f6squareIfEEEvT0_PT3_T1_NS0_13GridEvenShareISO_EET2_T4_E12temp_storage+36];
	add.f32 	%f196, %f194, %f195;
	ld.shared.f32 	%f197, [_ZZN3cub18CUB_300001_SM_10006detail6reduce18DeviceReduceKernelINS2_10policy_hubIfjN4cuda3std3__44plusIfEEE10Policy1000EN6thrust24THRUST_300001_SM_1000_NS6detail15normal_iteratorINSD_10device_ptrIfEEEEjS9_f6squareIfEEEvT0_PT3_T1_NS0_13GridEvenShareISO_EET2_T4_E12temp_storage+40];
	add.f32 	%f198, %f196, %f197;
	ld.shared.f32 	%f199, [_ZZN3cub18CUB_300001_SM_10006detail6reduce18DeviceReduceKernelINS2_10policy_hubIfjN4cuda3std3__44plusIfEEE10Policy1000EN6thrust24THRUST_300001_SM_1000_NS6detail15normal_iteratorINSD_10device_ptrIfEEEEjS9_f6squareIfEEEvT0_PT3_T1_NS0_13GridEvenShareISO_EET2_T4_E12temp_storage+44];
	add.f32 	%f200, %f198, %f199;
	ld.shared.f32 	%f201, [_ZZN3cub18CUB_300001_SM_10006detail6reduce18DeviceReduceKernelINS2_10policy_hubIfjN4cuda3std3__44plusIfEEE10Policy1000EN6thrust24THRUST_300001_SM_1000_NS6detail15normal_iteratorINSD_10device_ptrIfEEEEjS9_f6squareIfEEEvT0_PT3_T1_NS0_13GridEvenShareISO_EET2_T4_E12temp_storage+48];
	add.f32 	%f202, %f200, %f201;
	ld.shared.f32 	%f203, [_ZZN3cub18CUB_300001_SM_10006detail6reduce18DeviceReduceKernelINS2_10policy_hubIfjN4cuda3std3__44plusIfEEE10Policy1000EN6thrust24THRUST_300001_SM_1000_NS6detail15normal_iteratorINSD_10device_ptrIfEEEEjS9_f6squareIfEEEvT0_PT3_T1_NS0_13GridEvenShareISO_EET2_T4_E12temp_storage+52];
	add.f32 	%f204, %f202, %f203;
	ld.shared.f32 	%f205, [_ZZN3cub18CUB_300001_SM_10006detail6reduce18DeviceReduceKernelINS2_10policy_hubIfjN4cuda3std3__44plusIfEEE10Policy1000EN6thrust24THRUST_300001_SM_1000_NS6detail15normal_iteratorINSD_10device_ptrIfEEEEjS9_f6squareIfEEEvT0_PT3_T1_NS0_13GridEvenShareISO_EET2_T4_E12temp_storage+56];
	add.f32 	%f206, %f204, %f205;
	ld.shared.f32 	%f207, [_ZZN3cub18CUB_300001_SM_10006detail6reduce18DeviceReduceKernelINS2_10policy_hubIfjN4cuda3std3__44plusIfEEE10Policy1000EN6thrust24THRUST_300001_SM_1000_NS6detail15normal_iteratorINSD_10device_ptrIfEEEEjS9_f6squareIfEEEvT0_PT3_T1_NS0_13GridEvenShareISO_EET2_T4_E12temp_storage+60];
	add.f32 	%f208, %f206, %f207;
	ld.shared.f32 	%f209, [_ZZN3cub18CUB_300001_SM_10006detail6reduce18DeviceReduceKernelINS2_10policy_hubIfjN4cuda3std3__44plusIfEEE10Policy1000EN6thrust24THRUST_300001_SM_1000_NS6detail15normal_iteratorINSD_10device_ptrIfEEEEjS9_f6squareIfEEEvT0_PT3_T1_NS0_13GridEvenShareISO_EET2_T4_E12temp_storage+64];
	add.f32 	%f210, %f208, %f209;
	ld.shared.f32 	%f211, [_ZZN3cub18CUB_300001_SM_10006detail6reduce18DeviceReduceKernelINS2_10policy_hubIfjN4cuda3std3__44plusIfEEE10Policy1000EN6thrust24THRUST_300001_SM_1000_NS6detail15normal_iteratorINSD_10device_ptrIfEEEEjS9_f6squareIfEEEvT0_PT3_T1_NS0_13GridEvenShareISO_EET2_T4_E12temp_storage+68];
	add.f32 	%f212, %f210, %f211;
	ld.shared.f32 	%f213, [_ZZN3cub18CUB_300001_SM_10006detail6reduce18DeviceReduceKernelINS2_10policy_hubIfjN4cuda3std3__44plusIfEEE10Policy1000EN6thrust24THRUST_300001_SM_1000_NS6detail15normal_iteratorINSD_10device_ptrIfEEEEjS9_f6squareIfEEEvT0_PT3_T1_NS0_13GridEvenShareISO_EET2_T4_E12temp_storage+72];
	add.f32 	%f214, %f212, %f213;
	ld.shared.f32 	%f215, [_ZZN3cub18CUB_300001_SM_10006detail6reduce18DeviceReduceKernelINS2_10policy_hubIfjN4cuda3std3__44plusIfEEE10Policy1000EN6thrust24THRUST_300001_SM_1000_NS6detail15normal_iteratorINSD_10device_ptrIfEEEEjS9_f6squareIfEEEvT0_PT3_T1_NS0_13GridEvenShareISO_EET2_T4_E12temp_storage+76];
	add.f32 	%f395, %f214, %f215;
$L__BB2_48:
	mov.u32 	%r254, %tid.x;
	setp.ne.s32 	%p64, %r254, 0;
	@%p64 bra 	$L__BB2_50;
	cvta.to.global.u64 	%rd126, %rd2;
	mul.wide.u32 	%rd127, %r3, 4;
	add.s64 	%rd128, %rd126, %rd127;
	st.global.f32 	[%rd128], %f395;
$L__BB2_50:
	ret;

}
	// .globl	_ZN3cub18CUB_300001_SM_10006detail6reduce28DeviceReduceSingleTileKernelINS2_10policy_hubIfjN4cuda3std3__44plusIfEEE10Policy1000EPfSC_iS9_ffNS7_10__identityEEEvT0_T1_T2_T3_T4_T6_
.visible .entry _ZN3cub18CUB_300001_SM_10006detail6reduce28DeviceReduceSingleTileKernelINS2_10policy_hubIfjN4cuda3std3__44plusIfEEE10Policy1000EPfSC_iS9_ffNS7_10__identityEEEvT0_T1_T2_T3_T4_T6_(
	.param .u64 .ptr .align 1 _ZN3cub18CUB_300001_SM_10006detail6reduce28DeviceReduceSingleTileKernelINS2_10policy_hubIfjN4cuda3std3__44plusIfEEE10Policy1000EPfSC_iS9_ffNS7_10__identityEEEvT0_T1_T2_T3_T4_T6__param_0,
	.param .u64 .ptr .align 1 _ZN3cub18CUB_300001_SM_10006detail6reduce28DeviceReduceSingleTileKernelINS2_10policy_hubIfjN4cuda3std3__44plusIfEEE10Policy1000EPfSC_iS9_ffNS7_10__identityEEEvT0_T1_T2_T3_T4_T6__param_1,
	.param .u32 _ZN3cub18CUB_300001_SM_10006detail6reduce28DeviceReduceSingleTileKernelINS2_10policy_hubIfjN4cuda3std3__44plusIfEEE10Policy1000EPfSC_iS9_ffNS7_10__identityEEEvT0_T1_T2_T3_T4_T6__param_2,
	.param .align 1 .b8 _ZN3cub18CUB_300001_SM_10006detail6reduce28DeviceReduceSingleTileKernelINS2_10policy_hubIfjN4cuda3std3__44plusIfEEE10Policy1000EPfSC_iS9_ffNS7_10__identityEEEvT0_T1_T2_T3_T4_T6__param_3[1],
	.param .f32 _ZN3cub18CUB_300001_SM_10006detail6reduce28DeviceReduceSingleTileKernelINS2_10policy_hubIfjN4cuda3std3__44plusIfEEE10Policy1000EPfSC_iS9_ffNS7_10__identityEEEvT0_T1_T2_T3_T4_T6__param_4,
	.param .align 1 .b8 _ZN3cub18CUB_300001_SM_10006detail6reduce28DeviceReduceSingleTileKernelINS2_10policy_hubIfjN4cuda3std3__44plusIfEEE10Policy1000EPfSC_iS9_ffNS7_10__identityEEEvT0_T1_T2_T3_T4_T6__param_5[1]
)
.maxntid 512
.minnctapersm 1
{
	.reg .pred 	%p<113>;
	.reg .b32 	%r<407>;
	.reg .b32 	%f<531>;
	.reg .b64 	%rd<133>;
	// demoted variable
	.shared .align 4 .b8 _ZZN3cub18CUB_300001_SM_10006detail6reduce28DeviceReduceSingleTileKernelINS2_10policy_hubIfjN4cuda3std3__44plusIfEEE10Policy1000EPfSC_iS9_ffNS7_10__identityEEEvT0_T1_T2_T3_T4_T6_E12temp_storage[84];
	ld.param.u64 	%rd16, [_ZN3cub18CUB_300001_SM_10006detail6reduce28DeviceReduceSingleTileKernelINS2_10policy_hubIfjN4cuda3std3__44plusIfEEE10Policy1000EPfSC_iS9_ffNS7_10__identityEEEvT0_T1_T2_T3_T4_T6__param_0];
	ld.param.u64 	%rd17, [_ZN3cub18CUB_300001_SM_10006detail6reduce28DeviceReduceSingleTileKernelINS2_10policy_hubIfjN4cuda3std3__44plusIfEEE10Policy1000EPfSC_iS9_ffNS7_10__identityEEEvT0_T1_T2_T3_T4_T6__param_1];
	ld.param.u32 	%r67, [_ZN3cub18CUB_300001_SM_10006detail6reduce28DeviceReduceSingleTileKernelINS2_10policy_hubIfjN4cuda3std3__44plusIfEEE10Policy1000EPfSC_iS9_ffNS7_10__identityEEEvT0_T1_T2_T3_T4_T6__param_2];
	ld.param.f32 	%f58, [_ZN3cub18CUB_300001_SM_10006detail6reduce28DeviceReduceSingleTileKernelINS2_10policy_hubIfjN4cuda3std3__44plusIfEEE10Policy1000EPfSC_iS9_ffNS7_10__identityEEEvT0_T1_T2_T3_T4_T6__param_4];
	cvta.to.global.u64 	%rd1, %rd17;
	setp.ne.s32 	%p1, %r67, 0;
	@%p1 bra 	$L__BB3_3;
	mov.u32 	%r380, %tid.x;
	setp.ne.s32 	%p112, %r380, 0;
	@%p112 bra 	$L__BB3_74;
	st.global.f32 	[%rd1], %f58;
	bra.uni 	$L__BB3_74;
$L__BB3_3:
	and.b64  	%rd18, %rd16, 7;
	setp.ne.s64 	%p2, %rd18, 0;
	@%p2 bra 	$L__BB3_38;
	setp.gt.s32 	%p57, %r67, 8191;
	@%p57 bra 	$L__BB3_22;
	mov.u32 	%r1, %tid.x;
	setp.ge.s32 	%p74, %r1, %r67;
	mov.f32 	%f509, 0f00000000;
	mov.u32 	%r384, %r1;
	@%p74 bra 	$L__BB3_7;
	mul.wide.u32 	%rd121, %r1, 4;
	add.s64 	%rd120, %rd16, %rd121;
	// begin inline asm
	ld.global.nc.u32 %r300, [%rd120];
	// end inline asm
	mov.b32 	%f509, %r300;
	add.s32 	%r384, %r1, 512;
$L__BB3_7:
	setp.ge.s32 	%p75, %r384, %r67;
	@%p75 bra 	$L__BB3_13;
	not.b32 	%r301, %r384;
	add.s32 	%r4, %r67, %r301;
	and.b32  	%r302, %r4, 1536;
	setp.eq.s32 	%p76, %r302, 1536;
	@%p76 bra 	$L__BB3_11;
	mul.wide.u32 	%rd122, %r384, 4;
	add.s64 	%rd129, %rd16, %rd122;
	shr.u32 	%r303, %r4, 9;
	add.s32 	%r304, %r303, 1;
	and.b32  	%r305, %r304, 3;
	neg.s32 	%r382, %r305;
$L__BB3_10:
	.pragma "nounroll";
	// begin inline asm
	ld.global.nc.u32 %r306, [%rd129];
	// end inline asm
	mov.b32 	%f395, %r306;
	add.f32 	%f509, %f509, %f395;
	add.s32 	%r384, %r384, 512;
	add.s64 	%rd129, %rd129, 2048;
	add.s32 	%r382, %r382, 1;
	setp.ne.s32 	%p77, %r382, 0;
	@%p77 bra 	$L__BB3_10;
$L__BB3_11:
	setp.lt.u32 	%p78, %r4, 1536;
	@%p78 bra 	$L__BB3_13;
$L__BB3_12:
	mul.wide.s32 	%rd128, %r384, 4;
	add.s64 	%rd124, %rd16, %rd128;
	// begin inline asm
	ld.global.nc.u32 %r307, [%rd124];
	// end inline asm
	mov.b32 	%f396, %r307;
	add.f32 	%f397, %f509, %f396;
	add.s64 	%rd125, %rd124, 2048;
	// begin inline asm
	ld.global.nc.u32 %r308, [%rd125];
	// end inline asm
	mov.b32 	%f398, %r308;
	add.f32 	%f399, %f397, %f398;
	add.s64 	%rd126, %rd124, 4096;
	// begin inline asm
	ld.global.nc.u32 %r309, [%rd126];
	// end inline asm
	mov.b32 	%f400, %r309;
	add.f32 	%f401, %f399, %f400;
	add.s64 	%rd127, %rd124, 6144;
	// begin inline asm
	ld.global.nc.u32 %r310, [%rd127];
	// end inline asm
	mov.b32 	%f402, %r310;
	add.f32 	%f509, %f401, %f402;
	add.s32 	%r384, %r384, 2048;
	setp.lt.s32 	%p79, %r384, %r67;
	@%p79 bra 	$L__BB3_12;
$L__BB3_13:
	setp.lt.s32 	%p80, %r67, 512;
	@%p80 bra 	$L__BB3_18;
	// begin inline asm
	mov.u32 %r349, %laneid;
	// end inline asm
	mov.b32 	%r351, %f509;
	mov.b32 	%r352, 1;
	mov.b32 	%r373, 31;
	mov.b32 	%r374, -1;
	// begin inline asm
	shfl.sync.down.b32 %r350, %r351, %r352, %r373, %r374;
	// end inline asm
	setp.gt.s32 	%p104, %r349, 30;
	mov.b32 	%f461, %r350;
	add.f32 	%f462, %f509, %f461;
	selp.f32 	%f463, %f509, %f462, %p104;
	mov.b32 	%r356, %f463;
	mov.b32 	%r357, 2;
	// begin inline asm
	shfl.sync.down.b32 %r355, %r356, %r357, %r373, %r374;
	// end inline asm
	setp.gt.s32 	%p105, %r349, 29;
	mov.b32 	%f464, %r355;
	add.f32 	%f465, %f463, %f464;
	selp.f32 	%f466, %f463, %f465, %p105;
	mov.b32 	%r361, %f466;
	mov.b32 	%r362, 4;
	// begin inline asm
	shfl.sync.down.b32 %r360, %r361, %r362, %r373, %r374;
	// end inline asm
	setp.gt.s32 	%p106, %r349, 27;
	mov.b32 	%f467, %r360;
	add.f32 	%f468, %f466, %f467;
	selp.f32 	%f469, %f466, %f468, %p106;
	mov.b32 	%r366, %f469;
	mov.b32 	%r367, 8;
	// begin inline asm
	shfl.sync.down.b32 %r365, %r366, %r367, %r373, %r374;
	// end inline asm
	setp.gt.s32 	%p107, %r349, 23;
	mov.b32 	%f470, %r365;
	add.f32 	%f471, %f469, %f470;
	selp.f32 	%f472, %f469, %f471, %p107;
	mov.b32 	%r371, %f472;
	mov.b32 	%r372, 16;
	// begin inline asm
	shfl.sync.down.b32 %r370, %r371, %r372, %r373, %r374;
	// end inline asm
	setp.gt.s32 	%p108, %r349, 15;
	mov.b32 	%f473, %r370;
	add.f32 	%f10, %f472, %f473;
	selp.f32 	%f530, %f472, %f10, %p108;
	setp.ne.s32 	%p109, %r349, 0;
	@%p109 bra 	$L__BB3_16;
	shr.u32 	%r375, %r1, 3;
	and.b32  	%r376, %r375, 124;
	mov.u32 	%r377, _ZZN3cub18CUB_300001_SM_10006detail6reduce28DeviceReduceSingleTileKernelINS2_10policy_hubIfjN4cuda3std3__44plusIfEEE10Policy1000EPfSC_iS9_ffNS7_10__identityEEEvT0_T1_T2_T3_T4_T6_E12temp_storage;
	add.s32 	%r378, %r377, %r376;
	st.shared.f32 	[%r378+16], %f10;
$L__BB3_16:
	bar.sync 	0;
	setp.ne.s32 	%p110, %r1, 0;
	@%p110 bra 	$L__BB3_72;
	ld.shared.f32 	%f474, [_ZZN3cub18CUB_300001_SM_10006detail6reduce28DeviceReduceSingleTileKernelINS2_10policy_hubIfjN4cuda3std3__44plusIfEEE10Policy1000EPfSC_iS9_ffNS7_10__identityEEEvT0_T1_T2_T3_T4_T6_E12temp_storage+20];
	add.f32 	%f475, %f530, %f474;
	ld.shared.f32 	%f476, [_ZZN3cub18CUB_300001_SM_10006detail6reduce28DeviceReduceSingleTileKernelINS2_10policy_hubIfjN4cuda3std3__44plusIfEEE10Policy1000EPfSC_iS9_ffNS7_10__identityEEEvT0_T1_T2_T3_T4_T6_E12temp_storage+24];
	add.f32 	%f477, %f475, %f476;
	ld.shared.f32 	%f478, [_ZZN3cub18CUB_300001_SM_10006detail6reduce28DeviceReduceSingleTileKernelINS2_10policy_hubIfjN4cuda3std3__44plusIfEEE10Policy1000EPfSC_iS9_ffNS7_10__identityEEEvT0_T1_T2_T3_T4_T6_E12temp_storage+28];
	add.f32 	%f479, %f477, %f478;
	ld.shared.f32 	%f480, [_ZZN3cub18CUB_300001_SM_10006detail6reduce28DeviceReduceSingleTileKernelINS2_10policy_hubIfjN4cuda3std3__44plusIfEEE10Policy1000EPfSC_iS9_ffNS7_10__identityEEEvT0_T1_T2_T3_T4_T6_E12temp_storage+32];
	add.f32 	%f481, %f479, %f480;
	ld.shared.f32 	%f482, [_ZZN3cub18CUB_300001_SM_10006detail6reduce28DeviceReduceSingleTileKernelINS2_10policy_hubIfjN4cuda3std3__44plusIfEEE10Policy1000EPfSC_iS9_ffNS7_10__identityEEEvT0_T1_T2_T3_T4_T6_E12temp_storage+36];
	add.f32 	%f483, %f481, %f482;
	ld.shared.f32 	%f484, [_ZZN3cub18CUB_300001_SM_10006detail6reduce28DeviceReduceSingleTileKernelINS2_10policy_hubIfjN4cuda3std3__44plusIfEEE10Policy1000EPfSC_iS9_ffNS7_10__identityEEEvT0_T1_T2_T3_T4_T6_E12temp_storage+40];
	add.f32 	%f485, %f483, %f484;
	ld.shared.f32 	%f486, [_ZZN3cub18CUB_300001_SM_10006detail6reduce28DeviceReduceSingleTileKernelINS2_10policy_hubIfjN4cuda3std3__44plusIfEEE10Policy1000EPfSC_iS9_ffNS7_10__identityEEEvT0_T1_T2_T3_T4_T6_E12temp_storage+44];
	add.f32 	%f487, %f485, %f486;
	ld.shared.f32 	%f488, [_ZZN3cub18CUB_300001_SM_10006detail6reduce28DeviceReduceSingleTileKernelINS2_10policy_hubIfjN4cuda3std3__44plusIfEEE10Policy1000EPfSC_iS9_ffNS7_10__identityEEEvT0_T1_T2_T3_T4_T6_E12temp_storage+48];
	add.f32 	%f489, %f487, %f488;
	ld.shared.f32 	%f490, [_ZZN3cub18CUB_300001_SM_10006detail6reduce28DeviceReduceSingleTileKernelINS2_10policy_hubIfjN4cuda3std3__44plusIfEEE10Policy1000EPfSC_iS9_ffNS7_10__identityEEEvT0_T1_T2_T3_T4_T6_E12temp_storage+52];
	add.f32 	%f491, %f489, %f490;
	ld.shared.f32 	%f492, [_ZZN3cub18CUB_300001_SM_10006detail6reduce28DeviceReduceSingleTileKernelINS2_10policy_hubIfjN4cuda3std3__44plusIfEEE10Policy1000EPfSC_iS9_ffNS7_10__identityEEEvT0_T1_T2_T3_T4_T6_E12temp_storage+56];
	add.f32 	%f493, %f491, %f492;
	ld.shared.f32 	%f494, [_ZZN3cub18CUB_300001_SM_10006detail6reduce28DeviceReduceSingleTileKernelINS2_10policy_hubIfjN4cuda3std3__44plusIfEEE10Policy1000EPfSC_iS9_ffNS7_10__identityEEEvT0_T1_T2_T3_T4_T6_E12temp_storage+60];
	add.f32 	%f495, %f493, %f494;
	ld.shared.f32 	%f496, [_ZZN3cub18CUB_300001_SM_10006detail6reduce28DeviceReduceSingleTileKernelINS2_10policy_hubIfjN4cuda3std3__44plusIfEEE10Policy1000EPfSC_iS9_ffNS7_10__identityEEEvT0_T1_T2_T3_T4_T6_E12temp_storage+64];
	add.f32 	%f497, %f495, %f496;
	ld.shared.f32 	%f498, [_ZZN3cub18CUB_300001_SM_10006detail6reduce28DeviceReduceSingleTileKernelINS2_10policy_hubIfjN4cuda3std3__44plusIfEEE10Policy1000EPfSC_iS9_ffNS7_10__identityEEEvT0_T1_T2_T3_T4_T6_E12temp_storage+68];
	add.f32 	%f499, %f497, %f498;
	ld.shared.f32 	%f500, [_ZZN3cub18CUB_300001_SM_10006detail6reduce28DeviceReduceSingleTileKernelINS2_10policy_hubIfjN4cuda3std3__44plusIfEEE10Policy1000EPfSC_iS9_ffNS7_10__identityEEEvT0_T1_T2_T3_T4_T6_E12temp_storage+72];
	add.f32 	%f501, %f499, %f500;
	ld.shared.f32 	%f502, [_ZZN3cub18CUB_300001_SM_10006detail6reduce28DeviceReduceSingleTileKernelINS2_10policy_hubIfjN4cuda3std3__44plusIfEEE10Policy1000EPfSC_iS9_ffNS7_10__identityEEEvT0_T1_T2_T3_T4_T6_E12temp_storage+76];
	add.f32 	%f530, %f501, %f502;
	bra.uni 	$L__BB3_72;
$L__BB3_18:
	// begin inline asm
	mov.u32 %r311, %laneid;
	// end inline asm
	and.b32  	%r337, %r1, 992;
	add.s32 	%r338, %r337, 32;
	setp.gt.s32 	%p81, %r338, %r67;
	not.b32 	%r339, %r337;
	add.s32 	%r340, %r67, %r339;
	selp.b32 	%r335, %r340, 31, %p81;
	mov.b32 	%r313, %f509;
	mov.b32 	%r314, 1;
	mov.b32 	%r336, -1;
	// begin inline asm
	shfl.sync.down.b32 %r312, %r313, %r314, %r335, %r336;
	// end inline asm
	setp.lt.s32 	%p82, %r311, %r335;
	mov.b32 	%f403, %r312;
	add.f32 	%f404, %f509, %f403;
	selp.f32 	%f405, %f404, %f509, %p82;
	mov.b32 	%r318, %f405;
	mov.b32 	%r319, 2;
	// begin inline asm
	shfl.sync.down.b32 %r317, %r318, %r319, %r335, %r336;
	// end inline asm
	add.s32 	%r341, %r311, 2;
	setp.gt.s32 	%p83, %r341, %r335;
	mov.b32 	%f406, %r317;
	add.f32 	%f407, %f405, %f406;
	selp.f32 	%f408, %f405, %f407, %p83;
	mov.b32 	%r323, %f408;
	mov.b32 	%r324, 4;
	// begin inline asm
	shfl.sync.down.b32 %r322, %r323, %r324, %r335, %r336;
	// end inline asm
	add.s32 	%r342, %r311, 4;
	setp.gt.s32 	%p84, %r342, %r335;
	mov.b32 	%f409, %r322;
	add.f32 	%f410, %f408, %f409;
	selp.f32 	%f411, %f408, %f410, %p84;
	mov.b32 	%r328, %f411;
	mov.b32 	%r329, 8;
	// begin inline asm
	shfl.sync.down.b32 %r327, %r328, %r329, %r335, %r336;
	// end inline asm
	add.s32 	%r343, %r311, 8;
	setp.gt.s32 	%p85, %r343, %r335;
	mov.b32 	%f412, %r327;
	add.f32 	%f413, %f411, %f412;
	selp.f32 	%f414, %f411, %f413, %p85;
	mov.b32 	%r333, %f414;
	mov.b32 	%r334, 16;
	// begin inline asm
	shfl.sync.down.b32 %r332, %r333, %r334, %r335, %r336;
	// end inline asm
	add.s32 	%r344, %r311, 16;
	setp.gt.s32 	%p86, %r344, %r335;
	mov.b32 	%f415, %r332;
	add.f32 	%f416, %f414, %f415;
	selp.f32 	%f530, %f414, %f416, %p86;
	setp.ne.s32 	%p87, %r311, 0;
	@%p87 bra 	$L__BB3_20;
	shr.u32 	%r345, %r1, 3;
	and.b32  	%r346, %r345, 124;
	mov.u32 	%r347, _ZZN3cub18CUB_300001_SM_10006detail6reduce28DeviceReduceSingleTileKernelINS2_10policy_hubIfjN4cuda3std3__44plusIfEEE10Policy1000EPfSC_iS9_ffNS7_10__identityEEEvT0_T1_T2_T3_T4_T6_E12temp_storage;
	add.s32 	%r348, %r347, %r346;
	st.shared.f32 	[%r348+16], %f530;
$L__BB3_20:
	bar.sync 	0;
	setp.ne.s32 	%p88, %r1, 0;
	@%p88 bra 	$L__BB3_72;
	setp.gt.s32 	%p89, %r67, 32;
	ld.shared.f32 	%f417, [_ZZN3cub18CUB_300001_SM_10006detail6reduce28DeviceReduceSingleTileKernelINS2_10policy_hubIfjN4cuda3std3__44plusIfEEE10Policy1000EPfSC_iS9_ffNS7_10__identityEEEvT0_T1_T2_T3_T4_T6_E12temp_storage+20];
	add.f32 	%f418, %f530, %f417;
	selp.f32 	%f419, %f418, %f530, %p89;
	setp.gt.s32 	%p90, %r67, 64;
	ld.shared.f32 	%f420, [_ZZN3cub18CUB_300001_SM_10006detail6reduce28DeviceReduceSingleTileKernelINS2_10policy_hubIfjN4cuda3std3__44plusIfEEE10Policy1000EPfSC_iS9_ffNS7_10__identityEEEvT0_T1_T2_T3_T4_T6_E12temp_storage+24];
	add.f32 	%f421, %f420, %f419;
	selp.f32 	%f422, %f421, %f419, %p90;
	setp.gt.s32 	%p91, %r67, 96;
	ld.shared.f32 	%f423, [_ZZN3cub18CUB_300001_SM_10006detail6reduce28DeviceReduceSingleTileKernelINS2_10policy_hubIfjN4cuda3std3__44plusIfEEE10Policy1000EPfSC_iS9_ffNS7_10__identityEEEvT0_T1_T2_T3_T4_T6_E12temp_storage+28];
	add.f32 	%f424, %f423, %f422;
	selp.f32 	%f425, %f424, %f422, %p91;
	setp.gt.s32 	%p92, %r67, 128;
	ld.shared.f32 	%f426, [_ZZN3cub18CUB_300001_SM_10006detail6reduce28DeviceReduceSingleTileKernelINS2_10policy_hubIfjN4cuda3std3__44plusIfEEE10Policy1000EPfSC_iS9_ffNS7_10__identityEEEvT0_T1_T2_T3_T4_T6_E12temp_storage+32];
	add.f32 	%f427, %f426, %f425;
	selp.f32 	%f428, %f427, %f425, %p92;
	setp.gt.s32 	%p93, %r67, 160;
	ld.shared.f32 	%f429, [_ZZN3cub18CUB_300001_SM_10006detail6reduce28DeviceReduceSingleTileKernelINS2_10policy_hubIfjN4cuda3std3__44plusIfEEE10Policy1000EPfSC_iS9_ffNS7_10__identityEEEvT0_T1_T2_T3_T4_T6_E12temp_storage+36];
	add.f32 	%f430, %f429, %f428;
	selp.f32 	%f431, %f430, %f428, %p93;
	setp.gt.s32 	%p94, %r67, 192;
	ld.shared.f32 	%f432, [_ZZN3cub18CUB_300001_SM_10006detail6reduce28DeviceReduceSingleTileKernelINS2_10policy_hubIfjN4cuda3std3__44plusIfEEE10Policy1000EPfSC_iS9_ffNS7_10__identityEEEvT0_T1_T2_T3_T4_T6_E12temp_storage+40];
	add.f32 	%f433, %f432, %f431;
	selp.f32 	%f434, %f433, %f431, %p94;
	setp.gt.s32 	%p95, %r67, 224;
	ld.shared.f32 	%f435, [_ZZN3cub18CUB_300001_SM_10006detail6reduce28DeviceReduceSingleTileKernelINS2_10policy_hubIfjN4cuda3std3__44plusIfEEE10Policy1000EPfSC_iS9_ffNS7_10__identityEEEvT0_T1_T2_T3_T4_T6_E12temp_storage+44];
	add.f32 	%f436, %f435, %f434;
	selp.f32 	%f437, %f436, %f434, %p95;
	setp.gt.s32 	%p96, %r67, 256;
	ld.shared.f32 	%f438, [_ZZN3cub18CUB_300001_SM_10006detail6reduce28DeviceReduceSingleTileKernelINS2_10policy_hubIfjN4cuda3std3__44plusIfEEE10Policy1000EPfSC_iS9_ffNS7_10__identityEEEvT0_T1_T2_T3_T4_T6_E12temp_storage+48];
	add.f32 	%f439, %f438, %f437;
	selp.f32 	%f440, %f439, %f437, %p96;
	setp.gt.s32 	%p97, %r67, 288;
	ld.shared.f32 	%f441, [_ZZN3cub18CUB_300001_SM_10006detail6reduce28DeviceReduceSingleTileKernelINS2_10policy_hubIfjN4cuda3std3__44plusIfEEE10Policy1000EPfSC_iS9_ffNS7_10__identityEEEvT0_T1_T2_T3_T4_T6_E12temp_storage+52];
	add.f32 	%f442, %f441, %f440;
	selp.f32 	%f443, %f442, %f440, %p97;
	setp.gt.s32 	%p98, %r67, 320;
	ld.shared.f32 	%f444, [_ZZN3cub18CUB_300001_SM_10006detail6reduce28DeviceReduceSingleTileKernelINS2_10policy_hubIfjN4cuda3std3__44plusIfEEE10Policy1000EPfSC_iS9_ffNS7_10__identityEEEvT0_T1_T2_T3_T4_T6_E12temp_storage+56];
	add.f32 	%f445, %f444, %f443;
	selp.f32 	%f446, %f445, %f443, %p98;
	setp.gt.s32 	%p99, %r67, 352;
	ld.shared.f32 	%f447, [_ZZN3cub18CUB_300001_SM_10006detail6reduce28DeviceReduceSingleTileKernelINS2_10policy_hubIfjN4cuda3std3__44plusIfEEE10Policy1000EPfSC_iS9_ffNS7_10__identityEEEvT0_T1_T2_T3_T4_T6_E12temp_storage+60];
	add.f32 	%f448, %f447, %f446;
	selp.f32 	%f449, %f448, %f446, %p99;
	setp.gt.s32 	%p100, %r67, 384;
	ld.shared.f32 	%f450, [_ZZN3cub18CUB_300001_SM_10006detail6reduce28DeviceReduceSingleTileKernelINS2_10policy_hubIfjN4cuda3std3__44plusIfEEE10Policy1000EPfSC_iS9_ffNS7_10__identityEEEvT0_T1_T2_T3_T4_T6_E12temp_storage+64];
	add.f32 	%f451, %f450, %f449;
	selp.f32 	%f452, %f451, %f449, %p100;
	setp.gt.s32 	%p101, %r67, 416;
	ld.shared.f32 	%f453, [_ZZN3cub18CUB_300001_SM_10006detail6reduce28DeviceReduceSingleTileKernelINS2_10policy_hubIfjN4cuda3std3__44plusIfEEE10Policy1000EPfSC_iS9_ffNS7_10__identityEEEvT0_T1_T2_T3_T4_T6_E12temp_storage+68];
	add.f32 	%f454, %f453, %f452;
	selp.f32 	%f455, %f454, %f452, %p101;
	setp.gt.s32 	%p102, %r67, 448;
	ld.shared.f32 	%f456, [_ZZN3cub18CUB_300001_SM_10006detail6reduce28DeviceReduceSingleTileKernelINS2_10policy_hubIfjN4cuda3std3__44plusIfEEE10Policy1000EPfSC_iS9_ffNS7_10__identityEEEvT0_T1_T2_T3_T4_T6_E12temp_storage+72];
	add.f32 	%f457, %f456, %f455;
	selp.f32 	%f458, %f457, %f455, %p102;
	setp.gt.s32 	%p103, %r67, 480;
	ld.shared.f32 	%f459, [_ZZN3cub18CUB_300001_SM_10006detail6reduce28DeviceReduceSingleTileKernelINS2_10policy_hubIfjN4cuda3std3__44plusIfEEE10Policy1000EPfSC_iS9_ffNS7_10__identityEEEvT0_T1_T2_T3_T4_T6_E12temp_storage+76];
	add.f32 	%f460, %f459, %f458;
	selp.f32 	%f530, %f460, %f458, %p103;
	bra.uni 	$L__BB3_72;
$L__BB3_22:
	mov.u32 	%r13, %tid.x;
	shl.b32 	%r224, %r13, 1;
	mul.wide.u32 	%rd90, %r224, 4;
	add.s64 	%rd75, %rd16, %rd90;
	// begin inline asm
	ld.global.nc.u64 %rd74, [%rd75];
	// end inline asm
	mov.b64 	{%r225, %r226}, %rd74;
	mov.b32 	%f281, %r226;
	mov.b32 	%f282, %r225;
	add.s64 	%rd77, %rd75, 4096;
	// begin inline asm
	ld.global.nc.u64 %rd76, [%rd77];
	// end inline asm
	mov.b64 	{%r227, %r228}, %rd76;
	mov.b32 	%f283, %r228;
	mov.b32 	%f284, %r227;
	add.s64 	%rd79, %rd75, 8192;
	// begin inline asm
	ld.global.nc.u64 %rd78, [%rd79];
	// end inline asm
	mov.b64 	{%r229, %r230}, %rd78;
	mov.b32 	%f285, %r230;
	mov.b32 	%f286, %r229;
	add.s64 	%rd81, %rd75, 12288;
	// begin inline asm
	ld.global.nc.u64 %rd80, [%rd81];
	// end inline asm
	mov.b64 	{%r231, %r232}, %rd80;
	mov.b32 	%f287, %r232;
	mov.b32 	%f288, %r231;
	add.s64 	%rd83, %rd75, 16384;
	// begin inline asm
	ld.global.nc.u64 %rd82, [%rd83];
	// end inline asm
	mov.b64 	{%r233, %r234}, %rd82;
	mov.b32 	%f289, %r234;
	mov.b32 	%f290, %r233;
	add.s64 	%rd85, %rd75, 20480;
	// begin inline asm
	ld.global.nc.u64 %rd84, [%rd85];
	// end inline asm
	mov.b64 	{%r235, %r236}, %rd84;
	mov.b32 	%f291, %r236;
	mov.b32 	%f292, %r235;
	add.s64 	%rd87, %rd75, 24576;
	// begin inline asm
	ld.global.nc.u64 %rd86, [%rd87];
	// end inline asm
	mov.b64 	{%r237, %r238}, %rd86;
	mov.b32 	%f293, %r238;
	mov.b32 	%f294, %r237;
	add.s64 	%rd89, %rd75, 28672;
	// begin inline asm
	ld.global.nc.u64 %rd88, [%rd89];
	// end inline asm
	mov.b64 	{%r239, %r240}, %rd88;
	mov.b32 	%f295, %r240;
	mov.b32 	%f296, %r239;
	add.f32 	%f297, %f282, %f281;
	add.f32 	%f298, %f284, %f283;
	add.f32 	%f299, %f286, %f285;
	add.f32 	%f300, %f288, %f287;
	add.f32 	%f301, %f290, %f289;
	add.f32 	%f302, %f292, %f291;
	add.f32 	%f303, %f294, %f293;
	add.f32 	%f304, %f296, %f295;
	add.f32 	%f305, %f297, %f298;
	add.f32 	%f306, %f299, %f300;
	add.f32 	%f307, %f301, %f302;
	add.f32 	%f308, %f303, %f304;
	add.f32 	%f309, %f305, %f306;
	add.f32 	%f310, %f307, %f308;
	add.f32 	%f516, %f309, %f310;
	setp.lt.u32 	%p58, %r67, 16384;
	mov.b32 	%r387, 8192;
	@%p58 bra 	$L__BB3_26;
	add.s32 	%r14, %r67, -8192;
	mov.b32 	%r387, 8192;
$L__BB3_24:
	mul.wide.s32 	%rd107, %r387, 4;
	add.s64 	%rd92, %rd75, %rd107;
	// begin inline asm
	ld.global.nc.u64 %rd91, [%rd92];
	// end inline asm
	mov.b64 	{%r242, %r243}, %rd91;
	mov.b32 	%f311, %r243;
	mov.b32 	%f312, %r242;
	add.s64 	%rd94, %rd92, 4096;
	// begin inline asm
	ld.global.nc.u64 %rd93, [%rd94];
	// end inline asm
	mov.b64 	{%r244, %r245}, %rd93;
	mov.b32 	%f313, %r245;
	mov.b32 	%f314, %r244;
	add.s64 	%rd96, %rd92, 8192;
	// begin inline asm
	ld.global.nc.u64 %rd95, [%rd96];
	// end inline asm
	mov.b64 	{%r246, %r247}, %rd95;
	mov.b32 	%f315, %r247;
	mov.b32 	%f316, %r246;
	add.s64 	%rd98, %rd92, 12288;
	// begin inline asm
	ld.global.nc.u64 %rd97, [%rd98];
	// end inline asm
	mov.b64 	{%r248, %r249}, %rd97;
	mov.b32 	%f317, %r249;
	mov.b32 	%f318, %r248;
	add.s64 	%rd100, %rd92, 16384;
	// begin inline asm
	ld.global.nc.u64 %rd99, [%rd100];
	// end inline asm
	mov.b64 	{%r250, %r251}, %rd99;
	mov.b32 	%f319, %r251;
	mov.b32 	%f320, %r250;
	add.s64 	%rd102, %rd92, 20480;
	// begin inline asm
	ld.global.nc.u64 %rd101, [%rd102];
	// end inline asm
	mov.b64 	{%r252, %r253}, %rd101;
	mov.b32 	%f321, %r253;
	mov.b32 	%f322, %r252;
	add.s64 	%rd104, %rd92, 24576;
	// begin inline asm
	ld.global.nc.u64 %rd103, [%rd104];
	// end inline asm
	mov.b64 	{%r254, %r255}, %rd103;
	mov.b32 	%f323, %r255;
	mov.b32 	%f324, %r254;
	add.s64 	%rd106, %rd92, 28672;
	// begin inline asm
	ld.global.nc.u64 %rd105, [%rd106];
	// end inline asm
	mov.b64 	{%r256, %r257}, %rd105;
	mov.b32 	%f325, %r257;
	mov.b32 	%f326, %r256;
	add.f32 	%f327, %f516, %f312;
	add.f32 	%f328, %f311, %f314;
	add.f32 	%f329, %f313, %f316;
	add.f32 	%f330, %f315, %f318;
	add.f32 	%f331, %f317, %f320;
	add.f32 	%f332, %f319, %f322;
	add.f32 	%f333, %f321, %f324;
	add.f32 	%f334, %f323, %f326;
	add.f32 	%f335, %f327, %f328;
	add.f32 	%f336, %f329, %f330;
	add.f32 	%f337, %f331, %f332;
	add.f32 	%f338, %f333, %f334;
	add.f32 	%f339, %f335, %f336;
	add.f32 	%f340, %f337, %f338;
	add.f32 	%f341, %f339, %f340;
	add.f32 	%f516, %f341, %f325;
	sub.s32 	%r258, %r67, %r387;
	setp.lt.s32 	%p59, %r258, 8192;
	@%p59 bra 	$L__BB3_34;
	add.s32 	%r387, %r387, 8192;
	setp.le.s32 	%p60, %r387, %r14;
	@%p60 bra 	$L__BB3_24;
$L__BB3_26:
	setp.le.s32 	%p61, %r67, %r387;
	@%p61 bra 	$L__BB3_34;
	sub.s32 	%r18, %r67, %r387;
	setp.ge.s32 	%p62, %r13, %r18;
	@%p62 bra 	$L__BB3_34;
	not.b32 	%r259, %r13;
	add.s32 	%r260, %r67, %r259;
	sub.s32 	%r19, %r260, %r387;
	and.b32  	%r261, %r19, 1536;
	setp.eq.s32 	%p63, %r261, 1536;
	mov.u32 	%r391, %r13;
	@%p63 bra 	$L__BB3_31;
	add.s32 	%r389, %r13, %r387;
	shr.u32 	%r262, %r19, 9;
	add.s32 	%r263, %r262, 1;
	and.b32  	%r264, %r263, 3;
	neg.s32 	%r388, %r264;
	mov.u32 	%r391, %r13;
$L__BB3_30:
	.pragma "nounroll";
	mul.wide.u32 	%rd109, %r389, 4;
	add.s64 	%rd108, %rd16, %rd109;
	// begin inline asm
	ld.global.nc.u32 %r265, [%rd108];
	// end inline asm
	mov.b32 	%f343, %r265;
	add.f32 	%f516, %f516, %f343;
	add.s32 	%r391, %r391, 512;
	add.s32 	%r389, %r389, 512;
	add.s32 	%r388, %r388, 1;
	setp.ne.s32 	%p64, %r388, 0;
	@%p64 bra 	$L__BB3_30;
$L__BB3_31:
	setp.lt.u32 	%p65, %r19, 1536;
	@%p65 bra 	$L__BB3_34;
	cvt.u64.u32 	%rd110, %r391;
	cvt.u64.u32 	%rd111, %r387;
	add.s64 	%rd112, %rd110, %rd111;
	shl.b64 	%rd113, %rd112, 2;
	add.s64 	%rd114, %rd113, %rd16;
	add.s64 	%rd130, %rd114, 4096;
	add.s32 	%r392, %r391, %r387;
$L__BB3_33:
	mul.wide.u32 	%rd119, %r392, 4;
	add.s64 	%rd115, %rd16, %rd119;
	// begin inline asm
	ld.global.nc.u32 %r266, [%rd115];
	// end inline asm
	mov.b32 	%f344, %r266;
	add.f32 	%f345, %f516, %f344;
	add.s64 	%rd116, %rd130, -2048;
	// begin inline asm
	ld.global.nc.u32 %r267, [%rd116];
	// end inline asm
	mov.b32 	%f346, %r267;
	add.f32 	%f347, %f345, %f346;
	// begin inline asm
	ld.global.nc.u32 %r268, [%rd130];
	// end inline asm
	mov.b32 	%f348, %r268;
	add.f32 	%f349, %f347, %f348;
	add.s64 	%rd118, %rd130, 2048;
	// begin inline asm
	ld.global.nc.u32 %r269, [%rd118];
	// end inline asm
	mov.b32 	%f350, %r269;
	add.f32 	%f516, %f349, %f350;
	add.s32 	%r391, %r391, 2048;
	add.s64 	%rd130, %rd130, 8192;
	add.s32 	%r392, %r392, 2048;
	setp.lt.s32 	%p66, %r391, %r18;
	@%p66 bra 	$L__BB3_33;
$L__BB3_34:
	// begin inline asm
	mov.u32 %r270, %laneid;
	// end inline asm
	mov.b32 	%r272, %f516;
	mov.b32 	%r273, 1;
	mov.b32 	%r294, 31;
	mov.b32 	%r295, -1;
	// begin inline asm
	shfl.sync.down.b32 %r271, %r272, %r273, %r294, %r295;
	// end inline asm
	setp.gt.s32 	%p67, %r270, 30;
	mov.b32 	%f351, %r271;
	add.f32 	%f352, %f516, %f351;
	selp.f32 	%f353, %f516, %f352, %p67;
	mov.b32 	%r277, %f353;
	mov.b32 	%r278, 2;
	// begin inline asm
	shfl.sync.down.b32 %r276, %r277, %r278, %r294, %r295;
	// end inline asm
	setp.gt.s32 	%p68, %r270, 29;
	mov.b32 	%f354, %r276;
	add.f32 	%f355, %f353, %f354;
	selp.f32 	%f356, %f353, %f355, %p68;
	mov.b32 	%r282, %f356;
	mov.b32 	%r283, 4;
	// begin inline asm
	shfl.sync.down.b32 %r281, %r282, %r283, %r294, %r295;
	// end inline asm
	setp.gt.s32 	%p69, %r270, 27;
	mov.b32 	%f357, %r281;
	add.f32 	%f358, %f356, %f357;
	selp.f32 	%f359, %f356, %f358, %p69;
	mov.b32 	%r287, %f359;
	mov.b32 	%r288, 8;
	// begin inline asm
	shfl.sync.down.b32 %r286, %r287, %r288, %r294, %r295;
	// end inline asm
	setp.gt.s32 	%p70, %r270, 23;
	mov.b32 	%f360, %r286;
	add.f32 	%f361, %f359, %f360;
	selp.f32 	%f362, %f359, %f361, %p70;
	mov.b32 	%r292, %f362;
	mov.b32 	%r293, 16;
	// begin inline asm
	shfl.sync.down.b32 %r291, %r292, %r293, %r294, %r295;
	// end inline asm
	setp.gt.s32 	%p71, %r270, 15;
	mov.b32 	%f363, %r291;
	add.f32 	%f26, %f362, %f363;
	selp.f32 	%f530, %f362, %f26, %p71;
	setp.ne.s32 	%p72, %r270, 0;
	@%p72 bra 	$L__BB3_36;
	shr.u32 	%r296, %r13, 3;
	and.b32  	%r297, %r296, 124;
	mov.u32 	%r298, _ZZN3cub18CUB_300001_SM_10006detail6reduce28DeviceReduceSingleTileKernelINS2_10policy_hubIfjN4cuda3std3__44plusIfEEE10Policy1000EPfSC_iS9_ffNS7_10__identityEEEvT0_T1_T2_T3_T4_T6_E12temp_storage;
	add.s32 	%r299, %r298, %r297;
	st.shared.f32 	[%r299+16], %f26;
$L__BB3_36:
	bar.sync 	0;
	setp.ne.s32 	%p73, %r13, 0;
	@%p73 bra 	$L__BB3_72;
	ld.shared.f32 	%f364, [_ZZN3cub18CUB_300001_SM_10006detail6reduce28DeviceReduceSingleTileKernelINS2_10policy_hubIfjN4cuda3std3__44plusIfEEE10Policy1000EPfSC_iS9_ffNS7_10__identityEEEvT0_T1_T2_T3_T4_T6_E12temp_storage+20];
	add.f32 	%f365, %f530, %f364;
	ld.shared.f32 	%f366, [_ZZN3cub18CUB_300001_SM_10006detail6reduce28DeviceReduceSingleTileKernelINS2_10policy_hubIfjN4cuda3std3__44plusIfEEE10Policy1000EPfSC_iS9_ffNS7_10__identityEEEvT0_T1_T2_T3_T4_T6_E12temp_storage+24];
	add.f32 	%f367, %f365, %f366;
	ld.shared.f32 	%f368, [_ZZN3cub18CUB_300001_SM_10006detail6reduce28DeviceReduceSingleTileKernelINS2_10policy_hubIfjN4cuda3std3__44plusIfEEE10Policy1000EPfSC_iS9_ffNS7_10__identityEEEvT0_T1_T2_T3_T4_T6_E12temp_storage+28];
	add.f32 	%f369, %f367, %f368;
	ld.shared.f32 	%f370, [_ZZN3cub18CUB_300001_SM_10006detail6reduce28DeviceReduceSingleTileKernelINS2_10policy_hubIfjN4cuda3std3__44plusIfEEE10Policy1000EPfSC_iS9_ffNS7_10__identityEEEvT0_T1_T2_T3_T4_T6_E12temp_storage+32];
	add.f32 	%f371, %f369, %f370;
	ld.shared.f32 	%f372, [_ZZN3cub18CUB_300001_SM_10006detail6reduce28DeviceReduceSingleTileKernelINS2_10policy_hubIfjN4cuda3std3__44plusIfEEE10Policy1000EPfSC_iS9_ffNS7_10__identityEEEvT0_T1_T2_T3_T4_T6_E12temp_storage+36];
	add.f32 	%f373, %f371, %f372;
	ld.shared.f32 	%f374, [_ZZN3cub18CUB_300001_SM_10006detail6reduce28DeviceReduceSingleTileKernelINS2_10policy_hubIfjN4cuda3std3__44plusIfEEE10Policy1000EPfSC_iS9_ffNS7_10__identityEEEvT0_T1_T2_T3_T4_T6_E12temp_storage+40];
	add.f32 	%f375, %f373, %f374;
	ld.shared.f32 	%f376, [_ZZN3cub18CUB_300001_SM_10006detail6reduce28DeviceReduceSingleTileKernelINS2_10policy_hubIfjN4cuda3std3__44plusIfEEE10Policy1000EPfSC_iS9_ffNS7_10__identityEEEvT0_T1_T2_T3_T4_T6_E12temp_storage+44];
	add.f32 	%f377, %f375, %f376;
	ld.shared.f32 	%f378, [_ZZN3cub18CUB_300001_SM_10006detail6reduce28DeviceReduceSingleTileKernelINS2_10policy_hubIfjN4cuda3std3__44plusIfEEE10Policy1000EPfSC_iS9_ffNS7_10__identityEEEvT0_T1_T2_T3_T4_T6_E12temp_storage+48];
	add.f32 	%f379, %f377, %f378;
	ld.shared.f32 	%f380, [_ZZN3cub18CUB_300001_SM_10006detail6reduce28DeviceReduceSingleTileKernelINS2_10policy_hubIfjN4cuda3std3__44plusIfEEE10Policy1000EPfSC_iS9_ffNS7_10__identityEEEvT0_T1_T2_T3_T4_T6_E12temp_storage+52];
	add.f32 	%f381, %f379, %f380;
	ld.shared.f32 	%f382, [_ZZN3cub18CUB_300001_SM_10006detail6reduce28DeviceReduceSingleTileKernelINS2_10policy_hubIfjN4cuda3std3__44plusIfEEE10Policy1000EPfSC_iS9_ffNS7_10__identityEEEvT0_T1_T2_T3_T4_T6_E12temp_storage+56];
	add.f32 	%f383, %f381, %f382;
	ld.shared.f32 	%f384, [_ZZN3cub18CUB_300001_SM_10006detail6reduce28DeviceReduceSingleTileKernelINS2_10policy_hubIfjN4cuda3std3__44plusIfEEE10Policy1000EPfSC_iS9_ffNS7_10__identityEEEvT0_T1_T2_T3_T4_T6_E12temp_storage+60];
	add.f32 	%f385, %f383, %f384;
	ld.shared.f32 	%f386, [_ZZN3cub18CUB_300001_SM_10006detail6reduce28DeviceReduceSingleTileKernelINS2_10policy_hubIfjN4cuda3std3__44plusIfEEE10Policy1000EPfSC_iS9_ffNS7_10__identityEEEvT0_T1_T2_T3_T4_T6_E12temp_storage+64];
	add.f32 	%f387, %f385, %f386;
	ld.shared.f32 	%f388, [_ZZN3cub18CUB_300001_SM_10006detail6reduce28DeviceReduceSingleTileKernelINS2_10policy_hubIfjN4cuda3std3__44plusIfEEE10Policy1000EPfSC_iS9_ffNS7_10__identityEEEvT0_T1_T2_T3_T4_T6_E12temp_storage+68];
	add.f32 	%f389, %f387, %f388;
	ld.shared.f32 	%f390, [_ZZN3cub18CUB_300001_SM_10006detail6reduce28DeviceReduceSingleTileKernelINS2_10policy_hubIfjN4cuda3std3__44plusIfEEE10Policy1000EPfSC_iS9_ffNS7_10__identityEEEvT0_T1_T2_T3_T4_T6_E12temp_storage+72];
	add.f32 	%f391, %f389, %f390;
	ld.shared.f32 	%f392, [_ZZN3cub18CUB_300001_SM_10006detail6reduce28DeviceReduceSingleTileKernelINS2_10policy_hubIfjN4cuda3std3__44plusIfEEE10Policy1000EPfSC_iS9_ffNS7_10__identityEEEvT0_T1_T2_T3_T4_T6_E12temp_storage+76];
	add.f32 	%f530, %f391, %f392;
	bra.uni 	$L__BB3_72;
$L__BB3_38:
	setp.gt.s32 	%p3, %r67, 8191;
	@%p3 bra 	$L__BB3_56;
	mov.u32 	%r34, %tid.x;
	setp.ge.s32 	%p20, %r34, %r67;
	mov.f32 	%f522, 0f00000000;
	mov.u32 	%r397, %r34;
	@%p20 bra 	$L__BB3_41;
	mul.wide.u32 	%rd66, %r34, 4;
	add.s64 	%rd65, %rd16, %rd66;
	// begin inline asm
	ld.global.nc.u32 %r144, [%rd65];
	// end inline asm
	mov.b32 	%f522, %r144;
	add.s32 	%r397, %r34, 512;
$L__BB3_41:
	setp.ge.s32 	%p21, %r397, %r67;
	@%p21 bra 	$L__BB3_47;
	not.b32 	%r145, %r397;
	add.s32 	%r37, %r67, %r145;
	and.b32  	%r146, %r37, 1536;
	setp.eq.s32 	%p22, %r146, 1536;
	@%p22 bra 	$L__BB3_45;
	mul.wide.u32 	%rd67, %r397, 4;
	add.s64 	%rd131, %rd16, %rd67;
	shr.u32 	%r147, %r37, 9;
	add.s32 	%r148, %r147, 1;
	and.b32  	%r149, %r148, 3;
	neg.s32 	%r395, %r149;
$L__BB3_44:
	.pragma "nounroll";
	// begin inline asm
	ld.global.nc.u32 %r150, [%rd131];
	// end inline asm
	mov.b32 	%f173, %r150;
	add.f32 	%f522, %f522, %f173;
	add.s32 	%r397, %r397, 512;
	add.s64 	%rd131, %rd131, 2048;
	add.s32 	%r395, %r395, 1;
	setp.ne.s32 	%p23, %r395, 0;
	@%p23 bra 	$L__BB3_44;
$L__BB3_45:
	setp.lt.u32 	%p24, %r37, 1536;
	@%p24 bra 	$L__BB3_47;
$L__BB3_46:
	mul.wide.s32 	%rd73, %r397, 4;
	add.s64 	%rd69, %rd16, %rd73;
	// begin inline asm
	ld.global.nc.u32 %r151, [%rd69];
	// end inline asm
	mov.b32 	%f174, %r151;
	add.f32 	%f175, %f522, %f174;
	add.s64 	%rd70, %rd69, 2048;
	// begin inline asm
	ld.global.nc.u32 %r152, [%rd70];
	// end inline asm
	mov.b32 	%f176, %r152;
	add.f32 	%f177, %f175, %f176;
	add.s64 	%rd71, %rd69, 4096;
	// begin inline asm
	ld.global.nc.u32 %r153, [%rd71];
	// end inline asm
	mov.b32 	%f178, %r153;
	add.f32 	%f179, %f177, %f178;
	add.s64 	%rd72, %rd69, 6144;
	// begin inline asm
	ld.global.nc.u32 %r154, [%rd72];
	// end inline asm
	mov.b32 	%f180, %r154;
	add.f32 	%f522, %f179, %f180;
	add.s32 	%r397, %r397, 2048;
	setp.lt.s32 	%p25, %r397, %r67;
	@%p25 bra 	$L__BB3_46;
$L__BB3_47:
	setp.lt.s32 	%p26, %r67, 512;
	@%p26 bra 	$L__BB3_52;
	// begin inline asm
	mov.u32 %r193, %laneid;
	// end inline asm
	mov.b32 	%r195, %f522;
	mov.b32 	%r196, 1;
	mov.b32 	%r217, 31;
	mov.b32 	%r218, -1;
	// begin inline asm
	shfl.sync.down.b32 %r194, %r195, %r196, %r217, %r218;
	// end inline asm
	setp.gt.s32 	%p50, %r193, 30;
	mov.b32 	%f239, %r194;
	add.f32 	%f240, %f522, %f239;
	selp.f32 	%f241, %f522, %f240, %p50;
	mov.b32 	%r200, %f241;
	mov.b32 	%r201, 2;
	// begin inline asm
	shfl.sync.down.b32 %r199, %r200, %r201, %r217, %r218;
	// end inline asm
	setp.gt.s32 	%p51, %r193, 29;
	mov.b32 	%f242, %r199;
	add.f32 	%f243, %f241, %f242;
	selp.f32 	%f244, %f241, %f243, %p51;
	mov.b32 	%r205, %f244;
	mov.b32 	%r206, 4;
	// begin inline asm
	shfl.sync.down.b32 %r204, %r205, %r206, %r217, %r218;
	// end inline asm
	setp.gt.s32 	%p52, %r193, 27;
	mov.b32 	%f245, %r204;
	add.f32 	%f246, %f244, %f245;
	selp.f32 	%f247, %f244, %f246, %p52;
	mov.b32 	%r210, %f247;
	mov.b32 	%r211, 8;
	// begin inline asm
	shfl.sync.down.b32 %r209, %r210, %r211, %r217, %r218;
	// end inline asm
	setp.gt.s32 	%p53, %r193, 23;
	mov.b32 	%f248, %r209;
	add.f32 	%f249, %f247, %f248;
	selp.f32 	%f250, %f247, %f249, %p53;
	mov.b32 	%r215, %f250;
	mov.b32 	%r216, 16;
	// begin inline asm
	shfl.sync.down.b32 %r214, %r215, %r216, %r217, %r218;
	// end inline asm
	setp.gt.s32 	%p54, %r193, 15;
	mov.b32 	%f251, %r214;
	add.f32 	%f38, %f250, %f251;
	selp.f32 	%f530, %f250, %f38, %p54;
	setp.ne.s32 	%p55, %r193, 0;
	@%p55 bra 	$L__BB3_50;
	shr.u32 	%r219, %r34, 3;
	and.b32  	%r220, %r219, 124;
	mov.u32 	%r221, _ZZN3cub18CUB_300001_SM_10006detail6reduce28DeviceReduceSingleTileKernelINS2_10policy_hubIfjN4cuda3std3__44plusIfEEE10Policy1000EPfSC_iS9_ffNS7_10__identityEEEvT0_T1_T2_T3_T4_T6_E12temp_storage;
	add.s32 	%r222, %r221, %r220;
	st.shared.f32 	[%r222+16], %f38;
$L__BB3_50:
	bar.sync 	0;
	setp.ne.s32 	%p56, %r34, 0;
	@%p56 bra 	$L__BB3_72;
	ld.shared.f32 	%f252, [_ZZN3cub18CUB_300001_SM_10006detail6reduce28DeviceReduceSingleTileKernelINS2_10policy_hubIfjN4cuda3std3__44plusIfEEE10Policy1000EPfSC_iS9_ffNS7_10__identityEEEvT0_T1_T2_T3_T4_T6_E12temp_storage+20];
	add.f32 	%f253, %f530, %f252;
	ld.shared.f32 	%f254, [_ZZN3cub18CUB_300001_SM_10006detail6reduce28DeviceReduceSingleTileKernelINS2_10policy_hubIfjN4cuda3std3__44plusIfEEE10Policy1000EPfSC_iS9_ffNS7_10__identityEEEvT0_T1_T2_T3_T4_T6_E12temp_storage+24];
	add.f32 	%f255, %f253, %f254;
	ld.shared.f32 	%f256, [_ZZN3cub18CUB_300001_SM_10006detail6reduce28DeviceReduceSingleTileKernelINS2_10policy_hubIfjN4cuda3std3__44plusIfEEE10Policy1000EPfSC_iS9_ffNS7_10__identityEEEvT0_T1_T2_T3_T4_T6_E12temp_storage+28];
	add.f32 	%f257, %f255, %f256;
	ld.shared.f32 	%f258, [_ZZN3cub18CUB_300001_SM_10006detail6reduce28DeviceReduceSingleTileKernelINS2_10policy_hubIfjN4cuda3std3__44plusIfEEE10Policy1000EPfSC_iS9_ffNS7_10__identityEEEvT0_T1_T2_T3_T4_T6_E12temp_storage+32];
	add.f32 	%f259, %f257, %f258;
	ld.shared.f32 	%f260, [_ZZN3cub18CUB_300001_SM_10006detail6reduce28DeviceReduceSingleTileKernelINS2_10policy_hubIfjN4cuda3std3__44plusIfEEE10Policy1000EPfSC_iS9_ffNS7_10__identityEEEvT0_T1_T2_T3_T4_T6_E12temp_storage+36];
	add.f32 	%f261, %f259, %f260;
	ld.shared.f32 	%f262, [_ZZN3cub18CUB_300001_SM_10006detail6reduce28DeviceReduceSingleTileKernelINS2_10policy_hubIfjN4cuda3std3__44plusIfEEE10Policy1000EPfSC_iS9_ffNS7_10__identityEEEvT0_T1_T2_T3_T4_T6_E12temp_storage+40];
	add.f32 	%f263, %f261, %f262;
	ld.shared.f32 	%f264, [_ZZN3cub18CUB_300001_SM_10006detail6reduce28DeviceReduceSingleTileKernelINS2_10policy_hubIfjN4cuda3std3__44plusIfEEE10Policy1000EPfSC_iS9_ffNS7_10__identityEEEvT0_T1_T2_T3_T4_T6_E12temp_storage+44];
	add.f32 	%f265, %f263, %f264;
	ld.shared.f32 	%f266, [_ZZN3cub18CUB_300001_SM_10006detail6reduce28DeviceReduceSingleTileKernelINS2_10policy_hubIfjN4cuda3std3__44plusIfEEE10Policy1000EPfSC_iS9_ffNS7_10__identityEEEvT0_T1_T2_T3_T4_T6_E12temp_storage+48];
	add.f32 	%f267, %f265, %f266;
	ld.shared.f32 	%f268, [_ZZN3cub18CUB_300001_SM_10006detail6reduce28DeviceReduceSingleTileKernelINS2_10policy_hubIfjN4cuda3std3__44plusIfEEE10Policy1000EPfSC_iS9_ffNS7_10__identityEEEvT0_T1_T2_T3_T4_T6_E12temp_storage+52];
	add.f32 	%f269, %f267, %f268;
	ld.shared.f32 	%f270, [_ZZN3cub18CUB_300001_SM_10006detail6reduce28DeviceReduceSingleTileKernelINS2_10policy_hubIfjN4cuda3std3__44plusIfEEE10Policy1000EPfSC_iS9_ffNS7_10__identityEEEvT0_T1_T2_T3_T4_T6_E12temp_storage+56];
	add.f32 	%f271, %f269, %f270;
	ld.shared.f32 	%f272, [_ZZN3cub18CUB_300001_SM_10006detail6reduce28DeviceReduceSingleTileKernelINS2_10policy_hubIfjN4cuda3std3__44plusIfEEE10Policy1000EPfSC_iS9_ffNS7_10__identityEEEvT0_T1_T2_T3_T4_T6_E12temp_storage+60];
	add.f32 	%f273, %f271, %f272;
	ld.shared.f32 	%f274, [_ZZN3cub18CUB_300001_SM_10006detail6reduce28DeviceReduceSingleTileKernelINS2_10policy_hubIfjN4cuda3std3__44plusIfEEE10Policy1000EPfSC_iS9_ffNS7_10__identityEEEvT0_T1_T2_T3_T4_T6_E12temp_storage+64];
	add.f32 	%f275, %f273, %f274;
	ld.shared.f32 	%f276, [_ZZN3cub18CUB_300001_SM_10006detail6reduce28DeviceReduceSingleTileKernelINS2_10policy_hubIfjN4cuda3std3__44plusIfEEE10Policy1000EPfSC_iS9_ffNS7_10__identityEEEvT0_T1_T2_T3_T4_T6_E12temp_storage+68];
	add.f32 	%f277, %f275, %f276;
	ld.shared.f32 	%f278, [_ZZN3cub18CUB_300001_SM_10006detail6reduce28DeviceReduceSingleTileKernelINS2_10policy_hubIfjN4cuda3std3__44plusIfEEE10Policy1000EPfSC_iS9_ffNS7_10__identityEEEvT0_T1_T2_T3_T4_T6_E12temp_storage+72];
	add.f32 	%f279, %f277, %f278;
	ld.shared.f32 	%f280, [_ZZN3cub18CUB_300001_SM_10006detail6reduce28DeviceReduceSingleTileKernelINS2_10policy_hubIfjN4cuda3std3__44plusIfEEE10Policy1000EPfSC_iS9_ffNS7_10__identityEEEvT0_T1_T2_T3_T4_T6_E12temp_storage+76];
	add.f32 	%f530, %f279, %f280;
	bra.uni 	$L__BB3_72;
$L__BB3_52:
	// begin inline asm
	mov.u32 %r155, %laneid;
	// end inline asm
	and.b32  	%r181, %r34, 992;
	add.s32 	%r182, %r181, 32;
	setp.gt.s32 	%p27, %r182, %r67;
	not.b32 	%r183, %r181;
	add.s32 	%r184, %r67, %r183;
	selp.b32 	%r179, %r184, 31, %p27;
	mov.b32 	%r157, %f522;
	mov.b32 	%r158, 1;
	mov.b32 	%r180, -1;
	// begin inline asm
	shfl.sync.down.b32 %r156, %r157, %r158, %r179, %r180;
	// end inline asm
	setp.lt.s32 	%p28, %r155, %r179;
	mov.b32 	%f181, %r156;
	add.f32 	%f182, %f522, %f181;
	selp.f32 	%f183, %f182, %f522, %p28;
	mov.b32 	%r162, %f183;
	mov.b32 	%r163, 2;
	// begin inline asm
	shfl.sync.down.b32 %r161, %r162, %r163, %r179, %r180;
	// end inline asm
	add.s32 	%r185, %r155, 2;
	setp.gt.s32 	%p29, %r185, %r179;
	mov.b32 	%f184, %r161;
	add.f32 	%f185, %f183, %f184;
	selp.f32 	%f186, %f183, %f185, %p29;
	mov.b32 	%r167, %f186;
	mov.b32 	%r168, 4;
	// begin inline asm
	shfl.sync.down.b32 %r166, %r167, %r168, %r179, %r180;
	// end inline asm
	add.s32 	%r186, %r155, 4;
	setp.gt.s32 	%p30, %r186, %r179;
	mov.b32 	%f187, %r166;
	add.f32 	%f188, %f186, %f187;
	selp.f32 	%f189, %f186, %f188, %p30;
	mov.b32 	%r172, %f189;
	mov.b32 	%r173, 8;
	// begin inline asm
	shfl.sync.down.b32 %r171, %r172, %r173, %r179, %r180;
	// end inline asm
	add.s32 	%r187, %r155, 8;
	setp.gt.s32 	%p31, %r187, %r179;
	mov.b32 	%f190, %r171;
	add.f32 	%f191, %f189, %f190;
	selp.f32 	%f192, %f189, %f191, %p31;
	mov.b32 	%r177, %f192;
	mov.b32 	%r178, 16;
	// begin inline asm
	shfl.sync.down.b32 %r176, %r177, %r178, %r179, %r180;
	// end inline asm
	add.s32 	%r188, %r155, 16;
	setp.gt.s32 	%p32, %r188, %r179;
	mov.b32 	%f193, %r176;
	add.f32 	%f194, %f192, %f193;
	selp.f32 	%f530, %f192, %f194, %p32;
	setp.ne.s32 	%p33, %r155, 0;
	@%p33 bra 	$L__BB3_54;
	shr.u32 	%r189, %r34, 3;
	and.b32  	%r190, %r189, 124;
	mov.u32 	%r191, _ZZN3cub18CUB_300001_SM_10006detail6reduce28DeviceReduceSingleTileKernelINS2_10policy_hubIfjN4cuda3std3__44plusIfEEE10Policy1000EPfSC_iS9_ffNS7_10__identityEEEvT0_T1_T2_T3_T4_T6_E12temp_storage;
	add.s32 	%r192, %r191, %r190;
	st.shared.f32 	[%r192+16], %f530;
$L__BB3_54:
	bar.sync 	0;
	setp.ne.s32 	%p34, %r34, 0;
	@%p34 bra 	$L__BB3_72;
	setp.gt.s32 	%p35, %r67, 32;
	ld.shared.f32 	%f195, [_ZZN3cub18CUB_300001_SM_10006detail6reduce28DeviceReduceSingleTileKernelINS2_10policy_hubIfjN4cuda3std3__44plusIfEEE10Policy1000EPfSC_iS9_ffNS7_10__identityEEEvT0_T1_T2_T3_T4_T6_E12temp_storage+20];
	add.f32 	%f196, %f530, %f195;
	selp.f32 	%f197, %f196, %f530, %p35;
	setp.gt.s32 	%p36, %r67, 64;
	ld.shared.f32 	%f198, [_ZZN3cub18CUB_300001_SM_10006detail6reduce28DeviceReduceSingleTileKernelINS2_10policy_hubIfjN4cuda3std3__44plusIfEEE10Policy1000EPfSC_iS9_ffNS7_10__identityEEEvT0_T1_T2_T3_T4_T6_E12temp_storage+24];
	add.f32 	%f199, %f198, %f197;
	selp.f32 	%f200, %f199, %f197, %p36;
	setp.gt.s32 	%p37, %r67, 96;
	ld.shared.f32 	%f201, [_ZZN3cub18CUB_300001_SM_10006detail6reduce28DeviceReduceSingleTileKernelINS2_10policy_hubIfjN4cuda3std3__44plusIfEEE10Policy1000EPfSC_iS9_ffNS7_10__identityEEEvT0_T1_T2_T3_T4_T6_E12temp_storage+28];
	add.f32 	%f202, %f201, %f200;
	selp.f32 	%f203, %f202, %f200, %p37;
	setp.gt.s32 	%p38, %r67, 128;
	ld.shared.f32 	%f204, [_ZZN3cub18CUB_300001_SM_10006detail6reduce28DeviceReduceSingleTileKernelINS2_10policy_hubIfjN4cuda3std3__44plusIfEEE10Policy1000EPfSC_iS9_ffNS7_10__identityEEEvT0_T1_T2_T3_T4_T6_E12temp_storage+32];
	add.f32 	%f205, %f204, %f203;
	selp.f32 	%f206, %f205, %f203, %p38;
	setp.gt.s32 	%p39, %r67, 160;
	ld.shared.f32 	%f207, [_ZZN3cub18CUB_300001_SM_10006detail6reduce28DeviceReduceSingleTileKernelINS2_10policy_hubIfjN4cuda3std3__44plusIfEEE10Policy1000EPfSC_iS9_ffNS7_10__identityEEEvT0_T1_T2_T3_T4_T6_E12temp_storage+36];
	add.f32 	%f208, %f207, %f206;
	selp.f32 	%f209, %f208, %f206, %p39;
	setp.gt.s32 	%p40, %r67, 192;
	ld.shared.f32 	%f210, [_ZZN3cub18CUB_300001_SM_10006detail6reduce28DeviceReduceSingleTileKernelINS2_10policy_hubIfjN4cuda3std3__44plusIfEEE10Policy1000EPfSC_iS9_ffNS7_10__identityEEEvT0_T1_T2_T3_T4_T6_E12temp_storage+40];
	add.f32 	%f211, %f210, %f209;
	selp.f32 	%f212, %f211, %f209, %p40;
	setp.gt.s32 	%p41, %r67, 224;
	ld.shared.f32 	%f213, [_ZZN3cub18CUB_300001_SM_10006detail6reduce28DeviceReduceSingleTileKernelINS2_10policy_hubIfjN4cuda3std3__44plusIfEEE10Policy1000EPfSC_iS9_ffNS7_10__identityEEEvT0_T1_T2_T3_T4_T6_E12temp_storage+44];
	add.f32 	%f214, %f213, %f212;
	selp.f32 	%f215, %f214, %f212, %p41;
	setp.gt.s32 	%p42, %r67, 256;
	ld.shared.f32 	%f216, [_ZZN3cub18CUB_300001_SM_10006detail6reduce28DeviceReduceSingleTileKernelINS2_10policy_hubIfjN4cuda3std3__44plusIfEEE10Policy1000EPfSC_iS9_ffNS7_10__identityEEEvT0_T1_T2_T3_T4_T6_E12temp_storage+48];
	add.f32 	%f217, %f216, %f215;
	selp.f32 	%f218, %f217, %f215, %p42;
	setp.gt.s32 	%p43, %r67, 288;
	ld.shared.f32 	%f219, [_ZZN3cub18CUB_300001_SM_10006detail6reduce28DeviceReduceSingleTileKernelINS2_10policy_hubIfjN4cuda3std3__44plusIfEEE10Policy1000EPfSC_iS9_ffNS7_10__identityEEEvT0_T1_T2_T3_T4_T6_E12temp_storage+52];
	add.f32 	%f220, %f219, %f218;
	selp.f32 	%f221, %f220, %f218, %p43;
	setp.gt.s32 	%p44, %r67, 320;
	ld.shared.f32 	%f222, [_ZZN3cub18CUB_300001_SM_10006detail6reduce28DeviceReduceSingleTileKernelINS2_10policy_hubIfjN4cuda3std3__44plusIfEEE10Policy1000EPfSC_iS9_ffNS7_10__identityEEEvT0_T1_T2_T3_T4_T6_E12temp_storage+56];
	add.f32 	%f223, %f222, %f221;
	selp.f32 	%f224, %f223, %f221, %p44;
	setp.gt.s32 	%p45, %r67, 352;
	ld.shared.f32 	%f225, [_ZZN3cub18CUB_300001_SM_10006detail6reduce28DeviceReduceSingleTileKernelINS2_10policy_hubIfjN4cuda3std3__44plusIfEEE10Policy1000EPfSC_iS9_ffNS7_10__identityEEEvT0_T1_T2_T3_T4_T6_E12temp_storage+60];
	add.f32 	%f226, %f225, %f224;
	selp.f32 	%f227, %f226, %f224, %p45;
	setp.gt.s32 	%p46, %r67, 384;
	ld.shared.f32 	%f228, [_ZZN3cub18CUB_300001_SM_10006detail6reduce28DeviceReduceSingleTileKernelINS2_10policy_hubIfjN4cuda3std3__44plusIfEEE10Policy1000EPfSC_iS9_ffNS7_10__identityEEEvT0_T1_T2_T3_T4_T6_E12temp_storage+64];
	add.f32 	%f229, %f228, %f227;
	selp.f32 	%f230, %f229, %f227, %p46;
	setp.gt.s32 	%p47, %r67, 416;
	ld.shared.f32 	%f231, [_ZZN3cub18CUB_300001_SM_10006detail6reduce28DeviceReduceSingleTileKernelINS2_10policy_hubIfjN4cuda3std3__44plusIfEEE10Policy1000EPfSC_iS9_ffNS7_10__identityEEEvT0_T1_T2_T3_T4_T6_E12temp_storage+68];
	add.f32 	%f232, %f231, %f230;
	selp.f32 	%f233, %f232, %f230, %p47;
	setp.gt.s32 	%p48, %r67, 448;
	ld.shared.f32 	%f234, [_ZZN3cub18CUB_300001_SM_10006detail6reduce28DeviceReduceSingleTileKernelINS2_10policy_hubIfjN4cuda3std3__44plusIfEEE10Policy1000EPfSC_iS9_ffNS7_10__identityEEEvT0_T1_T2_T3_T4_T6_E12temp_storage+72];
	add.f32 	%f235, %f234, %f233;
	selp.f32 	%f236, %f235, %f233, %p48;
	setp.gt.s32 	%p49, %r67, 480;
	ld.shared.f32 	%f237, [_ZZN3cub18CUB_300001_SM_10006detail6reduce28DeviceReduceSingleTileKernelINS2_10policy_hubIfjN4cuda3std3__44plusIfEEE10Policy1000EPfSC_iS9_ffNS7_10__identityEEEvT0_T1_T2_T3_T4_T6_E12temp_storage+76];
	add.f32 	%f238, %f237, %f236;
	selp.f32 	%f530, %f238, %f236, %p49;
	bra.uni 	$L__BB3_72;
$L__BB3_56:
	mov.u32 	%r46, %tid.x;
	mul.wide.u32 	%rd35, %r46, 4;
	add.s64 	%rd19, %rd16, %rd35;
	// begin inline asm
	ld.global.nc.u32 %r68, [%rd19];
	// end inline asm
	mov.b32 	%f59, %r68;
	add.s64 	%rd20, %rd19, 2048;
	// begin inline asm
	ld.global.nc.u32 %r69, [%rd20];
	// end inline asm
	mov.b32 	%f60, %r69;
	add.s64 	%rd21, %rd19, 4096;
	// begin inline asm
	ld.global.nc.u32 %r70, [%rd21];
	// end inline asm
	mov.b32 	%f61, %r70;
	add.s64 	%rd22, %rd19, 6144;
	// begin inline asm
	ld.global.nc.u32 %r71, [%rd22];
	// end inline asm
	mov.b32 	%f62, %r71;
	add.s64 	%rd23, %rd19, 8192;
	// begin inline asm
	ld.global.nc.u32 %r72, [%rd23];
	// end inline asm
	mov.b32 	%f63, %r72;
	add.s64 	%rd24, %rd19, 10240;
	// begin inline asm
	ld.global.nc.u32 %r73, [%rd24];
	// end inline asm
	mov.b32 	%f64, %r73;
	add.s64 	%rd25, %rd19, 12288;
	// begin inline asm
	ld.global.nc.u32 %r74, [%rd25];
	// end inline asm
	mov.b32 	%f65, %r74;
	add.s64 	%rd26, %rd19, 14336;
	// begin inline asm
	ld.global.nc.u32 %r75, [%rd26];
	// end inline asm
	mov.b32 	%f66, %r75;
	add.s64 	%rd27, %rd19, 16384;
	// begin inline asm
	ld.global.nc.u32 %r76, [%rd27];
	// end inline asm
	mov.b32 	%f67, %r76;
	add.s64 	%rd28, %rd19, 18432;
	// begin inline asm
	ld.global.nc.u32 %r77, [%rd28];
	// end inline asm
	mov.b32 	%f68, %r77;
	add.s64 	%rd29, %rd19, 20480;
	// begin inline asm
	ld.global.nc.u32 %r78, [%rd29];
	// end inline asm
	mov.b32 	%f69, %r78;
	add.s64 	%rd30, %rd19, 22528;
	// begin inline asm
	ld.global.nc.u32 %r79, [%rd30];
	// end inline asm
	mov.b32 	%f70, %r79;
	add.s64 	%rd31, %rd19, 24576;
	// begin inline asm
	ld.global.nc.u32 %r80, [%rd31];
	// end inline asm
	mov.b32 	%f71, %r80;
	add.s64 	%rd32, %rd19, 26624;
	// begin inline asm
	ld.global.nc.u32 %r81, [%rd32];
	// end inline asm
	mov.b32 	%f72, %r81;
	add.s64 	%rd33, %rd19, 28672;
	// begin inline asm
	ld.global.nc.u32 %r82, [%rd33];
	// end inline asm
	mov.b32 	%f73, %r82;
	add.s64 	%rd34, %rd19, 30720;
	// begin inline asm
	ld.global.nc.u32 %r83, [%rd34];
	// end inline asm
	mov.b32 	%f74, %r83;
	add.f32 	%f75, %f59, %f60;
	add.f32 	%f76, %f61, %f62;
	add.f32 	%f77, %f63, %f64;
	add.f32 	%f78, %f65, %f66;
	add.f32 	%f79, %f67, %f68;
	add.f32 	%f80, %f69, %f70;
	add.f32 	%f81, %f71, %f72;
	add.f32 	%f82, %f73, %f74;
	add.f32 	%f83, %f75, %f76;
	add.f32 	%f84, %f77, %f78;
	add.f32 	%f85, %f79, %f80;
	add.f32 	%f86, %f81, %f82;
	add.f32 	%f87, %f83, %f84;
	add.f32 	%f88, %f85, %f86;
	add.f32 	%f529, %f87, %f88;
	setp.lt.u32 	%p4, %r67, 16384;
	mov.b32 	%r400, 8192;
	@%p4 bra 	$L__BB3_60;
	add.s32 	%r47, %r67, -8192;
	mov.b32 	%r400, 8192;
$L__BB3_58:
	mul.wide.s32 	%rd52, %r400, 4;
	add.s64 	%rd36, %rd19, %rd52;
	// begin inline asm
	ld.global.nc.u32 %r86, [%rd36];
	// end inline asm
	mov.b32 	%f89, %r86;
	add.s64 	%rd37, %rd36, 2048;
	// begin inline asm
	ld.global.nc.u32 %r87, [%rd37];
	// end inline asm
	mov.b32 	%f90, %r87;
	add.s64 	%rd38, %rd36, 4096;
	// begin inline asm
	ld.global.nc.u32 %r88, [%rd38];
	// end inline asm
	mov.b32 	%f91, %r88;
	add.s64 	%rd39, %rd36, 6144;
	// begin inline asm
	ld.global.nc.u32 %r89, [%rd39];
	// end inline asm
	mov.b32 	%f92, %r89;
	add.s64 	%rd40, %rd36, 8192;
	// begin inline asm
	ld.global.nc.u32 %r90, [%rd40];
	// end inline asm
	mov.b32 	%f93, %r90;
	add.s64 	%rd41, %rd36, 10240;
	// begin inline asm
	ld.global.nc.u32 %r91, [%rd41];
	// end inline asm
	mov.b32 	%f94, %r91;
	add.s64 	%rd42, %rd36, 12288;
	// begin inline asm
	ld.global.nc.u32 %r92, [%rd42];
	// end inline asm
	mov.b32 	%f95, %r92;
	add.s64 	%rd43, %rd36, 14336;
	// begin inline asm
	ld.global.nc.u32 %r93, [%rd43];
	// end inline asm
	mov.b32 	%f96, %r93;
	add.s64 	%rd44, %rd36, 16384;
	// begin inline asm
	ld.global.nc.u32 %r94, [%rd44];
	// end inline asm
	mov.b32 	%f97, %r94;
	add.s64 	%rd45, %rd36, 18432;
	// begin inline asm
	ld.global.nc.u32 %r95, [%rd45];
	// end inline asm
	mov.b32 	%f98, %r95;
	add.s64 	%rd46, %rd36, 20480;
	// begin inline asm
	ld.global.nc.u32 %r96, [%rd46];
	// end inline asm
	mov.b32 	%f99, %r96;
	add.s64 	%rd47, %rd36, 22528;
	// begin inline asm
	ld.global.nc.u32 %r97, [%rd47];
	// end inline asm
	mov.b32 	%f100, %r97;
	add.s64 	%rd48, %rd36, 24576;
	// begin inline asm
	ld.global.nc.u32 %r98, [%rd48];
	// end inline asm
	mov.b32 	%f101, %r98;
	add.s64 	%rd49, %rd36, 26624;
	// begin inline asm
	ld.global.nc.u32 %r99, [%rd49];
	// end inline asm
	mov.b32 	%f102, %r99;
	add.s64 	%rd50, %rd36, 28672;
	// begin inline asm
	ld.global.nc.u32 %r100, [%rd50];
	// end inline asm
	mov.b32 	%f103, %r100;
	add.s64 	%rd51, %rd36, 30720;
	// begin inline asm
	ld.global.nc.u32 %r101, [%rd51];
	// end inline asm
	mov.b32 	%f104, %r101;
	add.f32 	%f105, %f529, %f89;
	add.f32 	%f106, %f90, %f91;
	add.f32 	%f107, %f92, %f93;
	add.f32 	%f108, %f94, %f95;
	add.f32 	%f109, %f96, %f97;
	add.f32 	%f110, %f98, %f99;
	add.f32 	%f111, %f100, %f101;
	add.f32 	%f112, %f102, %f103;
	add.f32 	%f113, %f105, %f106;
	add.f32 	%f114, %f107, %f108;
	add.f32 	%f115, %f109, %f110;
	add.f32 	%f116, %f111, %f112;
	add.f32 	%f117, %f113, %f114;
	add.f32 	%f118, %f115, %f116;
	add.f32 	%f119, %f117, %f118;
	add.f32 	%f529, %f119, %f104;
	sub.s32 	%r102, %r67, %r400;
	setp.lt.s32 	%p5, %r102, 8192;
	@%p5 bra 	$L__BB3_68;
	add.s32 	%r400, %r400, 8192;
	setp.le.s32 	%p6, %r400, %r47;
	@%p6 bra 	$L__BB3_58;
$L__BB3_60:
	setp.le.s32 	%p7, %r67, %r400;
	@%p7 bra 	$L__BB3_68;
	sub.s32 	%r51, %r67, %r400;
	setp.ge.s32 	%p8, %r46, %r51;
	@%p8 bra 	$L__BB3_68;
	not.b32 	%r103, %r46;
	add.s32 	%r104, %r67, %r103;
	sub.s32 	%r52, %r104, %r400;
	and.b32  	%r105, %r52, 1536;
	setp.eq.s32 	%p9, %r105, 1536;
	mov.u32 	%r404, %r46;
	@%p9 bra 	$L__BB3_65;
	add.s32 	%r402, %r46, %r400;
	shr.u32 	%r106, %r52, 9;
	add.s32 	%r107, %r106, 1;
	and.b32  	%r108, %r107, 3;
	neg.s32 	%r401, %r108;
	mov.u32 	%r404, %r46;
$L__BB3_64:
	.pragma "nounroll";
	mul.wide.u32 	%rd54, %r402, 4;
	add.s64 	%rd53, %rd16, %rd54;
	// begin inline asm
	ld.global.nc.u32 %r109, [%rd53];
	// end inline asm
	mov.b32 	%f121, %r109;
	add.f32 	%f529, %f529, %f121;
	add.s32 	%r404, %r404, 512;
	add.s32 	%r402, %r402, 512;
	add.s32 	%r401, %r401, 1;
	setp.ne.s32 	%p10, %r401, 0;
	@%p10 bra 	$L__BB3_64;
$L__BB3_65:
	setp.lt.u32 	%p11, %r52, 1536;
	@%p11 bra 	$L__BB3_68;
	cvt.u64.u32 	%rd55, %r404;
	cvt.u64.u32 	%rd56, %r400;
	add.s64 	%rd57, %rd55, %rd56;
	shl.b64 	%rd58, %rd57, 2;
	add.s64 	%rd59, %rd58, %rd16;
	add.s64 	%rd132, %rd59, 4096;
	add.s32 	%r405, %r404, %r400;
$L__BB3_67:
	mul.wide.u32 	%rd64, %r405, 4;
	add.s64 	%rd60, %rd16, %rd64;
	// begin inline asm
	ld.global.nc.u32 %r110, [%rd60];
	// end inline asm
	mov.b32 	%f122, %r110;
	add.f32 	%f123, %f529, %f122;
	add.s64 	%rd61, %rd132, -2048;
	// begin inline asm
	ld.global.nc.u32 %r111, [%rd61];
	// end inline asm
	mov.b32 	%f124, %r111;
	add.f32 	%f125, %f123, %f124;
	// begin inline asm
	ld.global.nc.u32 %r112, [%rd132];
	// end inline asm
	mov.b32 	%f126, %r112;
	add.f32 	%f127, %f125, %f126;
	add.s64 	%rd63, %rd132, 2048;
	// begin inline asm
	ld.global.nc.u32 %r113, [%rd63];
	// end inline asm
	mov.b32 	%f128, %r113;
	add.f32 	%f529, %f127, %f128;
	add.s32 	%r404, %r404, 2048;
	add.s64 	%rd132, %rd132, 8192;
	add.s32 	%r405, %r405, 2048;
	setp.lt.s32 	%p12, %r404, %r51;
	@%p12 bra 	$L__BB3_67;
$L__BB3_68:
	// begin inline asm
	mov.u32 %r114, %laneid;
	// end inline asm
	mov.b32 	%r116, %f529;
	mov.b32 	%r117, 1;
	mov.b32 	%r138, 31;
	mov.b32 	%r139, -1;
	// begin inline asm
	shfl.sync.down.b32 %r115, %r116, %r117, %r138, %r139;
	// end inline asm
	setp.gt.s32 	%p13, %r114, 30;
	mov.b32 	%f129, %r115;
	add.f32 	%f130, %f529, %f129;
	selp.f32 	%f131, %f529, %f130, %p13;
	mov.b32 	%r121, %f131;
	mov.b32 	%r122, 2;
	// begin inline asm
	shfl.sync.down.b32 %r120, %r121, %r122, %r138, %r139;
	// end inline asm
	setp.gt.s32 	%p14, %r114, 29;
	mov.b32 	%f132, %r120;
	add.f32 	%f133, %f131, %f132;
	selp.f32 	%f134, %f131, %f133, %p14;
	mov.b32 	%r126, %f134;
	mov.b32 	%r127, 4;
	// begin inline asm
	shfl.sync.down.b32 %r125, %r126, %r127, %r138, %r139;
	// end inline asm
	setp.gt.s32 	%p15, %r114, 27;
	mov.b32 	%f135, %r125;
	add.f32 	%f136, %f134, %f135;
	selp.f32 	%f137, %f134, %f136, %p15;
	mov.b32 	%r131, %f137;
	mov.b32 	%r132, 8;
	// begin inline asm
	shfl.sync.down.b32 %r130, %r131, %r132, %r138, %r139;
	// end inline asm
	setp.gt.s32 	%p16, %r114, 23;
	mov.b32 	%f138, %r130;
	add.f32 	%f139, %f137, %f138;
	selp.f32 	%f140, %f137, %f139, %p16;
	mov.b32 	%r136, %f140;
	mov.b32 	%r137, 16;
	// begin inline asm
	shfl.sync.down.b32 %r135, %r136, %r137, %r138, %r139;
	// end inline asm
	setp.gt.s32 	%p17, %r114, 15;
	mov.b32 	%f141, %r135;
	add.f32 	%f54, %f140, %f141;
	selp.f32 	%f530, %f140, %f54, %p17;
	setp.ne.s32 	%p18, %r114, 0;
	@%p18 bra 	$L__BB3_70;
	shr.u32 	%r140, %r46, 3;
	and.b32  	%r141, %r140, 124;
	mov.u32 	%r142, _ZZN3cub18CUB_300001_SM_10006detail6reduce28DeviceReduceSingleTileKernelINS2_10policy_hubIfjN4cuda3std3__44plusIfEEE10Policy1000EPfSC_iS9_ffNS7_10__identityEEEvT0_T1_T2_T3_T4_T6_E12temp_storage;
	add.s32 	%r143, %r142, %r141;
	st.shared.f32 	[%r143+16], %f54;
$L__BB3_70:
	bar.sync 	0;
	setp.ne.s32 	%p19, %r46, 0;
	@%p19 bra 	$L__BB3_72;
	ld.shared.f32 	%f142, [_ZZN3cub18CUB_300001_SM_10006detail6reduce28DeviceReduceSingleTileKernelINS2_10policy_hubIfjN4cuda3std3__44plusIfEEE10Policy1000EPfSC_iS9_ffNS7_10__identityEEEvT0_T1_T2_T3_T4_T6_E12temp_storage+20];
	add.f32 	%f143, %f530, %f142;
	ld.shared.f32 	%f144, [_ZZN3cub18CUB_300001_SM_10006detail6reduce28DeviceReduceSingleTileKernelINS2_10policy_hubIfjN4cuda3std3__44plusIfEEE10Policy1000EPfSC_iS9_ffNS7_10__identityEEEvT0_T1_T2_T3_T4_T6_E12temp_storage+24];
	add.f32 	%f145, %f143, %f144;
	ld.shared.f32 	%f146, [_ZZN3cub18CUB_300001_SM_10006detail6reduce28DeviceReduceSingleTileKernelINS2_10policy_hubIfjN4cuda3std3__44plusIfEEE10Policy1000EPfSC_iS9_ffNS7_10__identityEEEvT0_T1_T2_T3_T4_T6_E12temp_storage+28];
	add.f32 	%f147, %f145, %f146;
	ld.shared.f32 	%f148, [_ZZN3cub18CUB_300001_SM_10006detail6reduce28DeviceReduceSingleTileKernelINS2_10policy_hubIfjN4cuda3std3__44plusIfEEE10Policy1000EPfSC_iS9_ffNS7_10__identityEEEvT0_T1_T2_T3_T4_T6_E12temp_storage+32];
	add.f32 	%f149, %f147, %f148;
	ld.shared.f32 	%f150, [_ZZN3cub18CUB_300001_SM_10006detail6reduce28DeviceReduceSingleTileKernelINS2_10policy_hubIfjN4cuda3std3__44plusIfEEE10Policy1000EPfSC_iS9_ffNS7_10__identityEEEvT0_T1_T2_T3_T4_T6_E12temp_storage+36];
	add.f32 	%f151, %f149, %f150;
	ld.shared.f32 	%f152, [_ZZN3cub18CUB_300001_SM_10006detail6reduce28DeviceReduceSingleTileKernelINS2_10policy_hubIfjN4cuda3std3__44plusIfEEE10Policy1000EPfSC_iS9_ffNS7_10__identityEEEvT0_T1_T2_T3_T4_T6_E12temp_storage+40];
	add.f32 	%f153, %f151, %f152;
	ld.shared.f32 	%f154, [_ZZN3cub18CUB_300001_SM_10006detail6reduce28DeviceReduceSingleTileKernelINS2_10policy_hubIfjN4cuda3std3__44plusIfEEE10Policy1000EPfSC_iS9_ffNS7_10__identityEEEvT0_T1_T2_T3_T4_T6_E12temp_storage+44];
	add.f32 	%f155, %f153, %f154;
	ld.shared.f32 	%f156, [_ZZN3cub18CUB_300001_SM_10006detail6reduce28DeviceReduceSingleTileKernelINS2_10policy_hubIfjN4cuda3std3__44plusIfEEE10Policy1000EPfSC_iS9_ffNS7_10__identityEEEvT0_T1_T2_T3_T4_T6_E12temp_storage+48];
	add.f32 	%f157, %f155, %f156;
	ld.shared.f32 	%f158, [_ZZN3cub18CUB_300001_SM_10006detail6reduce28DeviceReduceSingleTileKernelINS2_10policy_hubIfjN4cuda3std3__44plusIfEEE10Policy1000EPfSC_iS9_ffNS7_10__identityEEEvT0_T1_T2_T3_T4_T6_E12temp_storage+52];
	add.f32 	%f159, %f157, %f158;
	ld.shared.f32 	%f160, [_ZZN3cub18CUB_300001_SM_10006detail6reduce28DeviceReduceSingleTileKernelINS2_10policy_hubIfjN4cuda3std3__44plusIfEEE10Policy1000EPfSC_iS9_ffNS7_10__identityEEEvT0_T1_T2_T3_T4_T6_E12temp_storage+56];
	add.f32 	%f161, %f159, %f160;
	ld.shared.f32 	%f162, [_ZZN3cub18CUB_300001_SM_10006detail6reduce28DeviceReduceSingleTileKernelINS2_10policy_hubIfjN4cuda3std3__44plusIfEEE10Policy1000EPfSC_iS9_ffNS7_10__identityEEEvT0_T1_T2_T3_T4_T6_E12temp_storage+60];
	add.f32 	%f163, %f161, %f162;
	ld.shared.f32 	%f164, [_ZZN3cub18CUB_300001_SM_10006detail6reduce28DeviceReduceSingleTileKernelINS2_10policy_hubIfjN4cuda3std3__44plusIfEEE10Policy1000EPfSC_iS9_ffNS7_10__identityEEEvT0_T1_T2_T3_T4_T6_E12temp_storage+64];
	add.f32 	%f165, %f163, %f164;
	ld.shared.f32 	%f166, [_ZZN3cub18CUB_300001_SM_10006detail6reduce28DeviceReduceSingleTileKernelINS2_10policy_hubIfjN4cuda3std3__44plusIfEEE10Policy1000EPfSC_iS9_ffNS7_10__identityEEEvT0_T1_T2_T3_T4_T6_E12temp_storage+68];
	add.f32 	%f167, %f165, %f166;
	ld.shared.f32 	%f168, [_ZZN3cub18CUB_300001_SM_10006detail6reduce28DeviceReduceSingleTileKernelINS2_10policy_hubIfjN4cuda3std3__44plusIfEEE10Policy1000EPfSC_iS9_ffNS7_10__identityEEEvT0_T1_T2_T3_T4_T6_E12temp_storage+72];
	add.f32 	%f169, %f167, %f168;
	ld.shared.f32 	%f170, [_ZZN3cub18CUB_300001_SM_10006detail6reduce28DeviceReduceSingleTileKernelINS2_10policy_hubIfjN4cuda3std3__44plusIfEEE10Policy1000EPfSC_iS9_ffNS7_10__identityEEEvT0_T1_T2_T3_T4_T6_E12temp_storage+76];
	add.f32 	%f530, %f169, %f170;
$L__BB3_72:
	mov.u32 	%r379, %tid.x;
	setp.ne.s32 	%p111, %r379, 0;
	@%p111 bra 	$L__BB3_74;
	add.f32 	%f503, %f58, %f530;
	st.global.f32 	[%rd1], %f503;
$L__BB3_74:
	ret;

}
	// .globl	_ZN3cub18CUB_300001_SM_10006detail6reduce28DeviceReduceSingleTileKernelINS2_10policy_hubIfyN4cuda3std3__44plusIfEEE10Policy1000EN6thrust24THRUST_300001_SM_1000_NS6detail15normal_iteratorINSD_10device_ptrIfEEEEPfyS9_ff6squareIfEEEvT0_T1_T2_T3_T4_T6_
.visible .entry _ZN3cub18CUB_300001_SM_10006detail6reduce28DeviceReduceSingleTileKernelINS2_10policy_hubIfyN4cuda3std3__44plusIfEEE10Policy1000EN6thrust24THRUST_300001_SM_1000_NS6detail15normal_iteratorINSD_10device_ptrIfEEEEPfyS9_ff6squareIfEEEvT0_T1_T2_T3_T4_T6_(
	.param .align 8 .b8 _ZN3cub18CUB_300001_SM_10006detail6reduce28DeviceReduceSingleTileKernelINS2_10policy_hubIfyN4cuda3std3__44plusIfEEE10Policy1000EN6thrust24THRUST_300001_SM_1000_NS6detail15normal_iteratorINSD_10device_ptrIfEEEEPfyS9_ff6squareIfEEEvT0_T1_T2_T3_T4_T6__param_0[8],
	.param .u64 .ptr .align 1 _ZN3cub18CUB_300001_SM_10006detail6reduce28DeviceReduceSingleTileKernelINS2_10policy_hubIfyN4cuda3std3__44plusIfEEE10Policy1000EN6thrust24THRUST_300001_SM_1000_NS6detail15normal_iteratorINSD_10device_ptrIfEEEEPfyS9_ff6squareIfEEEvT0_T1_T2_T3_T4_T6__param_1,
	.param .u64 _ZN3cub18CUB_300001_SM_10006detail6reduce28DeviceReduceSingleTileKernelINS2_10policy_hubIfyN4cuda3std3__44plusIfEEE10Policy1000EN6thrust24THRUST_300001_SM_1000_NS6detail15normal_iteratorINSD_10device_ptrIfEEEEPfyS9_ff6squareIfEEEvT0_T1_T2_T3_T4_T6__param_2,
	.param .align 1 .b8 _ZN3cub18CUB_300001_SM_10006detail6reduce28DeviceReduceSingleTileKernelINS2_10policy_hubIfyN4cuda3std3__44plusIfEEE10Policy1000EN6thrust24THRUST_300001_SM_1000_NS6detail15normal_iteratorINSD_10device_ptrIfEEEEPfyS9_ff6squareIfEEEvT0_T1_T2_T3_T4_T6__param_3[1],
	.param .f32 _ZN3cub18CUB_300001_SM_10006detail6reduce28DeviceReduceSingleTileKernelINS2_10policy_hubIfyN4cuda3std3__44plusIfEEE10Policy1000EN6thrust24THRUST_300001_SM_1000_NS6detail15normal_iteratorINSD_10device_ptrIfEEEEPfyS9_ff6squareIfEEEvT0_T1_T2_T3_T4_T6__param_4,
	.param .align 1 .b8 _ZN3cub18CUB_300001_SM_10006detail6reduce28DeviceReduceSingleTileKernelINS2_10policy_hubIfyN4cuda3std3__44plusIfEEE10Policy1000EN6thrust24THRUST_300001_SM_1000_NS6detail15normal_iteratorINSD_10device_ptrIfEEEEPfyS9_ff6squareIfEEEvT0_T1_T2_T3_T4_T6__param_5[1]
)
.maxntid 256
.minnctapersm 1
{
	.reg .pred 	%p<59>;
	.reg .b32 	%r<171>;
	.reg .b32 	%f<344>;
	.reg .b64 	%rd<56>;
	// demoted variable
	.shared .align 4 .b8 _ZZN3cub18CUB_300001_SM_10006detail6reduce28DeviceReduceSingleTileKernelINS2_10policy_hubIfyN4cuda3std3__44plusIfEEE10Policy1000EN6thrust24THRUST_300001_SM_1000_NS6detail15normal_iteratorINSD_10device_ptrIfEEEEPfyS9_ff6squareIfEEEvT0_T1_T2_T3_T4_T6_E12temp_storage[44];
	ld.param.u64 	%rd18, [_ZN3cub18CUB_300001_SM_10006detail6reduce28DeviceReduceSingleTileKernelINS2_10policy_hubIfyN4cuda3std3__44plusIfEEE10Policy1000EN6thrust24THRUST_300001_SM_1000_NS6detail15normal_iteratorINSD_10device_ptrIfEEEEPfyS9_ff6squareIfEEEvT0_T1_T2_T3_T4_T6__param_0];
	ld.param.u64 	%rd20, [_ZN3cub18CUB_300001_SM_10006detail6reduce28DeviceReduceSingleTileKernelINS2_10policy_hubIfyN4cuda3std3__44plusIfEEE10Policy1000EN6thrust24THRUST_300001_SM_1000_NS6detail15normal_iteratorINSD_10device_ptrIfEEEEPfyS9_ff6squareIfEEEvT0_T1_T2_T3_T4_T6__param_1];
	ld.param.u64 	%rd19, [_ZN3cub18CUB_300001_SM_10006detail6reduce28DeviceReduceSingleTileKernelINS2_10policy_hubIfyN4cuda3std3__44plusIfEEE10Policy1000EN6thrust24THRUST_300001_SM_1000_NS6detail15normal_iteratorINSD_10device_ptrIfEEEEPfyS9_ff6squareIfEEEvT0_T1_T2_T3_T4_T6__param_2];
	ld.param.f32 	%f42, [_ZN3cub18CUB_300001_SM_10006detail6reduce28DeviceReduceSingleTileKernelINS2_10policy_hubIfyN4cuda3std3__44plusIfEEE10Policy1000EN6thrust24THRUST_300001_SM_1000_NS6detail15normal_iteratorINSD_10device_ptrIfEEEEPfyS9_ff6squareIfEEEvT0_T1_T2_T3_T4_T6__param_4];
	cvta.to.global.u64 	%rd1, %rd20;
	setp.ne.s64 	%p1, %rd19, 0;
	@%p1 bra 	$L__BB4_3;
	mov.u32 	%r156, %tid.x;
	setp.ne.s32 	%p58, %r156, 0;
	@%p58 bra 	$L__BB4_51;
	st.global.f32 	[%rd1], %f42;
	bra.uni 	$L__BB4_51;
$L__BB4_3:
	cvta.to.global.u64 	%rd2, %rd18;
	setp.gt.u64 	%p2, %rd19, 4095;
	@%p2 bra 	$L__BB4_28;
	cvt.u32.u64 	%r1, %rd19;
	mov.u32 	%r2, %tid.x;
	setp.ge.u32 	%p24, %r2, %r1;
	mov.f32 	%f331, 0f00000000;
	mov.u32 	%r160, %r2;
	@%p24 bra 	$L__BB4_6;
	mul.wide.u32 	%rd41, %r2, 4;
	add.s64 	%rd42, %rd2, %rd41;
	ld.global.f32 	%f203, [%rd42];
	mul.f32 	%f331, %f203, %f203;
	add.s32 	%r160, %r2, 256;
$L__BB4_6:
	setp.ge.u32 	%p25, %r160, %r1;
	@%p25 bra 	$L__BB4_19;
	not.b32 	%r83, %r160;
	add.s32 	%r84, %r83, %r1;
	shr.u32 	%r85, %r84, 8;
	add.s32 	%r5, %r85, 1;
	and.b32  	%r6, %r5, 15;
	setp.lt.u32 	%p26, %r84, 3840;
	@%p26 bra 	$L__BB4_10;
	and.b32  	%r86, %r5, 33554416;
	neg.s32 	%r158, %r86;
	mul.wide.u32 	%rd43, %r160, 4;
	add.s64 	%rd44, %rd43, %rd2;
	add.s64 	%rd51, %rd44, 8192;
$L__BB4_9:
	.pragma "nounroll";
	ld.global.f32 	%f205, [%rd51+-8192];
	fma.rn.f32 	%f206, %f205, %f205, %f331;
	ld.global.f32 	%f207, [%rd51+-7168];
	fma.rn.f32 	%f208, %f207, %f207, %f206;
	ld.global.f32 	%f209, [%rd51+-6144];
	fma.rn.f32 	%f210, %f209, %f209, %f208;
	ld.global.f32 	%f211, [%rd51+-5120];
	fma.rn.f32 	%f212, %f211, %f211, %f210;
	ld.global.f32 	%f213, [%rd51+-4096];
	fma.rn.f32 	%f214, %f213, %f213, %f212;
	ld.global.f32 	%f215, [%rd51+-3072];
	fma.rn.f32 	%f216, %f215, %f215, %f214;
	ld.global.f32 	%f217, [%rd51+-2048];
	fma.rn.f32 	%f218, %f217, %f217, %f216;
	ld.global.f32 	%f219, [%rd51+-1024];
	fma.rn.f32 	%f220, %f219, %f219, %f218;
	ld.global.f32 	%f221, [%rd51];
	fma.rn.f32 	%f222, %f221, %f221, %f220;
	ld.global.f32 	%f223, [%rd51+1024];
	fma.rn.f32 	%f224, %f223, %f223, %f222;
	ld.global.f32 	%f225, [%rd51+2048];
	fma.rn.f32 	%f226, %f225, %f225, %f224;
	ld.global.f32 	%f227, [%rd51+3072];
	fma.rn.f32 	%f228, %f227, %f227, %f226;
	ld.global.f32 	%f229, [%rd51+4096];
	fma.rn.f32 	%f230, %f229, %f229, %f228;
	ld.global.f32 	%f231, [%rd51+5120];
	fma.rn.f32 	%f232, %f231, %f231, %f230;
	ld.global.f32 	%f233, [%rd51+6144];
	fma.rn.f32 	%f234, %f233, %f233, %f232;
	ld.global.f32 	%f235, [%rd51+7168];
	fma.rn.f32 	%f331, %f235, %f235, %f234;
	add.s32 	%r160, %r160, 4096;
	add.s32 	%r158, %r158, 16;
	add.s64 	%rd51, %rd51, 16384;
	setp.ne.s32 	%p27, %r158, 0;
	@%p27 bra 	$L__BB4_9;
$L__BB4_10:
	setp.eq.s32 	%p28, %r6, 0;
	@%p28 bra 	$L__BB4_19;
	and.b32  	%r13, %r5, 7;
	setp.lt.u32 	%p29, %r6, 8;
	@%p29 bra 	$L__BB4_13;
	mul.wide.s32 	%rd45, %r160, 4;
	add.s64 	%rd46, %rd2, %rd45;
	ld.global.f32 	%f237, [%rd46];
	fma.rn.f32 	%f238, %f237, %f237, %f331;
	ld.global.f32 	%f239, [%rd46+1024];
	fma.rn.f32 	%f240, %f239, %f239, %f238;
	ld.global.f32 	%f241, [%rd46+2048];
	fma.rn.f32 	%f242, %f241, %f241, %f240;
	ld.global.f32 	%f243, [%rd46+3072];
	fma.rn.f32 	%f244, %f243, %f243, %f242;
	ld.global.f32 	%f245, [%rd46+4096];
	fma.rn.f32 	%f246, %f245, %f245, %f244;
	ld.global.f32 	%f247, [%rd46+5120];
	fma.rn.f32 	%f248, %f247, %f247, %f246;
	ld.global.f32 	%f249, [%rd46+6144];
	fma.rn.f32 	%f250, %f249, %f249, %f248;
	ld.global.f32 	%f251, [%rd46+7168];
	fma.rn.f32 	%f331, %f251, %f251, %f250;
	add.s32 	%r160, %r160, 2048;
$L__BB4_13:
	setp.eq.s32 	%p30, %r13, 0;
	@%p30 bra 	$L__BB4_19;
	and.b32  	%r16, %r5, 3;
	setp.lt.u32 	%p31, %r13, 4;
	@%p31 bra 	$L__BB4_16;
	mul.wide.s32 	%rd47, %r160, 4;
	add.s64 	%rd48, %rd2, %rd47;
	ld.global.f32 	%f253, [%rd48];
	fma.rn.f32 	%f254, %f253, %f253, %f331;
	ld.global.f32 	%f255, [%rd48+1024];
	fma.rn.f32 	%f256, %f255, %f255, %f254;
	ld.global.f32 	%f257, [%rd48+2048];
	fma.rn.f32 	%f258, %f257, %f257, %f256;
	ld.global.f32 	%f259, [%rd48+3072];
	fma.rn.f32 	%f331, %f259, %f259, %f258;
	add.s32 	%r160, %r160, 1024;
$L__BB4_16:
	setp.eq.s32 	%p32, %r16, 0;
	@%p32 bra 	$L__BB4_19;
	neg.s32 	%r163, %r16;
$L__BB4_18:
	.pragma "nounroll";
	mul.wide.s32 	%rd49, %r160, 4;
	add.s64 	%rd50, %rd2, %rd49;
	ld.global.f32 	%f260, [%rd50];
	fma.rn.f32 	%f331, %f260, %f260, %f331;
	add.s32 	%r160, %r160, 256;
	add.s32 	%r163, %r163, 1;
	setp.ne.s32 	%p33, %r163, 0;
	@%p33 bra 	$L__BB4_18;
$L__BB4_19:
	setp.lt.u64 	%p34, %rd19, 256;
	@%p34 bra 	$L__BB4_24;
	// begin inline asm
	mov.u32 %r125, %laneid;
	// end inline asm
	mov.b32 	%r127, %f331;
	mov.b32 	%r128, 1;
	mov.b32 	%r149, 31;
	mov.b32 	%r150, -1;
	// begin inline asm
	shfl.sync.down.b32 %r126, %r127, %r128, %r149, %r150;
	// end inline asm
	setp.gt.s32 	%p50, %r125, 30;
	mov.b32 	%f295, %r126;
	add.f32 	%f296, %f331, %f295;
	selp.f32 	%f297, %f331, %f296, %p50;
	mov.b32 	%r132, %f297;
	mov.b32 	%r133, 2;
	// begin inline asm
	shfl.sync.down.b32 %r131, %r132, %r133, %r149, %r150;
	// end inline asm
	setp.gt.s32 	%p51, %r125, 29;
	mov.b32 	%f298, %r131;
	add.f32 	%f299, %f297, %f298;
	selp.f32 	%f300, %f297, %f299, %p51;
	mov.b32 	%r137, %f300;
	mov.b32 	%r138, 4;
	// begin inline asm
	shfl.sync.down.b32 %r136, %r137, %r138, %r149, %r150;
	// end inline asm
	setp.gt.s32 	%p52, %r125, 27;
	mov.b32 	%f301, %r136;
	add.f32 	%f302, %f300, %f301;
	selp.f32 	%f303, %f300, %f302, %p52;
	mov.b32 	%r142, %f303;
	mov.b32 	%r143, 8;
	// begin inline asm
	shfl.sync.down.b32 %r141, %r142, %r143, %r149, %r150;
	// end inline asm
	setp.gt.s32 	%p53, %r125, 23;
	mov.b32 	%f304, %r141;
	add.f32 	%f305, %f303, %f304;
	selp.f32 	%f306, %f303, %f305, %p53;
	mov.b32 	%r147, %f306;
	mov.b32 	%r148, 16;
	// begin inline asm
	shfl.sync.down.b32 %r146, %r147, %r148, %r149, %r150;
	// end inline asm
	setp.gt.s32 	%p54, %r125, 15;
	mov.b32 	%f307, %r146;
	add.f32 	%f16, %f306, %f307;
	selp.f32 	%f343, %f306, %f16, %p54;
	setp.ne.s32 	%p55, %r125, 0;
	@%p55 bra 	$L__BB4_22;
	shr.u32 	%r151, %r2, 3;
	and.b32  	%r152, %r151, 124;
	mov.u32 	%r153, _ZZN3cub18CUB_300001_SM_10006detail6reduce28DeviceReduceSingleTileKernelINS2_10policy_hubIfyN4cuda3std3__44plusIfEEE10Policy1000EN6thrust24THRUST_300001_SM_1000_NS6detail15normal_iteratorINSD_10device_ptrIfEEEEPfyS9_ff6squareIfEEEvT0_T1_T2_T3_T4_T6_E12temp_storage;
	add.s32 	%r154, %r153, %r152;
	st.shared.f32 	[%r154+8], %f16;
$L__BB4_22:
	bar.sync 	0;
	setp.ne.s32 	%p56, %r2, 0;
	@%p56 bra 	$L__BB4_49;
	ld.shared.f32 	%f308, [_ZZN3cub18CUB_300001_SM_10006detail6reduce28DeviceReduceSingleTileKernelINS2_10policy_hubIfyN4cuda3std3__44plusIfEEE10Policy1000EN6thrust24THRUST_300001_SM_1000_NS6detail15normal_iteratorINSD_10device_ptrIfEEEEPfyS9_ff6squareIfEEEvT0_T1_T2_T3_T4_T6_E12temp_storage+12];
	add.f32 	%f309, %f343, %f308;
	ld.shared.f32 	%f310, [_ZZN3cub18CUB_300001_SM_10006detail6reduce28DeviceReduceSingleTileKernelINS2_10policy_hubIfyN4cuda3std3__44plusIfEEE10Policy1000EN6thrust24THRUST_300001_SM_1000_NS6detail15normal_iteratorINSD_10device_ptrIfEEEEPfyS9_ff6squareIfEEEvT0_T1_T2_T3_T4_T6_E12temp_storage+16];
	add.f32 	%f311, %f309, %f310;
	ld.shared.f32 	%f312, [_ZZN3cub18CUB_300001_SM_10006detail6reduce28DeviceReduceSingleTileKernelINS2_10policy_hubIfyN4cuda3std3__44plusIfEEE10Policy1000EN6thrust24THRUST_300001_SM_1000_NS6detail15normal_iteratorINSD_10device_ptrIfEEEEPfyS9_ff6squareIfEEEvT0_T1_T2_T3_T4_T6_E12temp_storage+20];
	add.f32 	%f313, %f311, %f312;
	ld.shared.f32 	%f314, [_ZZN3cub18CUB_300001_SM_10006detail6reduce28DeviceReduceSingleTileKernelINS2_10policy_hubIfyN4cuda3std3__44plusIfEEE10Policy1000EN6thrust24THRUST_300001_SM_1000_NS6detail15normal_iteratorINSD_10device_ptrIfEEEEPfyS9_ff6squareIfEEEvT0_T1_T2_T3_T4_T6_E12temp_storage+24];
	add.f32 	%f315, %f313, %f314;
	ld.shared.f32 	%f316, [_ZZN3cub18CUB_300001_SM_10006detail6reduce28DeviceReduceSingleTileKernelINS2_10policy_hubIfyN4cuda3std3__44plusIfEEE10Policy1000EN6thrust24THRUST_300001_SM_1000_NS6detail15normal_iteratorINSD_10device_ptrIfEEEEPfyS9_ff6squareIfEEEvT0_T1_T2_T3_T4_T6_E12temp_storage+28];
	add.f32 	%f317, %f315, %f316;
	ld.shared.f32 	%f318, [_ZZN3cub18CUB_300001_SM_10006detail6reduce28DeviceReduceSingleTileKernelINS2_10policy_hubIfyN4cuda3std3__44plusIfEEE10Policy1000EN6thrust24THRUST_300001_SM_1000_NS6detail15normal_iteratorINSD_10device_ptrIfEEEEPfyS9_ff6squareIfEEEvT0_T1_T2_T3_T4_T6_E12temp_storage+32];
	add.f32 	%f319, %f317, %f318;
	ld.shared.f32 	%f320, [_ZZN3cub18CUB_300001_SM_10006detail6reduce28DeviceReduceSingleTileKernelINS2_10policy_hubIfyN4cuda3std3__44plusIfEEE10Policy1000EN6thrust24THRUST_300001_SM_1000_NS6detail15normal_iteratorINSD_10device_ptrIfEEEEPfyS9_ff6squareIfEEEvT0_T1_T2_T3_T4_T6_E12temp_storage+36];
	add.f32 	%f343, %f319, %f320;
	bra.uni 	$L__BB4_49;
$L__BB4_24:
	// begin inline asm
	mov.u32 %r87, %laneid;
	// end inline asm
	and.b32  	%r113, %r2, 992;
	add.s32 	%r114, %r113, 32;
	setp.gt.u32 	%p35, %r114, %r1;
	not.b32 	%r115, %r113;
	add.s32 	%r116, %r1, %r115;
	selp.b32 	%r111, %r116, 31, %p35;
	mov.b32 	%r89, %f331;
	mov.b32 	%r90, 1;
	mov.b32 	%r112, -1;
	// begin inline asm
	shfl.sync.down.b32 %r88, %r89, %r90, %r111, %r112;
	// end inline asm
	setp.lt.s32 	%p36, %r87, %r111;
	mov.b32 	%f261, %r88;
	add.f32 	%f262, %f331, %f261;
	selp.f32 	%f263, %f262, %f331, %p36;
	mov.b32 	%r94, %f263;
	mov.b32 	%r95, 2;
	// begin inline asm
	shfl.sync.down.b32 %r93, %r94, %r95, %r111, %r112;
	// end inline asm
	add.s32 	%r117, %r87, 2;
	setp.gt.s32 	%p37, %r117, %r111;
	mov.b32 	%f264, %r93;
	add.f32 	%f265, %f263, %f264;
	selp.f32 	%f266, %f263, %f265, %p37;
	mov.b32 	%r99, %f266;
	mov.b32 	%r100, 4;
	// begin inline asm
	shfl.sync.down.b32 %r98, %r99, %r100, %r111, %r112;
	// end inline asm
	add.s32 	%r118, %r87, 4;
	setp.gt.s32 	%p38, %r118, %r111;
	mov.b32 	%f267, %r98;
	add.f32 	%f268, %f266, %f267;
	selp.f32 	%f269, %f266, %f268, %p38;
	mov.b32 	%r104, %f269;
	mov.b32 	%r105, 8;
	// begin inline asm
	shfl.sync.down.b32 %r103, %r104, %r105, %r111, %r112;
	// end inline asm
	add.s32 	%r119, %r87, 8;
	setp.gt.s32 	%p39, %r119, %r111;
	mov.b32 	%f270, %r103;
	add.f32 	%f271, %f269, %f270;
	selp.f32 	%f272, %f269, %f271, %p39;
	mov.b32 	%r109, %f272;
	mov.b32 	%r110, 16;
	// begin inline asm
	shfl.sync.down.b32 %r108, %r109, %r110, %r111, %r112;
	// end inline asm
	add.s32 	%r120, %r87, 16;
	setp.gt.s32 	%p40, %r120, %r111;
	mov.b32 	%f273, %r108;
	add.f32 	%f274, %f272, %f273;
	selp.f32 	%f343, %f272, %f274, %p40;
	setp.ne.s32 	%p41, %r87, 0;
	@%p41 bra 	$L__BB4_26;
	shr.u32 	%r121, %r2, 3;
	and.b32  	%r122, %r121, 124;
	mov.u32 	%r123, _ZZN3cub18CUB_300001_SM_10006detail6reduce28DeviceReduceSingleTileKernelINS2_10policy_hubIfyN4cuda3std3__44plusIfEEE10Policy1000EN6thrust24THRUST_300001_SM_1000_NS6detail15normal_iteratorINSD_10device_ptrIfEEEEPfyS9_ff6squareIfEEEvT0_T1_T2_T3_T4_T6_E12temp_storage;
	add.s32 	%r124, %r123, %r122;
	st.shared.f32 	[%r124+8], %f343;
$L__BB4_26:
	bar.sync 	0;
	setp.ne.s32 	%p42, %r2, 0;
	@%p42 bra 	$L__BB4_49;
	setp.gt.u64 	%p43, %rd19, 32;
	ld.shared.f32 	%f275, [_ZZN3cub18CUB_300001_SM_10006detail6reduce28DeviceReduceSingleTileKernelINS2_10policy_hubIfyN4cuda3std3__44plusIfEEE10Policy1000EN6thrust24THRUST_300001_SM_1000_NS6detail15normal_iteratorINSD_10device_ptrIfEEEEPfyS9_ff6squareIfEEEvT0_T1_T2_T3_T4_T6_E12temp_storage+12];
	add.f32 	%f276, %f343, %f275;
	selp.f32 	%f277, %f276, %f343, %p43;
	setp.gt.u64 	%p44, %rd19, 64;
	ld.shared.f32 	%f278, [_ZZN3cub18CUB_300001_SM_10006detail6reduce28DeviceReduceSingleTileKernelINS2_10policy_hubIfyN4cuda3std3__44plusIfEEE10Policy1000EN6thrust24THRUST_300001_SM_1000_NS6detail15normal_iteratorINSD_10device_ptrIfEEEEPfyS9_ff6squareIfEEEvT0_T1_T2_T3_T4_T6_E12temp_storage+16];
	add.f32 	%f279, %f278, %f277;
	selp.f32 	%f280, %f279, %f277, %p44;
	setp.gt.u64 	%p45, %rd19, 96;
	ld.shared.f32 	%f281, [_ZZN3cub18CUB_300001_SM_10006detail6reduce28DeviceReduceSingleTileKernelINS2_10policy_hubIfyN4cuda3std3__44plusIfEEE10Policy1000EN6thrust24THRUST_300001_SM_1000_NS6detail15normal_iteratorINSD_10device_ptrIfEEEEPfyS9_ff6squareIfEEEvT0_T1_T2_T3_T4_T6_E12temp_storage+20];
	add.f32 	%f282, %f281, %f280;
	selp.f32 	%f283, %f282, %f280, %p45;
	setp.gt.u64 	%p46, %rd19, 128;
	ld.shared.f32 	%f284, [_ZZN3cub18CUB_300001_SM_10006detail6reduce28DeviceReduceSingleTileKernelINS2_10policy_hubIfyN4cuda3std3__44plusIfEEE10Policy1000EN6thrust24THRUST_300001_SM_1000_NS6detail15normal_iteratorINSD_10device_ptrIfEEEEPfyS9_ff6squareIfEEEvT0_T1_T2_T3_T4_T6_E12temp_storage+24];
	add.f32 	%f285, %f284, %f283;
	selp.f32 	%f286, %f285, %f283, %p46;
	setp.gt.u64 	%p47, %rd19, 160;
	ld.shared.f32 	%f287, [_ZZN3cub18CUB_300001_SM_10006detail6reduce28DeviceReduceSingleTileKernelINS2_10policy_hubIfyN4cuda3std3__44plusIfEEE10Policy1000EN6thrust24THRUST_300001_SM_1000_NS6detail15normal_iteratorINSD_10device_ptrIfEEEEPfyS9_ff6squareIfEEEvT0_T1_T2_T3_T4_T6_E12temp_storage+28];
	add.f32 	%f288, %f287, %f286;
	selp.f32 	%f289, %f288, %f286, %p47;
	setp.gt.u64 	%p48, %rd19, 192;
	ld.shared.f32 	%f290, [_ZZN3cub18CUB_300001_SM_10006detail6reduce28DeviceReduceSingleTileKernelINS2_10policy_hubIfyN4cuda3std3__44plusIfEEE10Policy1000EN6thrust24THRUST_300001_SM_1000_NS6detail15normal_iteratorINSD_10device_ptrIfEEEEPfyS9_ff6squareIfEEEvT0_T1_T2_T3_T4_T6_E12temp_storage+32];
	add.f32 	%f291, %f290, %f289;
	selp.f32 	%f292, %f291, %f289, %p48;
	setp.gt.u64 	%p49, %rd19, 224;
	ld.shared.f32 	%f293, [_ZZN3cub18CUB_300001_SM_10006detail6reduce28DeviceReduceSingleTileKernelINS2_10policy_hubIfyN4cuda3std3__44plusIfEEE10Policy1000EN6thrust24THRUST_300001_SM_1000_NS6detail15normal_iteratorINSD_10device_ptrIfEEEEPfyS9_ff6squareIfEEEvT0_T1_T2_T3_T4_T6_E12temp_storage+36];
	add.f32 	%f294, %f293, %f292;
	selp.f32 	%f343, %f294, %f292, %p49;
	bra.uni 	$L__BB4_49;
$L__BB4_28:
	mov.u32 	%r24, %tid.x;
	cvt.u64.u32 	%rd6, %r24;
	mul.wide.u32 	%rd22, %r24, 4;
	add.s64 	%rd7, %rd2, %rd22;
	ld.global.f32 	%f43, [%rd7];
	ld.global.f32 	%f44, [%rd7+1024];
	mul.f32 	%f45, %f44, %f44;
	ld.global.f32 	%f46, [%rd7+2048];
	ld.global.f32 	%f47, [%rd7+3072];
	mul.f32 	%f48, %f47, %f47;
	ld.global.f32 	%f49, [%rd7+4096];
	ld.global.f32 	%f50, [%rd7+5120];
	mul.f32 	%f51, %f50, %f50;
	ld.global.f32 	%f52, [%rd7+6144];
	ld.global.f32 	%f53, [%rd7+7168];
	mul.f32 	%f54, %f53, %f53;
	ld.global.f32 	%f55, [%rd7+8192];
	ld.global.f32 	%f56, [%rd7+9216];
	mul.f32 	%f57, %f56, %f56;
	ld.global.f32 	%f58, [%rd7+10240];
	ld.global.f32 	%f59, [%rd7+11264];
	mul.f32 	%f60, %f59, %f59;
	ld.global.f32 	%f61, [%rd7+12288];
	ld.global.f32 	%f62, [%rd7+13312];
	mul.f32 	%f63, %f62, %f62;
	ld.global.f32 	%f64, [%rd7+14336];
	ld.global.f32 	%f65, [%rd7+15360];
	mul.f32 	%f66, %f65, %f65;
	fma.rn.f32 	%f67, %f43, %f43, %f45;
	fma.rn.f32 	%f68, %f46, %f46, %f48;
	fma.rn.f32 	%f69, %f49, %f49, %f51;
	fma.rn.f32 	%f70, %f52, %f52, %f54;
	fma.rn.f32 	%f71, %f55, %f55, %f57;
	fma.rn.f32 	%f72, %f58, %f58, %f60;
	fma.rn.f32 	%f73, %f61, %f61, %f63;
	fma.rn.f32 	%f74, %f64, %f64, %f66;
	add.f32 	%f75, %f67, %f68;
	add.f32 	%f76, %f69, %f70;
	add.f32 	%f77, %f71, %f72;
	add.f32 	%f78, %f73, %f74;
	add.f32 	%f79, %f75, %f76;
	add.f32 	%f80, %f77, %f78;
	add.f32 	%f342, %f79, %f80;
	add.s64 	%rd8, %rd19, -4096;
	setp.lt.u64 	%p3, %rd8, 4096;
	mov.b64 	%rd53, 4096;
	@%p3 bra 	$L__BB4_32;
	mov.b64 	%rd53, 4096;
$L__BB4_30:
	shl.b64 	%rd24, %rd53, 2;
	add.s64 	%rd25, %rd7, %rd24;
	ld.global.f32 	%f81, [%rd25];
	ld.global.f32 	%f82, [%rd25+1024];
	ld.global.f32 	%f83, [%rd25+2048];
	mul.f32 	%f84, %f83, %f83;
	ld.global.f32 	%f85, [%rd25+3072];
	ld.global.f32 	%f86, [%rd25+4096];
	mul.f32 	%f87, %f86, %f86;
	ld.global.f32 	%f88, [%rd25+5120];
	ld.global.f32 	%f89, [%rd25+6144];
	mul.f32 	%f90, %f89, %f89;
	ld.global.f32 	%f91, [%rd25+7168];
	ld.global.f32 	%f92, [%rd25+8192];
	mul.f32 	%f93, %f92, %f92;
	ld.global.f32 	%f94, [%rd25+9216];
	ld.global.f32 	%f95, [%rd25+10240];
	mul.f32 	%f96, %f95, %f95;
	ld.global.f32 	%f97, [%rd25+11264];
	ld.global.f32 	%f98, [%rd25+12288];
	mul.f32 	%f99, %f98, %f98;
	ld.global.f32 	%f100, [%rd25+13312];
	ld.global.f32 	%f101, [%rd25+14336];
	mul.f32 	%f102, %f101, %f101;
	ld.global.f32 	%f103, [%rd25+15360];
	fma.rn.f32 	%f104, %f81, %f81, %f342;
	fma.rn.f32 	%f105, %f82, %f82, %f84;
	fma.rn.f32 	%f106, %f85, %f85, %f87;
	fma.rn.f32 	%f107, %f88, %f88, %f90;
	fma.rn.f32 	%f108, %f91, %f91, %f93;
	fma.rn.f32 	%f109, %f94, %f94, %f96;
	fma.rn.f32 	%f110, %f97, %f97, %f99;
	fma.rn.f32 	%f111, %f100, %f100, %f102;
	add.f32 	%f112, %f104, %f105;
	add.f32 	%f113, %f106, %f107;
	add.f32 	%f114, %f108, %f109;
	add.f32 	%f115, %f110, %f111;
	add.f32 	%f116, %f112, %f113;
	add.f32 	%f117, %f114, %f115;
	add.f32 	%f118, %f116, %f117;
	fma.rn.f32 	%f342, %f103, %f103, %f118;
	sub.s64 	%rd26, %rd19, %rd53;
	setp.lt.u64 	%p4, %rd26, 4096;
	@%p4 bra 	$L__BB4_45;
	add.s64 	%rd53, %rd53, 4096;
	setp.le.u64 	%p5, %rd53, %rd8;
	@%p5 bra 	$L__BB4_30;
$L__BB4_32:
	setp.le.u64 	%p6, %rd19, %rd53;
	cvt.u32.u64 	%r42, %rd53;
	cvt.u32.u64 	%r43, %rd19;
	sub.s32 	%r44, %r43, %r42;
	setp.ge.s32 	%p7, %r24, %r44;
	or.pred  	%p8, %p6, %p7;
	@%p8 bra 	$L__BB4_45;
	not.b32 	%r47, %r24;
	add.s32 	%r48, %r47, %r43;
	sub.s32 	%r50, %r48, %r42;
	shr.u32 	%r51, %r50, 8;
	add.s32 	%r25, %r51, 1;
	and.b32  	%r26, %r25, 15;
	setp.lt.u32 	%p9, %r50, 3840;
	mov.u32 	%r167, %r24;
	@%p9 bra 	$L__BB4_36;
	and.b32  	%r52, %r25, 33554416;
	neg.s32 	%r165, %r52;
	add.s64 	%rd27, %rd53, %rd6;
	shl.b64 	%rd28, %rd27, 2;
	add.s64 	%rd29, %rd28, %rd2;
	add.s64 	%rd54, %rd29, 8192;
	mov.u32 	%r167, %r24;
$L__BB4_35:
	.pragma "nounroll";
	ld.global.f32 	%f120, [%rd54+-8192];
	fma.rn.f32 	%f121, %f120, %f120, %f342;
	ld.global.f32 	%f122, [%rd54+-7168];
	fma.rn.f32 	%f123, %f122, %f122, %f121;
	ld.global.f32 	%f124, [%rd54+-6144];
	fma.rn.f32 	%f125, %f124, %f124, %f123;
	ld.global.f32 	%f126, [%rd54+-5120];
	fma.rn.f32 	%f127, %f126, %f126, %f125;
	ld.global.f32 	%f128, [%rd54+-4096];
	fma.rn.f32 	%f129, %f128, %f128, %f127;
	ld.global.f32 	%f130, [%rd54+-3072];
	fma.rn.f32 	%f131, %f130, %f130, %f129;
	ld.global.f32 	%f132, [%rd54+-2048];
	fma.rn.f32 	%f133, %f132, %f132, %f131;
	ld.global.f32 	%f134, [%rd54+-1024];
	fma.rn.f32 	%f135, %f134, %f134, %f133;
	ld.global.f32 	%f136, [%rd54];
	fma.rn.f32 	%f137, %f136, %f136, %f135;
	ld.global.f32 	%f138, [%rd54+1024];
	fma.rn.f32 	%f139, %f138, %f138, %f137;
	ld.global.f32 	%f140, [%rd54+2048];
	fma.rn.f32 	%f141, %f140, %f140, %f139;
	ld.global.f32 	%f142, [%rd54+3072];
	fma.rn.f32 	%f143, %f142, %f142, %f141;
	ld.global.f32 	%f144, [%rd54+4096];
	fma.rn.f32 	%f145, %f144, %f144, %f143;
	ld.global.f32 	%f146, [%rd54+5120];
	fma.rn.f32 	%f147, %f146, %f146, %f145;
	ld.global.f32 	%f148, [%rd54+6144];
	fma.rn.f32 	%f149, %f148, %f148, %f147;
	ld.global.f32 	%f150, [%rd54+7168];
	fma.rn.f32 	%f342, %f150, %f150, %f149;
	add.s32 	%r167, %r167, 4096;
	add.s32 	%r165, %r165, 16;
	add.s64 	%rd54, %rd54, 16384;
	setp.ne.s32 	%p10, %r165, 0;
	@%p10 bra 	$L__BB4_35;
$L__BB4_36:
	setp.eq.s32 	%p11, %r26, 0;
	@%p11 bra 	$L__BB4_45;
	and.b32  	%r33, %r25, 7;
	setp.lt.u32 	%p12, %r26, 8;
	@%p12 bra 	$L__BB4_39;
	cvt.u64.u32 	%rd30, %r167;
	add.s64 	%rd31, %rd53, %rd30;
	shl.b64 	%rd32, %rd31, 2;
	add.s64 	%rd33, %rd2, %rd32;
	ld.global.f32 	%f152, [%rd33];
	fma.rn.f32 	%f153, %f152, %f152, %f342;
	ld.global.f32 	%f154, [%rd33+1024];
	fma.rn.f32 	%f155, %f154, %f154, %f153;
	ld.global.f32 	%f156, [%rd33+2048];
	fma.rn.f32 	%f157, %f156, %f156, %f155;
	ld.global.f32 	%f158, [%rd33+3072];
	fma.rn.f32 	%f159, %f158, %f158, %f157;
	ld.global.f32 	%f160, [%rd33+4096];
	fma.rn.f32 	%f161, %f160, %f160, %f159;
	ld.global.f32 	%f162, [%rd33+5120];
	fma.rn.f32 	%f163, %f162, %f162, %f161;
	ld.global.f32 	%f164, [%rd33+6144];
	fma.rn.f32 	%f165, %f164, %f164, %f163;
	ld.global.f32 	%f166, [%rd33+7168];
	fma.rn.f32 	%f342, %f166, %f166, %f165;
	add.s32 	%r167, %r167, 2048;
$L__BB4_39:
	setp.eq.s32 	%p13, %r33, 0;
	@%p13 bra 	$L__BB4_45;
	and.b32  	%r36, %r25, 3;
	setp.lt.u32 	%p14, %r33, 4;
	@%p14 bra 	$L__BB4_42;
	cvt.u64.u32 	%rd34, %r167;
	add.s64 	%rd35, %rd53, %rd34;
	shl.b64 	%rd36, %rd35, 2;
	add.s64 	%rd37, %rd2, %rd36;
	ld.global.f32 	%f168, [%rd37];
	fma.rn.f32 	%f169, %f168, %f168, %f342;
	ld.global.f32 	%f170, [%rd37+1024];
	fma.rn.f32 	%f171, %f170, %f170, %f169;
	ld.global.f32 	%f172, [%rd37+2048];
	fma.rn.f32 	%f173, %f172, %f172, %f171;
	ld.global.f32 	%f174, [%rd37+3072];
	fma.rn.f32 	%f342, %f174, %f174, %f173;
	add.s32 	%r167, %r167, 1024;
$L__BB4_42:
	setp.eq.s32 	%p15, %r36, 0;
	@%p15 bra 	$L__BB4_45;
	cvt.u64.u32 	%rd38, %r167;
	add.s64 	%rd39, %rd53, %rd38;
	shl.b64 	%rd40, %rd39, 2;
	add.s64 	%rd55, %rd2, %rd40;
	neg.s32 	%r170, %r36;
$L__BB4_44:
	.pragma "nounroll";
	ld.global.f32 	%f175, [%rd55];
	fma.rn.f32 	%f342, %f175, %f175, %f342;
	add.s64 	%rd55, %rd55, 1024;
	add.s32 	%r170, %r170, 1;
	setp.ne.s32 	%p16, %r170, 0;
	@%p16 bra 	$L__BB4_44;
$L__BB4_45:
	// begin inline asm
	mov.u32 %r53, %laneid;
	// end inline asm
	mov.b32 	%r55, %f342;
	mov.b32 	%r56, 1;
	mov.b32 	%r77, 31;
	mov.b32 	%r78, -1;
	// begin inline asm
	shfl.sync.down.b32 %r54, %r55, %r56, %r77, %r78;
	// end inline asm
	setp.gt.s32 	%p17, %r53, 30;
	mov.b32 	%f176, %r54;
	add.f32 	%f177, %f342, %f176;
	selp.f32 	%f178, %f342, %f177, %p17;
	mov.b32 	%r60, %f178;
	mov.b32 	%r61, 2;
	// begin inline asm
	shfl.sync.down.b32 %r59, %r60, %r61, %r77, %r78;
	// end inline asm
	setp.gt.s32 	%p18, %r53, 29;
	mov.b32 	%f179, %r59;
	add.f32 	%f180, %f178, %f179;
	selp.f32 	%f181, %f178, %f180, %p18;
	mov.b32 	%r65, %f181;
	mov.b32 	%r66, 4;
	// begin inline asm
	shfl.sync.down.b32 %r64, %r65, %r66, %r77, %r78;
	// end inline asm
	setp.gt.s32 	%p19, %r53, 27;
	mov.b32 	%f182, %r64;
	add.f32 	%f183, %f181, %f182;
	selp.f32 	%f184, %f181, %f183, %p19;
	mov.b32 	%r70, %f184;
	mov.b32 	%r71, 8;
	// begin inline asm
	shfl.sync.down.b32 %r69, %r70, %r71, %r77, %r78;
	// end inline asm
	setp.gt.s32 	%p20, %r53, 23;
	mov.b32 	%f185, %r69;
	add.f32 	%f186, %f184, %f185;
	selp.f32 	%f187, %f184, %f186, %p20;
	mov.b32 	%r75, %f187;
	mov.b32 	%r76, 16;
	// begin inline asm
	shfl.sync.down.b32 %r74, %r75, %r76, %r77, %r78;
	// end inline asm
	setp.gt.s32 	%p21, %r53, 15;
	mov.b32 	%f188, %r74;
	add.f32 	%f38, %f187, %f188;
	selp.f32 	%f343, %f187, %f38, %p21;
	setp.ne.s32 	%p22, %r53, 0;
	@%p22 bra 	$L__BB4_47;
	shr.u32 	%r79, %r24, 3;
	and.b32  	%r80, %r79, 124;
	mov.u32 	%r81, _ZZN3cub18CUB_300001_SM_10006detail6reduce28DeviceReduceSingleTileKernelINS2_10policy_hubIfyN4cuda3std3__44plusIfEEE10Policy1000EN6thrust24THRUST_300001_SM_1000_NS6detail15normal_iteratorINSD_10device_ptrIfEEEEPfyS9_ff6squareIfEEEvT0_T1_T2_T3_T4_T6_E12temp_storage;
	add.s32 	%r82, %r81, %r80;
	st.shared.f32 	[%r82+8], %f38;
$L__BB4_47:
	bar.sync 	0;
	setp.ne.s32 	%p23, %r24, 0;
	@%p23 bra 	$L__BB4_49;
	ld.shared.f32 	%f189, [_ZZN3cub18CUB_300001_SM_10006detail6reduce28DeviceReduceSingleTileKernelINS2_10policy_hubIfyN4cuda3std3__44plusIfEEE10Policy1000EN6thrust24THRUST_300001_SM_1000_NS6detail15normal_iteratorINSD_10device_ptrIfEEEEPfyS9_ff6squareIfEEEvT0_T1_T2_T3_T4_T6_E12temp_storage+12];
	add.f32 	%f190, %f343, %f189;
	ld.shared.f32 	%f191, [_ZZN3cub18CUB_300001_SM_10006detail6reduce28DeviceReduceSingleTileKernelINS2_10policy_hubIfyN4cuda3std3__44plusIfEEE10Policy1000EN6thrust24THRUST_300001_SM_1000_NS6detail15normal_iteratorINSD_10device_ptrIfEEEEPfyS9_ff6squareIfEEEvT0_T1_T2_T3_T4_T6_E12temp_storage+16];
	add.f32 	%f192, %f190, %f191;
	ld.shared.f32 	%f193, [_ZZN3cub18CUB_300001_SM_10006detail6reduce28DeviceReduceSingleTileKernelINS2_10policy_hubIfyN4cuda3std3__44plusIfEEE10Policy1000EN6thrust24THRUST_300001_SM_1000_NS6detail15normal_iteratorINSD_10device_ptrIfEEEEPfyS9_ff6squareIfEEEvT0_T1_T2_T3_T4_T6_E12temp_storage+20];
	add.f32 	%f194, %f192, %f193;
	ld.shared.f32 	%f195, [_ZZN3cub18CUB_300001_SM_10006detail6reduce28DeviceReduceSingleTileKernelINS2_10policy_hubIfyN4cuda3std3__44plusIfEEE10Policy1000EN6thrust24THRUST_300001_SM_1000_NS6detail15normal_iteratorINSD_10device_ptrIfEEEEPfyS9_ff6squareIfEEEvT0_T1_T2_T3_T4_T6_E12temp_storage+24];
	add.f32 	%f196, %f194, %f195;
	ld.shared.f32 	%f197, [_ZZN3cub18CUB_300001_SM_10006detail6reduce28DeviceReduceSingleTileKernelINS2_10policy_hubIfyN4cuda3std3__44plusIfEEE10Policy1000EN6thrust24THRUST_300001_SM_1000_NS6detail15normal_iteratorINSD_10device_ptrIfEEEEPfyS9_ff6squareIfEEEvT0_T1_T2_T3_T4_T6_E12temp_storage+28];
	add.f32 	%f198, %f196, %f197;
	ld.shared.f32 	%f199, [_ZZN3cub18CUB_300001_SM_10006detail6reduce28DeviceReduceSingleTileKernelINS2_10policy_hubIfyN4cuda3std3__44plusIfEEE10Policy1000EN6thrust24THRUST_300001_SM_1000_NS6detail15normal_iteratorINSD_10device_ptrIfEEEEPfyS9_ff6squareIfEEEvT0_T1_T2_T3_T4_T6_E12temp_storage+32];
	add.f32 	%f200, %f198, %f199;
	ld.shared.f32 	%f201, [_ZZN3cub18CUB_300001_SM_10006detail6reduce28DeviceReduceSingleTileKernelINS2_10policy_hubIfyN4cuda3std3__44plusIfEEE10Policy1000EN6thrust24THRUST_300001_SM_1000_NS6detail15normal_iteratorINSD_10device_ptrIfEEEEPfyS9_ff6squareIfEEEvT0_T1_T2_T3_T4_T6_E12temp_storage+36];
	add.f32 	%f343, %f200, %f201;
$L__BB4_49:
	mov.u32 	%r155, %tid.x;
	setp.ne.s32 	%p57, %r155, 0;
	@%p57 bra 	$L__BB4_51;
	add.f32 	%f321, %f42, %f343;
	st.global.f32 	[%rd1], %f321;
$L__BB4_51:
	ret;

}
	// .globl	_ZN3cub18CUB_300001_SM_10006detail6reduce18DeviceReduceKernelINS2_10policy_hubIfyN4cuda3std3__44plusIfEEE10Policy1000EN6thrust24THRUST_300001_SM_1000_NS6detail15normal_iteratorINSD_10device_ptrIfEEEEyS9_f6squareIfEEEvT0_PT3_T1_NS0_13GridEvenShareISO_EET2_T4_
.visible .entry _ZN3cub18CUB_300001_SM_10006detail6reduce18DeviceReduceKernelINS2_10policy_hubIfyN4cuda3std3__44plusIfEEE10Policy1000EN6thrust24THRUST_300001_SM_1000_NS6detail15normal_iteratorINSD_10device_ptrIfEEEEyS9_f6squareIfEEEvT0_PT3_T1_NS0_13GridEvenShareISO_EET2_T4_(
	.param .align 8 .b8 _ZN3cub18CUB_300001_SM_10006detail6reduce18DeviceReduceKernelINS2_10policy_hubIfyN4cuda3std3__44plusIfEEE10Policy1000EN6thrust24THRUST_300001_SM_1000_NS6detail15normal_iteratorINSD_10device_ptrIfEEEEyS9_f6squareIfEEEvT0_PT3_T1_NS0_13GridEvenShareISO_EET2_T4__param_0[8],
	.param .u64 .ptr .align 1 _ZN3cub18CUB_300001_SM_10006detail6reduce18DeviceReduceKernelINS2_10policy_hubIfyN4cuda3std3__44plusIfEEE10Policy1000EN6thrust24THRUST_300001_SM_1000_NS6detail15normal_iteratorINSD_10device_ptrIfEEEEyS9_f6squareIfEEEvT0_PT3_T1_NS0_13GridEvenShareISO_EET2_T4__param_1,
	.param .u64 _ZN3cub18CUB_300001_SM_10006detail6reduce18DeviceReduceKernelINS2_10policy_hubIfyN4cuda3std3__44plusIfEEE10Policy1000EN6thrust24THRUST_300001_SM_1000_NS6detail15normal_iteratorINSD_10device_ptrIfEEEEyS9_f6squareIfEEEvT0_PT3_T1_NS0_13GridEvenShareISO_EET2_T4__param_2,
	.param .align 8 .b8 _ZN3cub18CUB_300001_SM_10006detail6reduce18DeviceReduceKernelINS2_10policy_hubIfyN4cuda3std3__44plusIfEEE10Policy1000EN6thrust24THRUST_300001_SM_1000_NS6detail15normal_iteratorINSD_10device_ptrIfEEEEyS9_f6squareIfEEEvT0_PT3_T1_NS0_13GridEvenShareISO_EET2_T4__param_3[72],
	.param .align 1 .b8 _ZN3cub18CUB_300001_SM_10006detail6reduce18DeviceReduceKernelINS2_10policy_hubIfyN4cuda3std3__44plusIfEEE10Policy1000EN6thrust24THRUST_300001_SM_1000_NS6detail15normal_iteratorINSD_10device_ptrIfEEEEyS9_f6squareIfEEEvT0_PT3_T1_NS0_13GridEvenShareISO_EET2_T4__param_4[1],
	.param .align 1 .b8 _ZN3cub18CUB_300001_SM_10006detail6reduce18DeviceReduceKernelINS2_10policy_hubIfyN4cuda3std3__44plusIfEEE10Policy1000EN6thrust24THRUST_300001_SM_1000_NS6detail15normal_iteratorINSD_10device_ptrIfEEEEyS9_f6squareIfEEEvT0_PT3_T1_NS0_13GridEvenShareISO_EET2_T4__param_5[1]
)
.maxntid 256
{
	.reg .pred 	%p<57>;
	.reg .b16 	%rs<4>;
	.reg .b32 	%r<205>;
	.reg .b32 	%f<340>;
	.reg .b64 	%rd<74>;
	// demoted variable
	.shared .align 4 .b8 _ZZN3cub18CUB_300001_SM_10006detail6reduce18DeviceReduceKernelINS2_10policy_hubIfyN4cuda3std3__44plusIfEEE10Policy1000EN6thrust24THRUST_300001_SM_1000_NS6detail15normal_iteratorINSD_10device_ptrIfEEEEyS9_f6squareIfEEEvT0_PT3_T1_NS0_13GridEvenShareISO_EET2_T4_E12temp_storage[44];
	ld.param.u64 	%rd1, [_ZN3cub18CUB_300001_SM_10006detail6reduce18DeviceReduceKernelINS2_10policy_hubIfyN4cuda3std3__44plusIfEEE10Policy1000EN6thrust24THRUST_300001_SM_1000_NS6detail15normal_iteratorINSD_10device_ptrIfEEEEyS9_f6squareIfEEEvT0_PT3_T1_NS0_13GridEvenShareISO_EET2_T4__param_3+32];
	ld.param.u32 	%r1, [_ZN3cub18CUB_300001_SM_10006detail6reduce18DeviceReduceKernelINS2_10policy_hubIfyN4cuda3std3__44plusIfEEE10Policy1000EN6thrust24THRUST_300001_SM_1000_NS6detail15normal_iteratorINSD_10device_ptrIfEEEEyS9_f6squareIfEEEvT0_PT3_T1_NS0_13GridEvenShareISO_EET2_T4__param_3+40];
	ld.param.u64 	%rd25, [_ZN3cub18CUB_300001_SM_10006detail6reduce18DeviceReduceKernelINS2_10policy_hubIfyN4cuda3std3__44plusIfEEE10Policy1000EN6thrust24THRUST_300001_SM_1000_NS6detail15normal_iteratorINSD_10device_ptrIfEEEEyS9_f6squareIfEEEvT0_PT3_T1_NS0_13GridEvenShareISO_EET2_T4__param_0];
	ld.param.u64 	%rd24, [_ZN3cub18CUB_300001_SM_10006detail6reduce18DeviceReduceKernelINS2_10policy_hubIfyN4cuda3std3__44plusIfEEE10Policy1000EN6thrust24THRUST_300001_SM_1000_NS6detail15normal_iteratorINSD_10device_ptrIfEEEEyS9_f6squareIfEEEvT0_PT3_T1_NS0_13GridEvenShareISO_EET2_T4__param_1];
	cvta.to.global.u64 	%rd2, %rd25;
	mov.u32 	%r2, %ctaid.x;
	shl.b32 	%r50, %r1, 12;
	cvt.s64.s32 	%rd3, %r50;
	shl.b32 	%r51, %r2, 12;
	cvt.u64.u32 	%rd4, %r51;
	sub.s64 	%rd5, %rd1, %rd4;
	setp.gt.u64 	%p1, %rd5, 4095;
	@%p1 bra 	$L__BB5_25;
	cvt.u32.u64 	%r111, %rd4;
	cvt.u32.u64 	%r3, %rd1;
	sub.s32 	%r4, %r3, %r111;
	mov.u32 	%r5, %tid.x;
	setp.ge.s32 	%p23, %r5, %r4;
	mov.f32 	%f328, 0f00000000;
	mov.u32 	%r192, %r5;
	@%p23 bra 	$L__BB5_3;
	add.s32 	%r113, %r111, %r5;
	mul.wide.u32 	%rd48, %r113, 4;
	add.s64 	%rd49, %rd2, %rd48;
	ld.global.f32 	%f201, [%rd49];
	mul.f32 	%f328, %f201, %f201;
	add.s32 	%r192, %r5, 256;
$L__BB5_3:
	setp.ge.s32 	%p24, %r192, %r4;
	@%p24 bra 	$L__BB5_16;
	not.b32 	%r115, %r192;
	add.s32 	%r116, %r115, %r3;
	sub.s32 	%r117, %r116, %r111;
	shr.u32 	%r118, %r117, 8;
	add.s32 	%r8, %r118, 1;
	and.b32  	%r9, %r8, 15;
	setp.lt.u32 	%p25, %r117, 3840;
	@%p25 bra 	$L__BB5_7;
	and.b32  	%r119, %r8, 33554416;
	neg.s32 	%r190, %r119;
	mul.wide.u32 	%rd50, %r2, 16384;
	mul.wide.u32 	%rd51, %r192, 4;
	or.b64  	%rd52, %rd50, %rd51;
	add.s64 	%rd53, %rd52, %rd2;
	add.s64 	%rd68, %rd53, 8192;
$L__BB5_6:
	.pragma "nounroll";
	ld.global.f32 	%f203, [%rd68+-8192];
	fma.rn.f32 	%f204, %f203, %f203, %f328;
	ld.global.f32 	%f205, [%rd68+-7168];
	fma.rn.f32 	%f206, %f205, %f205, %f204;
	ld.global.f32 	%f207, [%rd68+-6144];
	fma.rn.f32 	%f208, %f207, %f207, %f206;
	ld.global.f32 	%f209, [%rd68+-5120];
	fma.rn.f32 	%f210, %f209, %f209, %f208;
	ld.global.f32 	%f211, [%rd68+-4096];
	fma.rn.f32 	%f212, %f211, %f211, %f210;
	ld.global.f32 	%f213, [%rd68+-3072];
	fma.rn.f32 	%f214, %f213, %f213, %f212;
	ld.global.f32 	%f215, [%rd68+-2048];
	fma.rn.f32 	%f216, %f215, %f215, %f214;
	ld.global.f32 	%f217, [%rd68+-1024];
	fma.rn.f32 	%f218, %f217, %f217, %f216;
	ld.global.f32 	%f219, [%rd68];
	fma.rn.f32 	%f220, %f219, %f219, %f218;
	ld.global.f32 	%f221, [%rd68+1024];
	fma.rn.f32 	%f222, %f221, %f221, %f220;
	ld.global.f32 	%f223, [%rd68+2048];
	fma.rn.f32 	%f224, %f223, %f223, %f222;
	ld.global.f32 	%f225, [%rd68+3072];
	fma.rn.f32 	%f226, %f225, %f225, %f224;
	ld.global.f32 	%f227, [%rd68+4096];
	fma.rn.f32 	%f228, %f227, %f227, %f226;
	ld.global.f32 	%f229, [%rd68+5120];
	fma.rn.f32 	%f230, %f229, %f229, %f228;
	ld.global.f32 	%f231, [%rd68+6144];
	fma.rn.f32 	%f232, %f231, %f231, %f230;
	ld.global.f32 	%f233, [%rd68+7168];
	fma.rn.f32 	%f328, %f233, %f233, %f232;
	add.s32 	%r192, %r192, 4096;
	add.s32 	%r190, %r190, 16;
	add.s64 	%rd68, %rd68, 16384;
	setp.ne.s32 	%p26, %r190, 0;
	@%p26 bra 	$L__BB5_6;
$L__BB5_7:
	setp.eq.s32 	%p27, %r9, 0;
	@%p27 bra 	$L__BB5_16;
	and.b32  	%r16, %r8, 7;
	setp.lt.u32 	%p28, %r9, 8;
	@%p28 bra 	$L__BB5_10;
	cvt.s64.s32 	%rd54, %r192;
	add.s64 	%rd55, %rd54, %rd4;
	shl.b64 	%rd56, %rd55, 2;
	add.s64 	%rd57, %rd2, %rd56;
	ld.global.f32 	%f235, [%rd57];
	fma.rn.f32 	%f236, %f235, %f235, %f328;
	ld.global.f32 	%f237, [%rd57+1024];
	fma.rn.f32 	%f238, %f237, %f237, %f236;
	ld.global.f32 	%f239, [%rd57+2048];
	fma.rn.f32 	%f240, %f239, %f239, %f238;
	ld.global.f32 	%f241, [%rd57+3072];
	fma.rn.f32 	%f242, %f241, %f241, %f240;
	ld.global.f32 	%f243, [%rd57+4096];
	fma.rn.f32 	%f244, %f243, %f243, %f242;
	ld.global.f32 	%f245, [%rd57+5120];
	fma.rn.f32 	%f246, %f245, %f245, %f244;
	ld.global.f32 	%f247, [%rd57+6144];
	fma.rn.f32 	%f248, %f247, %f247, %f246;
	ld.global.f32 	%f249, [%rd57+7168];
	fma.rn.f32 	%f328, %f249, %f249, %f248;
	add.s32 	%r192, %r192, 2048;
$L__BB5_10:
	setp.eq.s32 	%p29, %r16, 0;
	@%p29 bra 	$L__BB5_16;
	and.b32  	%r19, %r8, 3;
	setp.lt.u32 	%p30, %r16, 4;
	@%p30 bra 	$L__BB5_13;
	cvt.s64.s32 	%rd58, %r192;
	add.s64 	%rd59, %rd58, %rd4;
	shl.b64 	%rd60, %rd59, 2;
	add.s64 	%rd61, %rd2, %rd60;
	ld.global.f32 	%f251, [%rd61];
	fma.rn.f32 	%f252, %f251, %f251, %f328;
	ld.global.f32 	%f253, [%rd61+1024];
	fma.rn.f32 	%f254, %f253, %f253, %f252;
	ld.global.f32 	%f255, [%rd61+2048];
	fma.rn.f32 	%f256, %f255, %f255, %f254;
	ld.global.f32 	%f257, [%rd61+3072];
	fma.rn.f32 	%f328, %f257, %f257, %f256;
	add.s32 	%r192, %r192, 1024;
$L__BB5_13:
	setp.eq.s32 	%p31, %r19, 0;
	@%p31 bra 	$L__BB5_16;
	mul.wide.u32 	%rd62, %r2, 16384;
	add.s64 	%rd9, %rd2, %rd62;
	neg.s32 	%r195, %r19;
$L__BB5_15:
	.pragma "nounroll";
	mul.wide.s32 	%rd63, %r192, 4;
	add.s64 	%rd64, %rd9, %rd63;
	ld.global.f32 	%f258, [%rd64];
	fma.rn.f32 	%f328, %f258, %f258, %f328;
	add.s32 	%r192, %r192, 256;
	add.s32 	%r195, %r195, 1;
	setp.ne.s32 	%p32, %r195, 0;
	@%p32 bra 	$L__BB5_15;
$L__BB5_16:
	setp.lt.s32 	%p33, %r4, 256;
	@%p33 bra 	$L__BB5_21;
	// begin inline asm
	mov.u32 %r158, %laneid;
	// end inline asm
	mov.b32 	%r160, %f328;
	mov.b32 	%r161, 1;
	mov.b32 	%r182, 31;
	mov.b32 	%r183, -1;
	// begin inline asm
	shfl.sync.down.b32 %r159, %r160, %r161, %r182, %r183;
	// end inline asm
	setp.gt.s32 	%p49, %r158, 30;
	mov.b32 	%f293, %r159;
	add.f32 	%f294, %f328, %f293;
	selp.f32 	%f295, %f328, %f294, %p49;
	mov.b32 	%r165, %f295;
	mov.b32 	%r166, 2;
	// begin inline asm
	shfl.sync.down.b32 %r164, %r165, %r166, %r182, %r183;
	// end inline asm
	setp.gt.s32 	%p50, %r158, 29;
	mov.b32 	%f296, %r164;
	add.f32 	%f297, %f295, %f296;
	selp.f32 	%f298, %f295, %f297, %p50;
	mov.b32 	%r170, %f298;
	mov.b32 	%r171, 4;
	// begin inline asm
	shfl.sync.down.b32 %r169, %r170, %r171, %r182, %r183;
	// end inline asm
	setp.gt.s32 	%p51, %r158, 27;
	mov.b32 	%f299, %r169;
	add.f32 	%f300, %f298, %f299;
	selp.f32 	%f301, %f298, %f300, %p51;
	mov.b32 	%r175, %f301;
	mov.b32 	%r176, 8;
	// begin inline asm
	shfl.sync.down.b32 %r174, %r175, %r176, %r182, %r183;
	// end inline asm
	setp.gt.s32 	%p52, %r158, 23;
	mov.b32 	%f302, %r174;
	add.f32 	%f303, %f301, %f302;
	selp.f32 	%f304, %f301, %f303, %p52;
	mov.b32 	%r180, %f304;
	mov.b32 	%r181, 16;
	// begin inline asm
	shfl.sync.down.b32 %r179, %r180, %r181, %r182, %r183;
	// end inline asm
	setp.gt.s32 	%p53, %r158, 15;
	mov.b32 	%f305, %r179;
	add.f32 	%f16, %f304, %f305;
	selp.f32 	%f339, %f304, %f16, %p53;
	setp.ne.s32 	%p54, %r158, 0;
	@%p54 bra 	$L__BB5_19;
	shr.u32 	%r184, %r5, 3;
	and.b32  	%r185, %r184, 124;
	mov.u32 	%r186, _ZZN3cub18CUB_300001_SM_10006detail6reduce18DeviceReduceKernelINS2_10policy_hubIfyN4cuda3std3__44plusIfEEE10Policy1000EN6thrust24THRUST_300001_SM_1000_NS6detail15normal_iteratorINSD_10device_ptrIfEEEEyS9_f6squareIfEEEvT0_PT3_T1_NS0_13GridEvenShareISO_EET2_T4_E12temp_storage;
	add.s32 	%r187, %r186, %r185;
	st.shared.f32 	[%r187+8], %f16;
$L__BB5_19:
	bar.sync 	0;
	setp.ne.s32 	%p55, %r5, 0;
	@%p55 bra 	$L__BB5_46;
	ld.shared.f32 	%f306, [_ZZN3cub18CUB_300001_SM_10006detail6reduce18DeviceReduceKernelINS2_10policy_hubIfyN4cuda3std3__44plusIfEEE10Policy1000EN6thrust24THRUST_300001_SM_1000_NS6detail15normal_iteratorINSD_10device_ptrIfEEEEyS9_f6squareIfEEEvT0_PT3_T1_NS0_13GridEvenShareISO_EET2_T4_E12temp_storage+12];
	add.f32 	%f307, %f339, %f306;
	ld.shared.f32 	%f308, [_ZZN3cub18CUB_300001_SM_10006detail6reduce18DeviceReduceKernelINS2_10policy_hubIfyN4cuda3std3__44plusIfEEE10Policy1000EN6thrust24THRUST_300001_SM_1000_NS6detail15normal_iteratorINSD_10device_ptrIfEEEEyS9_f6squareIfEEEvT0_PT3_T1_NS0_13GridEvenShareISO_EET2_T4_E12temp_storage+16];
	add.f32 	%f309, %f307, %f308;
	ld.shared.f32 	%f310, [_ZZN3cub18CUB_300001_SM_10006detail6reduce18DeviceReduceKernelINS2_10policy_hubIfyN4cuda3std3__44plusIfEEE10Policy1000EN6thrust24THRUST_300001_SM_1000_NS6detail15normal_iteratorINSD_10device_ptrIfEEEEyS9_f6squareIfEEEvT0_PT3_T1_NS0_13GridEvenShareISO_EET2_T4_E12temp_storage+20];
	add.f32 	%f311, %f309, %f310;
	ld.shared.f32 	%f312, [_ZZN3cub18CUB_300001_SM_10006detail6reduce18DeviceReduceKernelINS2_10policy_hubIfyN4cuda3std3__44plusIfEEE10Policy1000EN6thrust24THRUST_300001_SM_1000_NS6detail15normal_iteratorINSD_10device_ptrIfEEEEyS9_f6squareIfEEEvT0_PT3_T1_NS0_13GridEvenShareISO_EET2_T4_E12temp_storage+24];
	add.f32 	%f313, %f311, %f312;
	ld.shared.f32 	%f314, [_ZZN3cub18CUB_300001_SM_10006detail6reduce18DeviceReduceKernelINS2_10policy_hubIfyN4cuda3std3__44plusIfEEE10Policy1000EN6thrust24THRUST_300001_SM_1000_NS6detail15normal_iteratorINSD_10device_ptrIfEEEEyS9_f6squareIfEEEvT0_PT3_T1_NS0_13GridEvenShareISO_EET2_T4_E12temp_storage+28];
	add.f32 	%f315, %f313, %f314;
	ld.shared.f32 	%f316, [_ZZN3cub18CUB_300001_SM_10006detail6reduce18DeviceReduceKernelINS2_10policy_hubIfyN4cuda3std3__44plusIfEEE10Policy1000EN6thrust24THRUST_300001_SM_1000_NS6detail15normal_iteratorINSD_10device_ptrIfEEEEyS9_f6squareIfEEEvT0_PT3_T1_NS0_13GridEvenShareISO_EET2_T4_E12temp_storage+32];
	add.f32 	%f317, %f315, %f316;
	ld.shared.f32 	%f318, [_ZZN3cub18CUB_300001_SM_10006detail6reduce18DeviceReduceKernelINS2_10policy_hubIfyN4cuda3std3__44plusIfEEE10Policy1000EN6thrust24THRUST_300001_SM_1000_NS6detail15normal_iteratorINSD_10device_ptrIfEEEEyS9_f6squareIfEEEvT0_PT3_T1_NS0_13GridEvenShareISO_EET2_T4_E12temp_storage+36];
	add.f32 	%f339, %f317, %f318;
	bra.uni 	$L__BB5_46;
$L__BB5_21:
	// begin inline asm
	mov.u32 %r120, %laneid;
	// end inline asm
	and.b32  	%r146, %r5, 992;
	add.s32 	%r147, %r146, 32;
	setp.gt.s32 	%p34, %r147, %r4;
	not.b32 	%r148, %r146;
	add.s32 	%r149, %r4, %r148;
	selp.b32 	%r144, %r149, 31, %p34;
	mov.b32 	%r122, %f328;
	mov.b32 	%r123, 1;
	mov.b32 	%r145, -1;
	// begin inline asm
	shfl.sync.down.b32 %r121, %r122, %r123, %r144, %r145;
	// end inline asm
	setp.lt.s32 	%p35, %r120, %r144;
	mov.b32 	%f259, %r121;
	add.f32 	%f260, %f328, %f259;
	selp.f32 	%f261, %f260, %f328, %p35;
	mov.b32 	%r127, %f261;
	mov.b32 	%r128, 2;
	// begin inline asm
	shfl.sync.down.b32 %r126, %r127, %r128, %r144, %r145;
	// end inline asm
	add.s32 	%r150, %r120, 2;
	setp.gt.s32 	%p36, %r150, %r144;
	mov.b32 	%f262, %r126;
	add.f32 	%f263, %f261, %f262;
	selp.f32 	%f264, %f261, %f263, %p36;
	mov.b32 	%r132, %f264;
	mov.b32 	%r133, 4;
	// begin inline asm
	shfl.sync.down.b32 %r131, %r132, %r133, %r144, %r145;
	// end inline asm
	add.s32 	%r151, %r120, 4;
	setp.gt.s32 	%p37, %r151, %r144;
	mov.b32 	%f265, %r131;
	add.f32 	%f266, %f264, %f265;
	selp.f32 	%f267, %f264, %f266, %p37;
	mov.b32 	%r137, %f267;
	mov.b32 	%r138, 8;
	// begin inline asm
	shfl.sync.down.b32 %r136, %r137, %r138, %r144, %r145;
	// end inline asm
	add.s32 	%r152, %r120, 8;
	setp.gt.s32 	%p38, %r152, %r144;
	mov.b32 	%f268, %r136;
	add.f32 	%f269, %f267, %f268;
	selp.f32 	%f270, %f267, %f269, %p38;
	mov.b32 	%r142, %f270;
	mov.b32 	%r143, 16;
	// begin inline asm
	shfl.sync.down.b32 %r141, %r142, %r143, %r144, %r145;
	// end inline asm
	add.s32 	%r153, %r120, 16;
	setp.gt.s32 	%p39, %r153, %r144;
	mov.b32 	%f271, %r141;
	add.f32 	%f272, %f270, %f271;
	selp.f32 	%f339, %f270, %f272, %p39;
	setp.ne.s32 	%p40, %r120, 0;
	@%p40 bra 	$L__BB5_23;
	shr.u32 	%r154, %r5, 3;
	and.b32  	%r155, %r154, 124;
	mov.u32 	%r156, _ZZN3cub18CUB_300001_SM_10006detail6reduce18DeviceReduceKernelINS2_10policy_hubIfyN4cuda3std3__44plusIfEEE10Policy1000EN6thrust24THRUST_300001_SM_1000_NS6detail15normal_iteratorINSD_10device_ptrIfEEEEyS9_f6squareIfEEEvT0_PT3_T1_NS0_13GridEvenShareISO_EET2_T4_E12temp_storage;
	add.s32 	%r157, %r156, %r155;
	st.shared.f32 	[%r157+8], %f339;
$L__BB5_23:
	bar.sync 	0;
	setp.ne.s32 	%p41, %r5, 0;
	@%p41 bra 	$L__BB5_46;
	setp.gt.s32 	%p42, %r4, 32;
	ld.shared.f32 	%f273, [_ZZN3cub18CUB_300001_SM_10006detail6reduce18DeviceReduceKernelINS2_10policy_hubIfyN4cuda3std3__44plusIfEEE10Policy1000EN6thrust24THRUST_300001_SM_1000_NS6detail15normal_iteratorINSD_10device_ptrIfEEEEyS9_f6squareIfEEEvT0_PT3_T1_NS0_13GridEvenShareISO_EET2_T4_E12temp_storage+12];
	add.f32 	%f274, %f339, %f273;
	selp.f32 	%f275, %f274, %f339, %p42;
	setp.gt.s32 	%p43, %r4, 64;
	ld.shared.f32 	%f276, [_ZZN3cub18CUB_300001_SM_10006detail6reduce18DeviceReduceKernelINS2_10policy_hubIfyN4cuda3std3__44plusIfEEE10Policy1000EN6thrust24THRUST_300001_SM_1000_NS6detail15normal_iteratorINSD_10device_ptrIfEEEEyS9_f6squareIfEEEvT0_PT3_T1_NS0_13GridEvenShareISO_EET2_T4_E12temp_storage+16];
	add.f32 	%f277, %f276, %f275;
	selp.f32 	%f278, %f277, %f275, %p43;
	setp.gt.s32 	%p44, %r4, 96;
	ld.shared.f32 	%f279, [_ZZN3cub18CUB_300001_SM_10006detail6reduce18DeviceReduceKernelINS2_10policy_hubIfyN4cuda3std3__44plusIfEEE10Policy1000EN6thrust24THRUST_300001_SM_1000_NS6detail15normal_iteratorINSD_10device_ptrIfEEEEyS9_f6squareIfEEEvT0_PT3_T1_NS0_13GridEvenShareISO_EET2_T4_E12temp_storage+20];
	add.f32 	%f280, %f279, %f278;
	selp.f32 	%f281, %f280, %f278, %p44;
	setp.gt.s32 	%p45, %r4, 128;
	ld.shared.f32 	%f282, [_ZZN3cub18CUB_300001_SM_10006detail6reduce18DeviceReduceKernelINS2_10policy_hubIfyN4cuda3std3__44plusIfEEE10Policy1000EN6thrust24THRUST_300001_SM_1000_NS6detail15normal_iteratorINSD_10device_ptrIfEEEEyS9_f6squareIfEEEvT0_PT3_T1_NS0_13GridEvenShareISO_EET2_T4_E12temp_storage+24];
	add.f32 	%f283, %f282, %f281;
	selp.f32 	%f284, %f283, %f281, %p45;
	setp.gt.s32 	%p46, %r4, 160;
	ld.shared.f32 	%f285, [_ZZN3cub18CUB_300001_SM_10006detail6reduce18DeviceReduceKernelINS2_10policy_hubIfyN4cuda3std3__44plusIfEEE10Policy1000EN6thrust24THRUST_300001_SM_1000_NS6detail15normal_iteratorINSD_10device_ptrIfEEEEyS9_f6squareIfEEEvT0_PT3_T1_NS0_13GridEvenShareISO_EET2_T4_E12temp_storage+28];
	add.f32 	%f286, %f285, %f284;
	selp.f32 	%f287, %f286, %f284, %p46;
	setp.gt.s32 	%p47, %r4, 192;
	ld.shared.f32 	%f288, [_ZZN3cub18CUB_300001_SM_10006detail6reduce18DeviceReduceKernelINS2_10policy_hubIfyN4cuda3std3__44plusIfEEE10Policy1000EN6thrust24THRUST_300001_SM_1000_NS6detail15normal_iteratorINSD_10device_ptrIfEEEEyS9_f6squareIfEEEvT0_PT3_T1_NS0_13GridEvenShareISO_EET2_T4_E12temp_storage+32];
	add.f32 	%f289, %f288, %f287;
	selp.f32 	%f290, %f289, %f287, %p47;
	setp.gt.s32 	%p48, %r4, 224;
	ld.shared.f32 	%f291, [_ZZN3cub18CUB_300001_SM_10006detail6reduce18DeviceReduceKernelINS2_10policy_hubIfyN4cuda3std3__44plusIfEEE10Policy1000EN6thrust24THRUST_300001_SM_1000_NS6detail15normal_iteratorINSD_10device_ptrIfEEEEyS9_f6squareIfEEEvT0_PT3_T1_NS0_13GridEvenShareISO_EET2_T4_E12temp_storage+36];
	add.f32 	%f292, %f291, %f290;
	selp.f32 	%f339, %f292, %f290, %p48;
	bra.uni 	$L__BB5_46;
$L__BB5_25:
	cvt.u32.u64 	%r52, %rd4;
	mov.u32 	%r27, %tid.x;
	add.s32 	%r53, %r27, %r52;
	mul.wide.u32 	%rd26, %r53, 4;
	add.s64 	%rd27, %rd2, %rd26;
	ld.global.f32 	%f41, [%rd27];
	ld.global.f32 	%f42, [%rd27+1024];
	mul.f32 	%f43, %f42, %f42;
	ld.global.f32 	%f44, [%rd27+2048];
	ld.global.f32 	%f45, [%rd27+3072];
	mul.f32 	%f46, %f45, %f45;
	ld.global.f32 	%f47, [%rd27+4096];
	ld.global.f32 	%f48, [%rd27+5120];
	mul.f32 	%f49, %f48, %f48;
	ld.global.f32 	%f50, [%rd27+6144];
	ld.global.f32 	%f51, [%rd27+7168];
	mul.f32 	%f52, %f51, %f51;
	ld.global.f32 	%f53, [%rd27+8192];
	ld.global.f32 	%f54, [%rd27+9216];
	mul.f32 	%f55, %f54, %f54;
	ld.global.f32 	%f56, [%rd27+10240];
	ld.global.f32 	%f57, [%rd27+11264];
	mul.f32 	%f58, %f57, %f57;
	ld.global.f32 	%f59, [%rd27+12288];
	ld.global.f32 	%f60, [%rd27+13312];
	mul.f32 	%f61, %f60, %f60;
	ld.global.f32 	%f62, [%rd27+14336];
	ld.global.f32 	%f63, [%rd27+15360];
	mul.f32 	%f64, %f63, %f63;
	fma.rn.f32 	%f65, %f41, %f41, %f43;
	fma.rn.f32 	%f66, %f44, %f44, %f46;
	fma.rn.f32 	%f67, %f47, %f47, %f49;
	fma.rn.f32 	%f68, %f50, %f50, %f52;
	fma.rn.f32 	%f69, %f53, %f53, %f55;
	fma.rn.f32 	%f70, %f56, %f56, %f58;
	fma.rn.f32 	%f71, %f59, %f59, %f61;
	fma.rn.f32 	%f72, %f62, %f62, %f64;
	add.f32 	%f73, %f65, %f66;
	add.f32 	%f74, %f67, %f68;
	add.f32 	%f75, %f69, %f70;
	add.f32 	%f76, %f71, %f72;
	add.f32 	%f77, %f73, %f74;
	add.f32 	%f78, %f75, %f76;
	add.f32 	%f338, %f77, %f78;
	setp.lt.u64 	%p2, %rd5, %rd3;
	@%p2 bra 	$L__BB5_42;
	cvt.u32.u64 	%r55, %rd3;
	cvt.u64.u32 	%rd10, %r27;
	add.s64 	%rd70, %rd4, %rd3;
	cvt.u32.u64 	%r28, %rd1;
	not.b32 	%r57, %r27;
	add.s32 	%r58, %r57, %r28;
	sub.s32 	%r59, %r58, %r55;
	sub.s32 	%r197, %r59, %r52;
	add.s64 	%rd28, %rd70, %rd10;
	shl.b64 	%rd29, %rd28, 2;
	add.s64 	%rd30, %rd29, %rd2;
	add.s64 	%rd69, %rd30, 8192;
	mov.b32 	%r198, 0;
	mov.u64 	%rd71, %rd4;
$L__BB5_27:
	add.s64 	%rd71, %rd71, %rd3;
	add.s64 	%rd31, %rd1, -4096;
	setp.gt.u64 	%p3, %rd71, %rd31;
	@%p3 bra 	$L__BB5_29;
	cvt.u32.u64 	%r60, %rd3;
	add.s64 	%rd32, %rd71, %rd10;
	shl.b64 	%rd33, %rd32, 2;
	add.s64 	%rd34, %rd2, %rd33;
	ld.global.f32 	%f79, [%rd34];
	ld.global.f32 	%f80, [%rd34+1024];
	ld.global.f32 	%f81, [%rd34+2048];
	mul.f32 	%f82, %f81, %f81;
	ld.global.f32 	%f83, [%rd34+3072];
	ld.global.f32 	%f84, [%rd34+4096];
	mul.f32 	%f85, %f84, %f84;
	ld.global.f32 	%f86, [%rd34+5120];
	ld.global.f32 	%f87, [%rd34+6144];
	mul.f32 	%f88, %f87, %f87;
	ld.global.f32 	%f89, [%rd34+7168];
	ld.global.f32 	%f90, [%rd34+8192];
	mul.f32 	%f91, %f90, %f90;
	ld.global.f32 	%f92, [%rd34+9216];
	ld.global.f32 	%f93, [%rd34+10240];
	mul.f32 	%f94, %f93, %f93;
	ld.global.f32 	%f95, [%rd34+11264];
	ld.global.f32 	%f96, [%rd34+12288];
	mul.f32 	%f97, %f96, %f96;
	ld.global.f32 	%f98, [%rd34+13312];
	ld.global.f32 	%f99, [%rd34+14336];
	mul.f32 	%f100, %f99, %f99;
	ld.global.f32 	%f101, [%rd34+15360];
	fma.rn.f32 	%f102, %f79, %f79, %f338;
	fma.rn.f32 	%f103, %f80, %f80, %f82;
	fma.rn.f32 	%f104, %f83, %f83, %f85;
	fma.rn.f32 	%f105, %f86, %f86, %f88;
	fma.rn.f32 	%f106, %f89, %f89, %f91;
	fma.rn.f32 	%f107, %f92, %f92, %f94;
	fma.rn.f32 	%f108, %f95, %f95, %f97;
	fma.rn.f32 	%f109, %f98, %f98, %f100;
	add.f32 	%f110, %f102, %f103;
	add.f32 	%f111, %f104, %f105;
	add.f32 	%f112, %f106, %f107;
	add.f32 	%f113, %f108, %f109;
	add.f32 	%f114, %f110, %f111;
	add.f32 	%f115, %f112, %f113;
	add.f32 	%f116, %f114, %f115;
	fma.rn.f32 	%f338, %f101, %f101, %f116;
	sub.s64 	%rd35, %rd1, %rd71;
	setp.lt.u64 	%p4, %rd35, %rd3;
	add.s32 	%r198, %r198, 1;
	add.s64 	%rd70, %rd70, %rd3;
	sub.s32 	%r197, %r197, %r60;
	shl.b64 	%rd36, %rd3, 2;
	add.s64 	%rd69, %rd69, %rd36;
	@%p4 bra 	$L__BB5_42;
	bra.uni 	$L__BB5_27;
$L__BB5_29:
	setp.le.u64 	%p5, %rd1, %rd71;
	cvt.u32.u64 	%r61, %rd71;
	cvt.u32.u64 	%r62, %rd1;
	sub.s32 	%r63, %r62, %r61;
	setp.ge.s32 	%p6, %r27, %r63;
	or.pred  	%p7, %p5, %p6;
	@%p7 bra 	$L__BB5_42;
	cvt.u32.u64 	%r65, %rd3;
	cvt.u32.u64 	%r66, %rd4;
	not.b32 	%r67, %r27;
	add.s32 	%r68, %r67, %r28;
	add.s32 	%r69, %r65, %r66;
	sub.s32 	%r70, %r68, %r69;
	mul.lo.s32 	%r71, %r1, %r198;
	shl.b32 	%r72, %r71, 12;
	sub.s32 	%r73, %r70, %r72;
	shr.u32 	%r74, %r73, 8;
	add.s32 	%r34, %r74, 1;
	and.b32  	%r35, %r34, 15;
	setp.lt.u32 	%p8, %r73, 3840;
	mov.u32 	%r201, %r27;
	@%p8 bra 	$L__BB5_33;
	shr.u32 	%r75, %r197, 8;
	add.s32 	%r76, %r75, 1;
	and.b32  	%r77, %r76, 33554416;
	neg.s32 	%r199, %r77;
	mov.u32 	%r201, %r27;
$L__BB5_32:
	.pragma "nounroll";
	ld.global.f32 	%f118, [%rd69+-8192];
	fma.rn.f32 	%f119, %f118, %f118, %f338;
	ld.global.f32 	%f120, [%rd69+-7168];
	fma.rn.f32 	%f121, %f120, %f120, %f119;
	ld.global.f32 	%f122, [%rd69+-6144];
	fma.rn.f32 	%f123, %f122, %f122, %f121;
	ld.global.f32 	%f124, [%rd69+-5120];
	fma.rn.f32 	%f125, %f124, %f124, %f123;
	ld.global.f32 	%f126, [%rd69+-4096];
	fma.rn.f32 	%f127, %f126, %f126, %f125;
	ld.global.f32 	%f128, [%rd69+-3072];
	fma.rn.f32 	%f129, %f128, %f128, %f127;
	ld.global.f32 	%f130, [%rd69+-2048];
	fma.rn.f32 	%f131, %f130, %f130, %f129;
	ld.global.f32 	%f132, [%rd69+-1024];
	fma.rn.f32 	%f133, %f132, %f132, %f131;
	ld.global.f32 	%f134, [%rd69];
	fma.rn.f32 	%f135, %f134, %f134, %f133;
	ld.global.f32 	%f136, [%rd69+1024];
	fma.rn.f32 	%f137, %f136, %f136, %f135;
	ld.global.f32 	%f138, [%rd69+2048];
	fma.rn.f32 	%f139, %f138, %f138, %f137;
	ld.global.f32 	%f140, [%rd69+3072];
	fma.rn.f32 	%f141, %f140, %f140, %f139;
	ld.global.f32 	%f142, [%rd69+4096];
	fma.rn.f32 	%f143, %f142, %f142, %f141;
	ld.global.f32 	%f144, [%rd69+5120];
	fma.rn.f32 	%f145, %f144, %f144, %f143;
	ld.global.f32 	%f146, [%rd69+6144];
	fma.rn.f32 	%f147, %f146, %f146, %f145;
	ld.global.f32 	%f148, [%rd69+7168];
	fma.rn.f32 	%f338, %f148, %f148, %f147;
	add.s32 	%r201, %r201, 4096;
	add.s32 	%r199, %r199, 16;
	add.s64 	%rd69, %rd69, 16384;
	setp.ne.s32 	%p9, %r199, 0;
	@%p9 bra 	$L__BB5_32;
$L__BB5_33:
	setp.eq.s32 	%p10, %r35, 0;
	@%p10 bra 	$L__BB5_42;
	and.b32  	%r42, %r34, 7;
	setp.lt.u32 	%p11, %r35, 8;
	@%p11 bra 	$L__BB5_36;
	cvt.u64.u32 	%rd37, %r201;
	add.s64 	%rd38, %rd71, %rd37;
	shl.b64 	%rd39, %rd38, 2;
	add.s64 	%rd40, %rd2, %rd39;
	ld.global.f32 	%f150, [%rd40];
	fma.rn.f32 	%f151, %f150, %f150, %f338;
	ld.global.f32 	%f152, [%rd40+1024];
	fma.rn.f32 	%f153, %f152, %f152, %f151;
	ld.global.f32 	%f154, [%rd40+2048];
	fma.rn.f32 	%f155, %f154, %f154, %f153;
	ld.global.f32 	%f156, [%rd40+3072];
	fma.rn.f32 	%f157, %f156, %f156, %f155;
	ld.global.f32 	%f158, [%rd40+4096];
	fma.rn.f32 	%f159, %f158, %f158, %f157;
	ld.global.f32 	%f160, [%rd40+5120];
	fma.rn.f32 	%f161, %f160, %f160, %f159;
	ld.global.f32 	%f162, [%rd40+6144];
	fma.rn.f32 	%f163, %f162, %f162, %f161;
	ld.global.f32 	%f164, [%rd40+7168];
	fma.rn.f32 	%f338, %f164, %f164, %f163;
	add.s32 	%r201, %r201, 2048;
$L__BB5_36:
	setp.eq.s32 	%p12, %r42, 0;
	@%p12 bra 	$L__BB5_42;
	setp.lt.u32 	%p13, %r42, 4;
	@%p13 bra 	$L__BB5_39;
	cvt.u64.u32 	%rd41, %r201;
	add.s64 	%rd42, %rd71, %rd41;
	shl.b64 	%rd43, %rd42, 2;
	add.s64 	%rd44, %rd2, %rd43;
	ld.global.f32 	%f166, [%rd44];
	fma.rn.f32 	%f167, %f166, %f166, %f338;
	ld.global.f32 	%f168, [%rd44+1024];
	fma.rn.f32 	%f169, %f168, %f168, %f167;
	ld.global.f32 	%f170, [%rd44+2048];
	fma.rn.f32 	%f171, %f170, %f170, %f169;
	ld.global.f32 	%f172, [%rd44+3072];
	fma.rn.f32 	%f338, %f172, %f172, %f171;
	add.s32 	%r201, %r201, 1024;
$L__BB5_39:
	and.b32  	%r78, %r34, 3;
	setp.eq.s32 	%p14, %r78, 0;
	@%p14 bra 	$L__BB5_42;
	cvt.u64.u32 	%rd45, %r201;
	add.s64 	%rd46, %rd45, %rd70;
	shl.b64 	%rd47, %rd46, 2;
	add.s64 	%rd73, %rd2, %rd47;
	cvt.u16.u32 	%rs1, %r197;
	shr.u16 	%rs2, %rs1, 8;
	add.s16 	%rs3, %rs2, 1;
	cvt.u32.u16 	%r79, %rs3;
	and.b32  	%r80, %r79, 3;
	neg.s32 	%r204, %r80;
$L__BB5_41:
	.pragma "nounroll";
	ld.global.f32 	%f173, [%rd73];
	fma.rn.f32 	%f338, %f173, %f173, %f338;
	add.s64 	%rd73, %rd73, 1024;
	add.s32 	%r204, %r204, 1;
	setp.ne.s32 	%p15, %r204, 0;
	@%p15 bra 	$L__BB5_41;
$L__BB5_42:
	// begin inline asm
	mov.u32 %r81, %laneid;
	// end inline asm
	mov.b32 	%r83, %f338;
	mov.b32 	%r84, 1;
	mov.b32 	%r105, 31;
	mov.b32 	%r106, -1;
	// begin inline asm
	shfl.sync.down.b32 %r82, %r83, %r84, %r105, %r106;
	// end inline asm
	setp.gt.s32 	%p16, %r81, 30;
	mov.b32 	%f174, %r82;
	add.f32 	%f175, %f338, %f174;
	selp.f32 	%f176, %f338, %f175, %p16;
	mov.b32 	%r88, %f176;
	mov.b32 	%r89, 2;
	// begin inline asm
	shfl.sync.down.b32 %r87, %r88, %r89, %r105, %r106;
	// end inline asm
	setp.gt.s32 	%p17, %r81, 29;
	mov.b32 	%f177, %r87;
	add.f32 	%f178, %f176, %f177;
	selp.f32 	%f179, %f176, %f178, %p17;
	mov.b32 	%r93, %f179;
	mov.b32 	%r94, 4;
	// begin inline asm
	shfl.sync.down.b32 %r92, %r93, %r94, %r105, %r106;
	// end inline asm
	setp.gt.s32 	%p18, %r81, 27;
	mov.b32 	%f180, %r92;
	add.f32 	%f181, %f179, %f180;
	selp.f32 	%f182, %f179, %f181, %p18;
	mov.b32 	%r98, %f182;
	mov.b32 	%r99, 8;
	// begin inline asm
	shfl.sync.down.b32 %r97, %r98, %r99, %r105, %r106;
	// end inline asm
	setp.gt.s32 	%p19, %r81, 23;
	mov.b32 	%f183, %r97;
	add.f32 	%f184, %f182, %f183;
	selp.f32 	%f185, %f182, %f184, %p19;
	mov.b32 	%r103, %f185;
	mov.b32 	%r104, 16;
	// begin inline asm
	shfl.sync.down.b32 %r102, %r103, %r104, %r105, %r106;
	// end inline asm
	setp.gt.s32 	%p20, %r81, 15;
	mov.b32 	%f186, %r102;
	add.f32 	%f37, %f185, %f186;
	selp.f32 	%f339, %f185, %f37, %p20;
	setp.ne.s32 	%p21, %r81, 0;
	@%p21 bra 	$L__BB5_44;
	shr.u32 	%r107, %r27, 3;
	and.b32  	%r108, %r107, 124;
	mov.u32 	%r109, _ZZN3cub18CUB_300001_SM_10006detail6reduce18DeviceReduceKernelINS2_10policy_hubIfyN4cuda3std3__44plusIfEEE10Policy1000EN6thrust24THRUST_300001_SM_1000_NS6detail15normal_iteratorINSD_10device_ptrIfEEEEyS9_f6squareIfEEEvT0_PT3_T1_NS0_13GridEvenShareISO_EET2_T4_E12temp_storage;
	add.s32 	%r110, %r109, %r108;
	st.shared.f32 	[%r110+8], %f37;
$L__BB5_44:
	bar.sync 	0;
	setp.ne.s32 	%p22, %r27, 0;
	@%p22 bra 	$L__BB5_46;
	ld.shared.f32 	%f187, [_ZZN3cub18CUB_300001_SM_10006detail6reduce18DeviceReduceKernelINS2_10policy_hubIfyN4cuda3std3__44plusIfEEE10Policy1000EN6thrust24THRUST_300001_SM_1000_NS6detail15normal_iteratorINSD_10device_ptrIfEEEEyS9_f6squareIfEEEvT0_PT3_T1_NS0_13GridEvenShareISO_EET2_T4_E12temp_storage+12];
	add.f32 	%f188, %f339, %f187;
	ld.shared.f32 	%f189, [_ZZN3cub18CUB_300001_SM_10006detail6reduce18DeviceReduceKernelINS2_10policy_hubIfyN4cuda3std3__44plusIfEEE10Policy1000EN6thrust24THRUST_300001_SM_1000_NS6detail15normal_iteratorINSD_10device_ptrIfEEEEyS9_f6squareIfEEEvT0_PT3_T1_NS0_13GridEvenShareISO_EET2_T4_E12temp_storage+16];
	add.f32 	%f190, %f188, %f189;
	ld.shared.f32 	%f191, [_ZZN3cub18CUB_300001_SM_10006detail6reduce18DeviceReduceKernelINS2_10policy_hubIfyN4cuda3std3__44plusIfEEE10Policy1000EN6thrust24THRUST_300001_SM_1000_NS6detail15normal_iteratorINSD_10device_ptrIfEEEEyS9_f6squareIfEEEvT0_PT3_T1_NS0_13GridEvenShareISO_EET2_T4_E12temp_storage+20];
	add.f32 	%f192, %f190, %f191;
	ld.shared.f32 	%f193, [_ZZN3cub18CUB_300001_SM_10006detail6reduce18DeviceReduceKernelINS2_10policy_hubIfyN4cuda3std3__44plusIfEEE10Policy1000EN6thrust24THRUST_300001_SM_1000_NS6detail15normal_iteratorINSD_10device_ptrIfEEEEyS9_f6squareIfEEEvT0_PT3_T1_NS0_13GridEvenShareISO_EET2_T4_E12temp_storage+24];
	add.f32 	%f194, %f192, %f193;
	ld.shared.f32 	%f195, [_ZZN3cub18CUB_300001_SM_10006detail6reduce18DeviceReduceKernelINS2_10policy_hubIfyN4cuda3std3__44plusIfEEE10Policy1000EN6thrust24THRUST_300001_SM_1000_NS6detail15normal_iteratorINSD_10device_ptrIfEEEEyS9_f6squareIfEEEvT0_PT3_T1_NS0_13GridEvenShareISO_EET2_T4_E12temp_storage+28];
	add.f32 	%f196, %f194, %f195;
	ld.shared.f32 	%f197, [_ZZN3cub18CUB_300001_SM_10006detail6reduce18DeviceReduceKernelINS2_10policy_hubIfyN4cuda3std3__44plusIfEEE10Policy1000EN6thrust24THRUST_300001_SM_1000_NS6detail15normal_iteratorINSD_10device_ptrIfEEEEyS9_f6squareIfEEEvT0_PT3_T1_NS0_13GridEvenShareISO_EET2_T4_E12temp_storage+32];
	add.f32 	%f198, %f196, %f197;
	ld.shared.f32 	%f199, [_ZZN3cub18CUB_300001_SM_10006detail6reduce18DeviceReduceKernelINS2_10policy_hubIfyN4cuda3std3__44plusIfEEE10Policy1000EN6thrust24THRUST_300001_SM_1000_NS6detail15normal_iteratorINSD_10device_ptrIfEEEEyS9_f6squareIfEEEvT0_PT3_T1_NS0_13GridEvenShareISO_EET2_T4_E12temp_storage+36];
	add.f32 	%f339, %f198, %f199;
$L__BB5_46:
	mov.u32 	%r188, %tid.x;
	setp.ne.s32 	%p56, %r188, 0;
	@%p56 bra 	$L__BB5_48;
	cvta.to.global.u64 	%rd65, %rd24;
	mul.wide.u32 	%rd66, %r2, 4;
	add.s64 	%rd67, %rd65, %rd66;
	st.global.f32 	[%rd67], %f339;
$L__BB5_48:
	ret;

}
	// .globl	_ZN3cub18CUB_300001_SM_10006detail6reduce28DeviceReduceSingleTileKernelINS2_10policy_hubIfyN4cuda3std3__44plusIfEEE10Policy1000EPfSC_iS9_ffNS7_10__identityEEEvT0_T1_T2_T3_T4_T6_
.visible .entry _ZN3cub18CUB_300001_SM_10006detail6reduce28DeviceReduceSingleTileKernelINS2_10policy_hubIfyN4cuda3std3__44plusIfEEE10Policy1000EPfSC_iS9_ffNS7_10__identityEEEvT0_T1_T2_T3_T4_T6_(
	.param .u64 .ptr .align 1 _ZN3cub18CUB_300001_SM_10006detail6reduce28DeviceReduceSingleTileKernelINS2_10policy_hubIfyN4cuda3std3__44plusIfEEE10Policy1000EPfSC_iS9_ffNS7_10__identityEEEvT0_T1_T2_T3_T4_T6__param_0,
	.param .u64 .ptr .align 1 _ZN3cub18CUB_300001_SM_10006detail6reduce28DeviceReduceSingleTileKernelINS2_10policy_hubIfyN4cuda3std3__44plusIfEEE10Policy1000EPfSC_iS9_ffNS7_10__identityEEEvT0_T1_T2_T3_T4_T6__param_1,
	.param .u32 _ZN3cub18CUB_300001_SM_10006detail6reduce28DeviceReduceSingleTileKernelINS2_10policy_hubIfyN4cuda3std3__44plusIfEEE10Policy1000EPfSC_iS9_ffNS7_10__identityEEEvT0_T1_T2_T3_T4_T6__param_2,
	.param .align 1 .b8 _ZN3cub18CUB_300001_SM_10006detail6reduce28DeviceReduceSingleTileKernelINS2_10policy_hubIfyN4cuda3std3__44plusIfEEE10Policy1000EPfSC_iS9_ffNS7_10__identityEEEvT0_T1_T2_T3_T4_T6__param_3[1],
	.param .f32 _ZN3cub18CUB_300001_SM_10006detail6reduce28DeviceReduceSingleTileKernelINS2_10policy_hubIfyN4cuda3std3__44plusIfEEE10Policy1000EPfSC_iS9_ffNS7_10__identityEEEvT0_T1_T2_T3_T4_T6__param_4,
	.param .align 1 .b8 _ZN3cub18CUB_300001_SM_10006detail6reduce28DeviceReduceSingleTileKernelINS2_10policy_hubIfyN4cuda3std3__44plusIfEEE10Policy1000EPfSC_iS9_ffNS7_10__identityEEEvT0_T1_T2_T3_T4_T6__param_5[1]
)
.maxntid 256
.minnctapersm 1
{
	.reg .pred 	%p<97>;
	.reg .b32 	%r<407>;
	.reg .b32 	%f<419>;
	.reg .b64 	%rd<125>;
	// demoted variable
	.shared .align 4 .b8 _ZZN3cub18CUB_300001_SM_10006detail6reduce28DeviceReduceSingleTileKernelINS2_10policy_hubIfyN4cuda3std3__44plusIfEEE10Policy1000EPfSC_iS9_ffNS7_10__identityEEEvT0_T1_T2_T3_T4_T6_E12temp_storage[44];
	ld.param.u64 	%rd16, [_ZN3cub18CUB_300001_SM_10006detail6reduce28DeviceReduceSingleTileKernelINS2_10policy_hubIfyN4cuda3std3__44plusIfEEE10Policy1000EPfSC_iS9_ffNS7_10__identityEEEvT0_T1_T2_T3_T4_T6__param_0];
	ld.param.u64 	%rd17, [_ZN3cub18CUB_300001_SM_10006detail6reduce28DeviceReduceSingleTileKernelINS2_10policy_hubIfyN4cuda3std3__44plusIfEEE10Policy1000EPfSC_iS9_ffNS7_10__identityEEEvT0_T1_T2_T3_T4_T6__param_1];
	ld.param.u32 	%r67, [_ZN3cub18CUB_300001_SM_10006detail6reduce28DeviceReduceSingleTileKernelINS2_10policy_hubIfyN4cuda3std3__44plusIfEEE10Policy1000EPfSC_iS9_ffNS7_10__identityEEEvT0_T1_T2_T3_T4_T6__param_2];
	ld.param.f32 	%f58, [_ZN3cub18CUB_300001_SM_10006detail6reduce28DeviceReduceSingleTileKernelINS2_10policy_hubIfyN4cuda3std3__44plusIfEEE10Policy1000EPfSC_iS9_ffNS7_10__identityEEEvT0_T1_T2_T3_T4_T6__param_4];
	cvta.to.global.u64 	%rd1, %rd17;
	setp.ne.s32 	%p1, %r67, 0;
	@%p1 bra 	$L__BB6_3;
	mov.u32 	%r380, %tid.x;
	setp.ne.s32 	%p96, %r380, 0;
	@%p96 bra 	$L__BB6_74;
	st.global.f32 	[%rd1], %f58;
	bra.uni 	$L__BB6_74;
$L__BB6_3:
	and.b64  	%rd18, %rd16, 15;
	setp.ne.s64 	%p2, %rd18, 0;
	@%p2 bra 	$L__BB6_38;
	setp.gt.s32 	%p49, %r67, 4095;
	@%p49 bra 	$L__BB6_22;
	mov.u32 	%r1, %tid.x;
	setp.ge.s32 	%p66, %r1, %r67;
	mov.f32 	%f397, 0f00000000;
	mov.u32 	%r384, %r1;
	@%p66 bra 	$L__BB6_7;
	mul.wide.u32 	%rd113, %r1, 4;
	add.s64 	%rd112, %rd16, %rd113;
	// begin inline asm
	ld.global.nc.u32 %r300, [%rd112];
	// end inline asm
	mov.b32 	%f397, %r300;
	add.s32 	%r384, %r1, 256;
$L__BB6_7:
	setp.ge.s32 	%p67, %r384, %r67;
	@%p67 bra 	$L__BB6_13;
	not.b32 	%r301, %r384;
	add.s32 	%r4, %r67, %r301;
	and.b32  	%r302, %r4, 768;
	setp.eq.s32 	%p68, %r302, 768;
	@%p68 bra 	$L__BB6_11;
	mul.wide.u32 	%rd114, %r384, 4;
	add.s64 	%rd121, %rd16, %rd114;
	shr.u32 	%r303, %r4, 8;
	add.s32 	%r304, %r303, 1;
	and.b32  	%r305, %r304, 3;
	neg.s32 	%r382, %r305;
$L__BB6_10:
	.pragma "nounroll";
	// begin inline asm
	ld.global.nc.u32 %r306, [%rd121];
	// end inline asm
	mov.b32 	%f323, %r306;
	add.f32 	%f397, %f397, %f323;
	add.s32 	%r384, %r384, 256;
	add.s64 	%rd121, %rd121, 1024;
	add.s32 	%r382, %r382, 1;
	setp.ne.s32 	%p69, %r382, 0;
	@%p69 bra 	$L__BB6_10;
$L__BB6_11:
	setp.lt.u32 	%p70, %r4, 768;
	@%p70 bra 	$L__BB6_13;
$L__BB6_12:
	mul.wide.s32 	%rd120, %r384, 4;
	add.s64 	%rd116, %rd16, %rd120;
	// begin inline asm
	ld.global.nc.u32 %r307, [%rd116];
	// end inline asm
	mov.b32 	%f324, %r307;
	add.f32 	%f325, %f397, %f324;
	add.s64 	%rd117, %rd116, 1024;
	// begin inline asm
	ld.global.nc.u32 %r308, [%rd117];
	// end inline asm
	mov.b32 	%f326, %r308;
	add.f32 	%f327, %f325, %f326;
	add.s64 	%rd118, %rd116, 2048;
	// begin inline asm
	ld.global.nc.u32 %r309, [%rd118];
	// end inline asm
	mov.b32 	%f328, %r309;
	add.f32 	%f329, %f327, %f328;
	add.s64 	%rd119, %rd116, 3072;
	// begin inline asm
	ld.global.nc.u32 %r310, [%rd119];
	// end inline asm
	mov.b32 	%f330, %r310;
	add.f32 	%f397, %f329, %f330;
	add.s32 	%r384, %r384, 1024;
	setp.lt.s32 	%p71, %r384, %r67;
	@%p71 bra 	$L__BB6_12;
$L__BB6_13:
	setp.lt.s32 	%p72, %r67, 256;
	@%p72 bra 	$L__BB6_18;
	// begin inline asm
	mov.u32 %r349, %laneid;
	// end inline asm
	mov.b32 	%r351, %f397;
	mov.b32 	%r352, 1;
	mov.b32 	%r373, 31;
	mov.b32 	%r374, -1;
	// begin inline asm
	shfl.sync.down.b32 %r350, %r351, %r352, %r373, %r374;
	// end inline asm
	setp.gt.s32 	%p88, %r349, 30;
	mov.b32 	%f365, %r350;
	add.f32 	%f366, %f397, %f365;
	selp.f32 	%f367, %f397, %f366, %p88;
	mov.b32 	%r356, %f367;
	mov.b32 	%r357, 2;
	// begin inline asm
	shfl.sync.down.b32 %r355, %r356, %r357, %r373, %r374;
	// end inline asm
	setp.gt.s32 	%p89, %r349, 29;
	mov.b32 	%f368, %r355;
	add.f32 	%f369, %f367, %f368;
	selp.f32 	%f370, %f367, %f369, %p89;
	mov.b32 	%r361, %f370;
	mov.b32 	%r362, 4;
	// begin inline asm
	shfl.sync.down.b32 %r360, %r361, %r362, %r373, %r374;
	// end inline asm
	setp.gt.s32 	%p90, %r349, 27;
	mov.b32 	%f371, %r360;
	add.f32 	%f372, %f370, %f371;
	selp.f32 	%f373, %f370, %f372, %p90;
	mov.b32 	%r366, %f373;
	mov.b32 	%r367, 8;
	// begin inline asm
	shfl.sync.down.b32 %r365, %r366, %r367, %r373, %r374;
	// end inline asm
	setp.gt.s32 	%p91, %r349, 23;
	mov.b32 	%f374, %r365;
	add.f32 	%f375, %f373, %f374;
	selp.f32 	%f376, %f373, %f375, %p91;
	mov.b32 	%r371, %f376;
	mov.b32 	%r372, 16;
	// begin inline asm
	shfl.sync.down.b32 %r370, %r371, %r372, %r373, %r374;
	// end inline asm
	setp.gt.s32 	%p92, %r349, 15;
	mov.b32 	%f377, %r370;
	add.f32 	%f10, %f376, %f377;
	selp.f32 	%f418, %f376, %f10, %p92;
	setp.ne.s32 	%p93, %r349, 0;
	@%p93 bra 	$L__BB6_16;
	shr.u32 	%r375, %r1, 3;
	and.b32  	%r376, %r375, 124;
	mov.u32 	%r377, _ZZN3cub18CUB_300001_SM_10006detail6reduce28DeviceReduceSingleTileKernelINS2_10policy_hubIfyN4cuda3std3__44plusIfEEE10Policy1000EPfSC_iS9_ffNS7_10__identityEEEvT0_T1_T2_T3_T4_T6_E12temp_storage;
	add.s32 	%r378, %r377, %r376;
	st.shared.f32 	[%r378+8], %f10;
$L__BB6_16:
	bar.sync 	0;
	setp.ne.s32 	%p94, %r1, 0;
	@%p94 bra 	$L__BB6_72;
	ld.shared.f32 	%f378, [_ZZN3cub18CUB_300001_SM_10006detail6reduce28DeviceReduceSingleTileKernelINS2_10policy_hubIfyN4cuda3std3__44plusIfEEE10Policy1000EPfSC_iS9_ffNS7_10__identityEEEvT0_T1_T2_T3_T4_T6_E12temp_storage+12];
	add.f32 	%f379, %f418, %f378;
	ld.shared.f32 	%f380, [_ZZN3cub18CUB_300001_SM_10006detail6reduce28DeviceReduceSingleTileKernelINS2_10policy_hubIfyN4cuda3std3__44plusIfEEE10Policy1000EPfSC_iS9_ffNS7_10__identityEEEvT0_T1_T2_T3_T4_T6_E12temp_storage+16];
	add.f32 	%f381, %f379, %f380;
	ld.shared.f32 	%f382, [_ZZN3cub18CUB_300001_SM_10006detail6reduce28DeviceReduceSingleTileKernelINS2_10policy_hubIfyN4cuda3std3__44plusIfEEE10Policy1000EPfSC_iS9_ffNS7_10__identityEEEvT0_T1_T2_T3_T4_T6_E12temp_storage+20];
	add.f32 	%f383, %f381, %f382;
	ld.shared.f32 	%f384, [_ZZN3cub18CUB_300001_SM_10006detail6reduce28DeviceReduceSingleTileKernelINS2_10policy_hubIfyN4cuda3std3__44plusIfEEE10Policy1000EPfSC_iS9_ffNS7_10__identityEEEvT0_T1_T2_T3_T4_T6_E12temp_storage+24];
	add.f32 	%f385, %f383, %f384;
	ld.shared.f32 	%f386, [_ZZN3cub18CUB_300001_SM_10006detail6reduce28DeviceReduceSingleTileKernelINS2_10policy_hubIfyN4cuda3std3__44plusIfEEE10Policy1000EPfSC_iS9_ffNS7_10__identityEEEvT0_T1_T2_T3_T4_T6_E12temp_storage+28];
	add.f32 	%f387, %f385, %f386;
	ld.shared.f32 	%f388, [_ZZN3cub18CUB_300001_SM_10006detail6reduce28DeviceReduceSingleTileKernelINS2_10policy_hubIfyN4cuda3std3__44plusIfEEE10Policy1000EPfSC_iS9_ffNS7_10__identityEEEvT0_T1_T2_T3_T4_T6_E12temp_storage+32];
	add.f32 	%f389, %f387, %f388;
	ld.shared.f32 	%f390, [_ZZN3cub18CUB_300001_SM_10006detail6reduce28DeviceReduceSingleTileKernelINS2_10policy_hubIfyN4cuda3std3__44plusIfEEE10Policy1000EPfSC_iS9_ffNS7_10__identityEEEvT0_T1_T2_T3_T4_T6_E12temp_storage+36];
	add.f32 	%f418, %f389, %f390;
	bra.uni 	$L__BB6_72;
$L__BB6_18:
	// begin inline asm
	mov.u32 %r311, %laneid;
	// end inline asm
	and.b32  	%r337, %r1, 992;
	add.s32 	%r338, %r337, 32;
	setp.gt.s32 	%p73, %r338, %r67;
	not.b32 	%r339, %r337;
	add.s32 	%r340, %r67, %r339;
	selp.b32 	%r335, %r340, 31, %p73;
	mov.b32 	%r313, %f397;
	mov.b32 	%r314, 1;
	mov.b32 	%r336, -1;
	// begin inline asm
	shfl.sync.down.b32 %r312, %r313, %r314, %r335, %r336;
	// end inline asm
	setp.lt.s32 	%p74, %r311, %r335;
	mov.b32 	%f331, %r312;
	add.f32 	%f332, %f397, %f331;
	selp.f32 	%f333, %f332, %f397, %p74;
	mov.b32 	%r318, %f333;
	mov.b32 	%r319, 2;
	// begin inline asm
	shfl.sync.down.b32 %r317, %r318, %r319, %r335, %r336;
	// end inline asm
	add.s32 	%r341, %r311, 2;
	setp.gt.s32 	%p75, %r341, %r335;
	mov.b32 	%f334, %r317;
	add.f32 	%f335, %f333, %f334;
	selp.f32 	%f336, %f333, %f335, %p75;
	mov.b32 	%r323, %f336;
	mov.b32 	%r324, 4;
	// begin inline asm
	shfl.sync.down.b32 %r322, %r323, %r324, %r335, %r336;
	// end inline asm
	add.s32 	%r342, %r311, 4;
	setp.gt.s32 	%p76, %r342, %r335;
	mov.b32 	%f337, %r322;
	add.f32 	%f338, %f336, %f337;
	selp.f32 	%f339, %f336, %f338, %p76;
	mov.b32 	%r328, %f339;
	mov.b32 	%r329, 8;
	// begin inline asm
	shfl.sync.down.b32 %r327, %r328, %r329, %r335, %r336;
	// end inline asm
	add.s32 	%r343, %r311, 8;
	setp.gt.s32 	%p77, %r343, %r335;
	mov.b32 	%f340, %r327;
	add.f32 	%f341, %f339, %f340;
	selp.f32 	%f342, %f339, %f341, %p77;
	mov.b32 	%r333, %f342;
	mov.b32 	%r334, 16;
	// begin inline asm
	shfl.sync.down.b32 %r332, %r333, %r334, %r335, %r336;
	// end inline asm
	add.s32 	%r344, %r311, 16;
	setp.gt.s32 	%p78, %r344, %r335;
	mov.b32 	%f343, %r332;
	add.f32 	%f344, %f342, %f343;
	selp.f32 	%f418, %f342, %f344, %p78;
	setp.ne.s32 	%p79, %r311, 0;
	@%p79 bra 	$L__BB6_20;
	shr.u32 	%r345, %r1, 3;
	and.b32  	%r346, %r345, 124;
	mov.u32 	%r347, _ZZN3cub18CUB_300001_SM_10006detail6reduce28DeviceReduceSingleTileKernelINS2_10policy_hubIfyN4cuda3std3__44plusIfEEE10Policy1000EPfSC_iS9_ffNS7_10__identityEEEvT0_T1_T2_T3_T4_T6_E12temp_storage;
	add.s32 	%r348, %r347, %r346;
	st.shared.f32 	[%r348+8], %f418;
$L__BB6_20:
	bar.sync 	0;
	setp.ne.s32 	%p80, %r1, 0;
	@%p80 bra 	$L__BB6_72;
	setp.gt.s32 	%p81, %r67, 32;
	ld.shared.f32 	%f345, [_ZZN3cub18CUB_300001_SM_10006detail6reduce28DeviceReduceSingleTileKernelINS2_10policy_hubIfyN4cuda3std3__44plusIfEEE10Policy1000EPfSC_iS9_ffNS7_10__identityEEEvT0_T1_T2_T3_T4_T6_E12temp_storage+12];
	add.f32 	%f346, %f418, %f345;
	selp.f32 	%f347, %f346, %f418, %p81;
	setp.gt.s32 	%p82, %r67, 64;
	ld.shared.f32 	%f348, [_ZZN3cub18CUB_300001_SM_10006detail6reduce28DeviceReduceSingleTileKernelINS2_10policy_hubIfyN4cuda3std3__44plusIfEEE10Policy1000EPfSC_iS9_ffNS7_10__identityEEEvT0_T1_T2_T3_T4_T6_E12temp_storage+16];
	add.f32 	%f349, %f348, %f347;
	selp.f32 	%f350, %f349, %f347, %p82;
	setp.gt.s32 	%p83, %r67, 96;
	ld.shared.f32 	%f351, [_ZZN3cub18CUB_300001_SM_10006detail6reduce28DeviceReduceSingleTileKernelINS2_10policy_hubIfyN4cuda3std3__44plusIfEEE10Policy1000EPfSC_iS9_ffNS7_10__identityEEEvT0_T1_T2_T3_T4_T6_E12temp_storage+20];
	add.f32 	%f352, %f351, %f350;
	selp.f32 	%f353, %f352, %f350, %p83;
	setp.gt.s32 	%p84, %r67, 128;
	ld.shared.f32 	%f354, [_ZZN3cub18CUB_300001_SM_10006detail6reduce28DeviceReduceSingleTileKernelINS2_10policy_hubIfyN4cuda3std3__44plusIfEEE10Policy1000EPfSC_iS9_ffNS7_10__identityEEEvT0_T1_T2_T3_T4_T6_E12temp_storage+24];
	add.f32 	%f355, %f354, %f353;
	selp.f32 	%f356, %f355, %f353, %p84;
	setp.gt.s32 	%p85, %r67, 160;
	ld.shared.f32 	%f357, [_ZZN3cub18CUB_300001_SM_10006detail6reduce28DeviceReduceSingleTileKernelINS2_10policy_hubIfyN4cuda3std3__44plusIfEEE10Policy1000EPfSC_iS9_ffNS7_10__identityEEEvT0_T1_T2_T3_T4_T6_E12temp_storage+28];
	add.f32 	%f358, %f357, %f356;
	selp.f32 	%f359, %f358, %f356, %p85;
	setp.gt.s32 	%p86, %r67, 192;
	ld.shared.f32 	%f360, [_ZZN3cub18CUB_300001_SM_10006detail6reduce28DeviceReduceSingleTileKernelINS2_10policy_hubIfyN4cuda3std3__44plusIfEEE10Policy1000EPfSC_iS9_ffNS7_10__identityEEEvT0_T1_T2_T3_T4_T6_E12temp_storage+32];
	add.f32 	%f361, %f360, %f359;
	selp.f32 	%f362, %f361, %f359, %p86;
	setp.gt.s32 	%p87, %r67, 224;
	ld.shared.f32 	%f363, [_ZZN3cub18CUB_300001_SM_10006detail6reduce28DeviceReduceSingleTileKernelINS2_10policy_hubIfyN4cuda3std3__44plusIfEEE10Policy1000EPfSC_iS9_ffNS7_10__identityEEEvT0_T1_T2_T3_T4_T6_E12temp_storage+36];
	add.f32 	%f364, %f363, %f362;
	selp.f32 	%f418, %f364, %f362, %p87;
	bra.uni 	$L__BB6_72;
$L__BB6_22:
	mov.u32 	%r13, %tid.x;
	shl.b32 	%r224, %r13, 2;
	mul.wide.u32 	%rd86, %r224, 4;
	add.s64 	%rd76, %rd16, %rd86;
	// begin inline asm
	ld.global.nc.v2.u64 {%rd74, %rd75}, [%rd76];
	// end inline asm
	mov.b64 	{%r225, %r226}, %rd75;
	mov.b64 	{%r227, %r228}, %rd74;
	mov.b32 	%f225, %r228;
	mov.b32 	%f226, %r227;
	mov.b32 	%f227, %r226;
	mov.b32 	%f228, %r225;
	add.s64 	%rd79, %rd76, 4096;
	// begin inline asm
	ld.global.nc.v2.u64 {%rd77, %rd78}, [%rd79];
	// end inline asm
	mov.b64 	{%r229, %r230}, %rd78;
	mov.b64 	{%r231, %r232}, %rd77;
	mov.b32 	%f229, %r232;
	mov.b32 	%f230, %r231;
	mov.b32 	%f231, %r230;
	mov.b32 	%f232, %r229;
	add.s64 	%rd82, %rd76, 8192;
	// begin inline asm
	ld.global.nc.v2.u64 {%rd80, %rd81}, [%rd82];
	// end inline asm
	mov.b64 	{%r233, %r234}, %rd81;
	mov.b64 	{%r235, %r236}, %rd80;
	mov.b32 	%f233, %r236;
	mov.b32 	%f234, %r235;
	mov.b32 	%f235, %r234;
	mov.b32 	%f236, %r233;
	add.s64 	%rd85, %rd76, 12288;
	// begin inline asm
	ld.global.nc.v2.u64 {%rd83, %rd84}, [%rd85];
	// end inline asm
	mov.b64 	{%r237, %r238}, %rd84;
	mov.b64 	{%r239, %r240}, %rd83;
	mov.b32 	%f237, %r240;
	mov.b32 	%f238, %r239;
	mov.b32 	%f239, %r238;
	mov.b32 	%f240, %r237;
	add.f32 	%f241, %f226, %f225;
	add.f32 	%f242, %f228, %f227;
	add.f32 	%f243, %f230, %f229;
	add.f32 	%f244, %f232, %f231;
	add.f32 	%f245, %f234, %f233;
	add.f32 	%f246, %f236, %f235;
	add.f32 	%f247, %f238, %f237;
	add.f32 	%f248, %f240, %f239;
	add.f32 	%f249, %f241, %f242;
	add.f32 	%f250, %f243, %f244;
	add.f32 	%f251, %f245, %f246;
	add.f32 	%f252, %f247, %f248;
	add.f32 	%f253, %f249, %f250;
	add.f32 	%f254, %f251, %f252;
	add.f32 	%f404, %f253, %f254;
	setp.lt.u32 	%p50, %r67, 8192;
	mov.b32 	%r387, 4096;
	@%p50 bra 	$L__BB6_26;
	add.s32 	%r14, %r67, -4096;
	mov.b32 	%r387, 4096;
$L__BB6_24:
	mul.wide.s32 	%rd99, %r387, 4;
	add.s64 	%rd89, %rd76, %rd99;
	// begin inline asm
	ld.global.nc.v2.u64 {%rd87, %rd88}, [%rd89];
	// end inline asm
	mov.b64 	{%r242, %r243}, %rd88;
	mov.b64 	{%r244, %r245}, %rd87;
	mov.b32 	%f255, %r245;
	mov.b32 	%f256, %r244;
	mov.b32 	%f257, %r243;
	mov.b32 	%f258, %r242;
	add.s64 	%rd92, %rd89, 4096;
	// begin inline asm
	ld.global.nc.v2.u64 {%rd90, %rd91}, [%rd92];
	// end inline asm
	mov.b64 	{%r246, %r247}, %rd91;
	mov.b64 	{%r248, %r249}, %rd90;
	mov.b32 	%f259, %r249;
	mov.b32 	%f260, %r248;
	mov.b32 	%f261, %r247;
	mov.b32 	%f262, %r246;
	add.s64 	%rd95, %rd89, 8192;
	// begin inline asm
	ld.global.nc.v2.u64 {%rd93, %rd94}, [%rd95];
	// end inline asm
	mov.b64 	{%r250, %r251}, %rd94;
	mov.b64 	{%r252, %r253}, %rd93;
	mov.b32 	%f263, %r253;
	mov.b32 	%f264, %r252;
	mov.b32 	%f265, %r251;
	mov.b32 	%f266, %r250;
	add.s64 	%rd98, %rd89, 12288;
	// begin inline asm
	ld.global.nc.v2.u64 {%rd96, %rd97}, [%rd98];
	// end inline asm
	mov.b64 	{%r254, %r255}, %rd97;
	mov.b64 	{%r256, %r257}, %rd96;
	mov.b32 	%f267, %r257;
	mov.b32 	%f268, %r256;
	mov.b32 	%f269, %r255;
	mov.b32 	%f270, %r254;
	add.f32 	%f271, %f404, %f256;
	add.f32 	%f272, %f255, %f258;
	add.f32 	%f273, %f257, %f260;
	add.f32 	%f274, %f259, %f262;
	add.f32 	%f275, %f261, %f264;
	add.f32 	%f276, %f263, %f266;
	add.f32 	%f277, %f265, %f268;
	add.f32 	%f278, %f267, %f270;
	add.f32 	%f279, %f271, %f272;
	add.f32 	%f280, %f273, %f274;
	add.f32 	%f281, %f275, %f276;
	add.f32 	%f282, %f277, %f278;
	add.f32 	%f283, %f279, %f280;
	add.f32 	%f284, %f281, %f282;
	add.f32 	%f285, %f283, %f284;
	add.f32 	%f404, %f285, %f269;
	sub.s32 	%r258, %r67, %r387;
	setp.lt.s32 	%p51, %r258, 4096;
	@%p51 bra 	$L__BB6_34;
	add.s32 	%r387, %r387, 4096;
	setp.le.s32 	%p52, %r387, %r14;
	@%p52 bra 	$L__BB6_24;
$L__BB6_26:
	setp.le.s32 	%p53, %r67, %r387;
	@%p53 bra 	$L__BB6_34;
	sub.s32 	%r18, %r67, %r387;
	setp.ge.s32 	%p54, %r13, %r18;
	@%p54 bra 	$L__BB6_34;
	not.b32 	%r259, %r13;
	add.s32 	%r260, %r67, %r259;
	sub.s32 	%r19, %r260, %r387;
	and.b32  	%r261, %r19, 768;
	setp.eq.s32 	%p55, %r261, 768;
	mov.u32 	%r391, %r13;
	@%p55 bra 	$L__BB6_31;
	add.s32 	%r389, %r13, %r387;
	shr.u32 	%r262, %r19, 8;
	add.s32 	%r263, %r262, 1;
	and.b32  	%r264, %r263, 3;
	neg.s32 	%r388, %r264;
	mov.u32 	%r391, %r13;
$L__BB6_30:
	.pragma "nounroll";
	mul.wide.u32 	%rd101, %r389, 4;
	add.s64 	%rd100, %rd16, %rd101;
	// begin inline asm
	ld.global.nc.u32 %r265, [%rd100];
	// end inline asm
	mov.b32 	%f287, %r265;
	add.f32 	%f404, %f404, %f287;
	add.s32 	%r391, %r391, 256;
	add.s32 	%r389, %r389, 256;
	add.s32 	%r388, %r388, 1;
	setp.ne.s32 	%p56, %r388, 0;
	@%p56 bra 	$L__BB6_30;
$L__BB6_31:
	setp.lt.u32 	%p57, %r19, 768;
	@%p57 bra 	$L__BB6_34;
	cvt.u64.u32 	%rd102, %r391;
	cvt.u64.u32 	%rd103, %r387;
	add.s64 	%rd104, %rd102, %rd103;
	shl.b64 	%rd105, %rd104, 2;
	add.s64 	%rd106, %rd105, %rd16;
	add.s64 	%rd122, %rd106, 2048;
	add.s32 	%r392, %r391, %r387;
$L__BB6_33:
	mul.wide.u32 	%rd111, %r392, 4;
	add.s64 	%rd107, %rd16, %rd111;
	// begin inline asm
	ld.global.nc.u32 %r266, [%rd107];
	// end inline asm
	mov.b32 	%f288, %r266;
	add.f32 	%f289, %f404, %f288;
	add.s64 	%rd108, %rd122, -1024;
	// begin inline asm
	ld.global.nc.u32 %r267, [%rd108];
	// end inline asm
	mov.b32 	%f290, %r267;
	add.f32 	%f291, %f289, %f290;
	// begin inline asm
	ld.global.nc.u32 %r268, [%rd122];
	// end inline asm
	mov.b32 	%f292, %r268;
	add.f32 	%f293, %f291, %f292;
	add.s64 	%rd110, %rd122, 1024;
	// begin inline asm
	ld.global.nc.u32 %r269, [%rd110];
	// end inline asm
	mov.b32 	%f294, %r269;
	add.f32 	%f404, %f293, %f294;
	add.s32 	%r391, %r391, 1024;
	add.s64 	%rd122, %rd122, 4096;
	add.s32 	%r392, %r392, 1024;
	setp.lt.s32 	%p58, %r391, %r18;
	@%p58 bra 	$L__BB6_33;
$L__BB6_34:
	// begin inline asm
	mov.u32 %r270, %laneid;
	// end inline asm
	mov.b32 	%r272, %f404;
	mov.b32 	%r273, 1;
	mov.b32 	%r294, 31;
	mov.b32 	%r295, -1;
	// begin inline asm
	shfl.sync.down.b32 %r271, %r272, %r273, %r294, %r295;
	// end inline asm
	setp.gt.s32 	%p59, %r270, 30;
	mov.b32 	%f295, %r271;
	add.f32 	%f296, %f404, %f295;
	selp.f32 	%f297, %f404, %f296, %p59;
	mov.b32 	%r277, %f297;
	mov.b32 	%r278, 2;
	// begin inline asm
	shfl.sync.down.b32 %r276, %r277, %r278, %r294, %r295;
	// end inline asm
	setp.gt.s32 	%p60, %r270, 29;
	mov.b32 	%f298, %r276;
	add.f32 	%f299, %f297, %f298;
	selp.f32 	%f300, %f297, %f299, %p60;
	mov.b32 	%r282, %f300;
	mov.b32 	%r283, 4;
	// begin inline asm
	shfl.sync.down.b32 %r281, %r282, %r283, %r294, %r295;
	// end inline asm
	setp.gt.s32 	%p61, %r270, 27;
	mov.b32 	%f301, %r281;
	add.f32 	%f302, %f300, %f301;
	selp.f32 	%f303, %f300, %f302, %p61;
	mov.b32 	%r287, %f303;
	mov.b32 	%r288, 8;
	// begin inline asm
	shfl.sync.down.b32 %r286, %r287, %r288, %r294, %r295;
	// end inline asm
	setp.gt.s32 	%p62, %r270, 23;
	mov.b32 	%f304, %r286;
	add.f32 	%f305, %f303, %f304;
	selp.f32 	%f306, %f303, %f305, %p62;
	mov.b32 	%r292, %f306;
	mov.b32 	%r293, 16;
	// begin inline asm
	shfl.sync.down.b32 %r291, %r292, %r293, %r294, %r295;
	// end inline asm
	setp.gt.s32 	%p63, %r270, 15;
	mov.b32 	%f307, %r291;
	add.f32 	%f26, %f306, %f307;
	selp.f32 	%f418, %f306, %f26, %p63;
	setp.ne.s32 	%p64, %r270, 0;
	@%p64 bra 	$L__BB6_36;
	shr.u32 	%r296, %r13, 3;
	and.b32  	%r297, %r296, 124;
	mov.u32 	%r298, _ZZN3cub18CUB_300001_SM_10006detail6reduce28DeviceReduceSingleTileKernelINS2_10policy_hubIfyN4cuda3std3__44plusIfEEE10Policy1000EPfSC_iS9_ffNS7_10__identityEEEvT0_T1_T2_T3_T4_T6_E12temp_storage;
	add.s32 	%r299, %r298, %r297;
	st.shared.f32 	[%r299+8], %f26;
$L__BB6_36:
	bar.sync 	0;
	setp.ne.s32 	%p65, %r13, 0;
	@%p65 bra 	$L__BB6_72;
	ld.shared.f32 	%f308, [_ZZN3cub18CUB_300001_SM_10006detail6reduce28DeviceReduceSingleTileKernelINS2_10policy_hubIfyN4cuda3std3__44plusIfEEE10Policy1000EPfSC_iS9_ffNS7_10__identityEEEvT0_T1_T2_T3_T4_T6_E12temp_storage+12];
	add.f32 	%f309, %f418, %f308;
	ld.shared.f32 	%f310, [_ZZN3cub18CUB_300001_SM_10006detail6reduce28DeviceReduceSingleTileKernelINS2_10policy_hubIfyN4cuda3std3__44plusIfEEE10Policy1000EPfSC_iS9_ffNS7_10__identityEEEvT0_T1_T2_T3_T4_T6_E12temp_storage+16];
	add.f32 	%f311, %f309, %f310;
	ld.shared.f32 	%f312, [_ZZN3cub18CUB_300001_SM_10006detail6reduce28DeviceReduceSingleTileKernelINS2_10policy_hubIfyN4cuda3std3__44plusIfEEE10Policy1000EPfSC_iS9_ffNS7_10__identityEEEvT0_T1_T2_T3_T4_T6_E12temp_storage+20];
	add.f32 	%f313, %f311, %f312;
	ld.shared.f32 	%f314, [_ZZN3cub18CUB_300001_SM_10006detail6reduce28DeviceReduceSingleTileKernelINS2_10policy_hubIfyN4cuda3std3__44plusIfEEE10Policy1000EPfSC_iS9_ffNS7_10__identityEEEvT0_T1_T2_T3_T4_T6_E12temp_storage+24];
	add.f32 	%f315, %f313, %f314;
	ld.shared.f32 	%f316, [_ZZN3cub18CUB_300001_SM_10006detail6reduce28DeviceReduceSingleTileKernelINS2_10policy_hubIfyN4cuda3std3__44plusIfEEE10Policy1000EPfSC_iS9_ffNS7_10__identityEEEvT0_T1_T2_T3_T4_T6_E12temp_storage+28];
	add.f32 	%f317, %f315, %f316;
	ld.shared.f32 	%f318, [_ZZN3cub18CUB_300001_SM_10006detail6reduce28DeviceReduceSingleTileKernelINS2_10policy_hubIfyN4cuda3std3__44plusIfEEE10Policy1000EPfSC_iS9_ffNS7_10__identityEEEvT0_T1_T2_T3_T4_T6_E12temp_storage+32];
	add.f32 	%f319, %f317, %f318;
	ld.shared.f32 	%f320, [_ZZN3cub18CUB_300001_SM_10006detail6reduce28DeviceReduceSingleTileKernelINS2_10policy_hubIfyN4cuda3std3__44plusIfEEE10Policy1000EPfSC_iS9_ffNS7_10__identityEEEvT0_T1_T2_T3_T4_T6_E12temp_storage+36];
	add.f32 	%f418, %f319, %f320;
	bra.uni 	$L__BB6_72;
$L__BB6_38:
	setp.gt.s32 	%p3, %r67, 4095;
	@%p3 bra 	$L__BB6_56;
	mov.u32 	%r34, %tid.x;
	setp.ge.s32 	%p20, %r34, %r67;
	mov.f32 	%f410, 0f00000000;
	mov.u32 	%r397, %r34;
	@%p20 bra 	$L__BB6_41;
	mul.wide.u32 	%rd66, %r34, 4;
	add.s64 	%rd65, %rd16, %rd66;
	// begin inline asm
	ld.global.nc.u32 %r144, [%rd65];
	// end inline asm
	mov.b32 	%f410, %r144;
	add.s32 	%r397, %r34, 256;
$L__BB6_41:
	setp.ge.s32 	%p21, %r397, %r67;
	@%p21 bra 	$L__BB6_47;
	not.b32 	%r145, %r397;
	add.s32 	%r37, %r67, %r145;
	and.b32  	%r146, %r37, 768;
	setp.eq.s32 	%p22, %r146, 768;
	@%p22 bra 	$L__BB6_45;
	mul.wide.u32 	%rd67, %r397, 4;
	add.s64 	%rd123, %rd16, %rd67;
	shr.u32 	%r147, %r37, 8;
	add.s32 	%r148, %r147, 1;
	and.b32  	%r149, %r148, 3;
	neg.s32 	%r395, %r149;
$L__BB6_44:
	.pragma "nounroll";
	// begin inline asm
	ld.global.nc.u32 %r150, [%rd123];
	// end inline asm
	mov.b32 	%f157, %r150;
	add.f32 	%f410, %f410, %f157;
	add.s32 	%r397, %r397, 256;
	add.s64 	%rd123, %rd123, 1024;
	add.s32 	%r395, %r395, 1;
	setp.ne.s32 	%p23, %r395, 0;
	@%p23 bra 	$L__BB6_44;
$L__BB6_45:
	setp.lt.u32 	%p24, %r37, 768;
	@%p24 bra 	$L__BB6_47;
$L__BB6_46:
	mul.wide.s32 	%rd73, %r397, 4;
	add.s64 	%rd69, %rd16, %rd73;
	// begin inline asm
	ld.global.nc.u32 %r151, [%rd69];
	// end inline asm
	mov.b32 	%f158, %r151;
	add.f32 	%f159, %f410, %f158;
	add.s64 	%rd70, %rd69, 1024;
	// begin inline asm
	ld.global.nc.u32 %r152, [%rd70];
	// end inline asm
	mov.b32 	%f160, %r152;
	add.f32 	%f161, %f159, %f160;
	add.s64 	%rd71, %rd69, 2048;
	// begin inline asm
	ld.global.nc.u32 %r153, [%rd71];
	// end inline asm
	mov.b32 	%f162, %r153;
	add.f32 	%f163, %f161, %f162;
	add.s64 	%rd72, %rd69, 3072;
	// begin inline asm
	ld.global.nc.u32 %r154, [%rd72];
	// end inline asm
	mov.b32 	%f164, %r154;
	add.f32 	%f410, %f163, %f164;
	add.s32 	%r397, %r397, 1024;
	setp.lt.s32 	%p25, %r397, %r67;
	@%p25 bra 	$L__BB6_46;
$L__BB6_47:
	setp.lt.s32 	%p26, %r67, 256;
	@%p26 bra 	$L__BB6_52;
	// begin inline asm
	mov.u32 %r193, %laneid;
	// end inline asm
	mov.b32 	%r195, %f410;
	mov.b32 	%r196, 1;
	mov.b32 	%r217, 31;
	mov.b32 	%r218, -1;
	// begin inline asm
	shfl.sync.down.b32 %r194, %r195, %r196, %r217, %r218;
	// end inline asm
	setp.gt.s32 	%p42, %r193, 30;
	mov.b32 	%f199, %r194;
	add.f32 	%f200, %f410, %f199;
	selp.f32 	%f201, %f410, %f200, %p42;
	mov.b32 	%r200, %f201;
	mov.b32 	%r201, 2;
	// begin inline asm
	shfl.sync.down.b32 %r199, %r200, %r201, %r217, %r218;
	// end inline asm
	setp.gt.s32 	%p43, %r193, 29;
	mov.b32 	%f202, %r199;
	add.f32 	%f203, %f201, %f202;
	selp.f32 	%f204, %f201, %f203, %p43;
	mov.b32 	%r205, %f204;
	mov.b32 	%r206, 4;
	// begin inline asm
	shfl.sync.down.b32 %r204, %r205, %r206, %r217, %r218;
	// end inline asm
	setp.gt.s32 	%p44, %r193, 27;
	mov.b32 	%f205, %r204;
	add.f32 	%f206, %f204, %f205;
	selp.f32 	%f207, %f204, %f206, %p44;
	mov.b32 	%r210, %f207;
	mov.b32 	%r211, 8;
	// begin inline asm
	shfl.sync.down.b32 %r209, %r210, %r211, %r217, %r218;
	// end inline asm
	setp.gt.s32 	%p45, %r193, 23;
	mov.b32 	%f208, %r209;
	add.f32 	%f209, %f207, %f208;
	selp.f32 	%f210, %f207, %f209, %p45;
	mov.b32 	%r215, %f210;
	mov.b32 	%r216, 16;
	// begin inline asm
	shfl.sync.down.b32 %r214, %r215, %r216, %r217, %r218;
	// end inline asm
	setp.gt.s32 	%p46, %r193, 15;
	mov.b32 	%f211, %r214;
	add.f32 	%f38, %f210, %f211;
	selp.f32 	%f418, %f210, %f38, %p46;
	setp.ne.s32 	%p47, %r193, 0;
	@%p47 bra 	$L__BB6_50;
	shr.u32 	%r219, %r34, 3;
	and.b32  	%r220, %r219, 124;
	mov.u32 	%r221, _ZZN3cub18CUB_300001_SM_10006detail6reduce28DeviceReduceSingleTileKernelINS2_10policy_hubIfyN4cuda3std3__44plusIfEEE10Policy1000EPfSC_iS9_ffNS7_10__identityEEEvT0_T1_T2_T3_T4_T6_E12temp_storage;
	add.s32 	%r222, %r221, %r220;
	st.shared.f32 	[%r222+8], %f38;
$L__BB6_50:
	bar.sync 	0;
	setp.ne.s32 	%p48, %r34, 0;
	@%p48 bra 	$L__BB6_72;
	ld.shared.f32 	%f212, [_ZZN3cub18CUB_300001_SM_10006detail6reduce28DeviceReduceSingleTileKernelINS2_10policy_hubIfyN4cuda3std3__44plusIfEEE10Policy1000EPfSC_iS9_ffNS7_10__identityEEEvT0_T1_T2_T3_T4_T6_E12temp_storage+12];
	add.f32 	%f213, %f418, %f212;
	ld.shared.f32 	%f214, [_ZZN3cub18CUB_300001_SM_10006detail6reduce28DeviceReduceSingleTileKernelINS2_10policy_hubIfyN4cuda3std3__44plusIfEEE10Policy1000EPfSC_iS9_ffNS7_10__identityEEEvT0_T1_T2_T3_T4_T6_E12temp_storage+16];
	add.f32 	%f215, %f213, %f214;
	ld.shared.f32 	%f216, [_ZZN3cub18CUB_300001_SM_10006detail6reduce28DeviceReduceSingleTileKernelINS2_10policy_hubIfyN4cuda3std3__44plusIfEEE10Policy1000EPfSC_iS9_ffNS7_10__identityEEEvT0_T1_T2_T3_T4_T6_E12temp_storage+20];
	add.f32 	%f217, %f215, %f216;
	ld.shared.f32 	%f218, [_ZZN3cub18CUB_300001_SM_10006detail6reduce28DeviceReduceSingleTileKernelINS2_10policy_hubIfyN4cuda3std3__44plusIfEEE10Policy1000EPfSC_iS9_ffNS7_10__identityEEEvT0_T1_T2_T3_T4_T6_E12temp_storage+24];
	add.f32 	%f219, %f217, %f218;
	ld.shared.f32 	%f220, [_ZZN3cub18CUB_300001_SM_10006detail6reduce28DeviceReduceSingleTileKernelINS2_10policy_hubIfyN4cuda3std3__44plusIfEEE10Policy1000EPfSC_iS9_ffNS7_10__identityEEEvT0_T1_T2_T3_T4_T6_E12temp_storage+28];
	add.f32 	%f221, %f219, %f220;
	ld.shared.f32 	%f222, [_ZZN3cub18CUB_300001_SM_10006detail6reduce28DeviceReduceSingleTileKernelINS2_10policy_hubIfyN4cuda3std3__44plusIfEEE10Policy1000EPfSC_iS9_ffNS7_10__identityEEEvT0_T1_T2_T3_T4_T6_E12temp_storage+32];
	add.f32 	%f223, %f221, %f222;
	ld.shared.f32 	%f224, [_ZZN3cub18CUB_300001_SM_10006detail6reduce28DeviceReduceSingleTileKernelINS2_10policy_hubIfyN4cuda3std3__44plusIfEEE10Policy1000EPfSC_iS9_ffNS7_10__identityEEEvT0_T1_T2_T3_T4_T6_E12temp_storage+36];
	add.f32 	%f418, %f223, %f224;
	bra.uni 	$L__BB6_72;
$L__BB6_52:
	// begin inline asm
	mov.u32 %r155, %laneid;
	// end inline asm
	and.b32  	%r181, %r34, 992;
	add.s32 	%r182, %r181, 32;
	setp.gt.s32 	%p27, %r182, %r67;
	not.b32 	%r183, %r181;
	add.s32 	%r184, %r67, %r183;
	selp.b32 	%r179, %r184, 31, %p27;
	mov.b32 	%r157, %f410;
	mov.b32 	%r158, 1;
	mov.b32 	%r180, -1;
	// begin inline asm
	shfl.sync.down.b32 %r156, %r157, %r158, %r179, %r180;
	// end inline asm
	setp.lt.s32 	%p28, %r155, %r179;
	mov.b32 	%f165, %r156;
	add.f32 	%f166, %f410, %f165;
	selp.f32 	%f167, %f166, %f410, %p28;
	mov.b32 	%r162, %f167;
	mov.b32 	%r163, 2;
	// begin inline asm
	shfl.sync.down.b32 %r161, %r162, %r163, %r179, %r180;
	// end inline asm
	add.s32 	%r185, %r155, 2;
	setp.gt.s32 	%p29, %r185, %r179;
	mov.b32 	%f168, %r161;
	add.f32 	%f169, %f167, %f168;
	selp.f32 	%f170, %f167, %f169, %p29;
	mov.b32 	%r167, %f170;
	mov.b32 	%r168, 4;
	// begin inline asm
	shfl.sync.down.b32 %r166, %r167, %r168, %r179, %r180;
	// end inline asm
	add.s32 	%r186, %r155, 4;
	setp.gt.s32 	%p30, %r186, %r179;
	mov.b32 	%f171, %r166;
	add.f32 	%f172, %f170, %f171;
	selp.f32 	%f173, %f170, %f172, %p30;
	mov.b32 	%r172, %f173;
	mov.b32 	%r173, 8;
	// begin inline asm
	shfl.sync.down.b32 %r171, %r172, %r173, %r179, %r180;
	// end inline asm
	add.s32 	%r187, %r155, 8;
	setp.gt.s32 	%p31, %r187, %r179;
	mov.b32 	%f174, %r171;
	add.f32 	%f175, %f173, %f174;
	selp.f32 	%f176, %f173, %f175, %p31;
	mov.b32 	%r177, %f176;
	mov.b32 	%r178, 16;
	// begin inline asm
	shfl.sync.down.b32 %r176, %r177, %r178, %r179, %r180;
	// end inline asm
	add.s32 	%r188, %r155, 16;
	setp.gt.s32 	%p32, %r188, %r179;
	mov.b32 	%f177, %r176;
	add.f32 	%f178, %f176, %f177;
	selp.f32 	%f418, %f176, %f178, %p32;
	setp.ne.s32 	%p33, %r155, 0;
	@%p33 bra 	$L__BB6_54;
	shr.u32 	%r189, %r34, 3;
	and.b32  	%r190, %r189, 124;
	mov.u32 	%r191, _ZZN3cub18CUB_300001_SM_10006detail6reduce28DeviceReduceSingleTileKernelINS2_10policy_hubIfyN4cuda3std3__44plusIfEEE10Policy1000EPfSC_iS9_ffNS7_10__identityEEEvT0_T1_T2_T3_T4_T6_E12temp_storage;
	add.s32 	%r192, %r191, %r190;
	st.shared.f32 	[%r192+8], %f418;
$L__BB6_54:
	bar.sync 	0;
	setp.ne.s32 	%p34, %r34, 0;
	@%p34 bra 	$L__BB6_72;
	setp.gt.s32 	%p35, %r67, 32;
	ld.shared.f32 	%f179, [_ZZN3cub18CUB_300001_SM_10006detail6reduce28DeviceReduceSingleTileKernelINS2_10policy_hubIfyN4cuda3std3__44plusIfEEE10Policy1000EPfSC_iS9_ffNS7_10__identityEEEvT0_T1_T2_T3_T4_T6_E12temp_storage+12];
	add.f32 	%f180, %f418, %f179;
	selp.f32 	%f181, %f180, %f418, %p35;
	setp.gt.s32 	%p36, %r67, 64;
	ld.shared.f32 	%f182, [_ZZN3cub18CUB_300001_SM_10006detail6reduce28DeviceReduceSingleTileKernelINS2_10policy_hubIfyN4cuda3std3__44plusIfEEE10Policy1000EPfSC_iS9_ffNS7_10__identityEEEvT0_T1_T2_T3_T4_T6_E12temp_storage+16];
	add.f32 	%f183, %f182, %f181;
	selp.f32 	%f184, %f183, %f181, %p36;
	setp.gt.s32 	%p37, %r67, 96;
	ld.shared.f32 	%f185, [_ZZN3cub18CUB_300001_SM_10006detail6reduce28DeviceReduceSingleTileKernelINS2_10policy_hubIfyN4cuda3std3__44plusIfEEE10Policy1000EPfSC_iS9_ffNS7_10__identityEEEvT0_T1_T2_T3_T4_T6_E12temp_storage+20];
	add.f32 	%f186, %f185, %f184;
	selp.f32 	%f187, %f186, %f184, %p37;
	setp.gt.s32 	%p38, %r67, 128;
	ld.shared.f32 	%f188, [_ZZN3cub18CUB_300001_SM_10006detail6reduce28DeviceReduceSingleTileKernelINS2_10policy_hubIfyN4cuda3std3__44plusIfEEE10Policy1000EPfSC_iS9_ffNS7_10__identityEEEvT0_T1_T2_T3_T4_T6_E12temp_storage+24];
	add.f32 	%f189, %f188, %f187;
	selp.f32 	%f190, %f189, %f187, %p38;
	setp.gt.s32 	%p39, %r67, 160;
	ld.shared.f32 	%f191, [_ZZN3cub18CUB_300001_SM_10006detail6reduce28DeviceReduceSingleTileKernelINS2_10policy_hubIfyN4cuda3std3__44plusIfEEE10Policy1000EPfSC_iS9_ffNS7_10__identityEEEvT0_T1_T2_T3_T4_T6_E12temp_storage+28];
	add.f32 	%f192, %f191, %f190;
	selp.f32 	%f193, %f192, %f190, %p39;
	setp.gt.s32 	%p40, %r67, 192;
	ld.shared.f32 	%f194, [_ZZN3cub18CUB_300001_SM_10006detail6reduce28DeviceReduceSingleTileKernelINS2_10policy_hubIfyN4cuda3std3__44plusIfEEE10Policy1000EPfSC_iS9_ffNS7_10__identityEEEvT0_T1_T2_T3_T4_T6_E12temp_storage+32];
	add.f32 	%f195, %f194, %f193;
	selp.f32 	%f196, %f195, %f193, %p40;
	setp.gt.s32 	%p41, %r67, 224;
	ld.shared.f32 	%f197, [_ZZN3cub18CUB_300001_SM_10006detail6reduce28DeviceReduceSingleTileKernelINS2_10policy_hubIfyN4cuda3std3__44plusIfEEE10Policy1000EPfSC_iS9_ffNS7_10__identityEEEvT0_T1_T2_T3_T4_T6_E12temp_storage+36];
	add.f32 	%f198, %f197, %f196;
	selp.f32 	%f418, %f198, %f196, %p41;
	bra.uni 	$L__BB6_72;
$L__BB6_56:
	mov.u32 	%r46, %tid.x;
	mul.wide.u32 	%rd35, %r46, 4;
	add.s64 	%rd19, %rd16, %rd35;
	// begin inline asm
	ld.global.nc.u32 %r68, [%rd19];
	// end inline asm
	mov.b32 	%f59, %r68;
	add.s64 	%rd20, %rd19, 1024;
	// begin inline asm
	ld.global.nc.u32 %r69, [%rd20];
	// end inline asm
	mov.b32 	%f60, %r69;
	add.s64 	%rd21, %rd19, 2048;
	// begin inline asm
	ld.global.nc.u32 %r70, [%rd21];
	// end inline asm
	mov.b32 	%f61, %r70;
	add.s64 	%rd22, %rd19, 3072;
	// begin inline asm
	ld.global.nc.u32 %r71, [%rd22];
	// end inline asm
	mov.b32 	%f62, %r71;
	add.s64 	%rd23, %rd19, 4096;
	// begin inline asm
	ld.global.nc.u32 %r72, [%rd23];
	// end inline asm
	mov.b32 	%f63, %r72;
	add.s64 	%rd24, %rd19, 5120;
	// begin inline asm
	ld.global.nc.u32 %r73, [%rd24];
	// end inline asm
	mov.b32 	%f64, %r73;
	add.s64 	%rd25, %rd19, 6144;
	// begin inline asm
	ld.global.nc.u32 %r74, [%rd25];
	// end inline asm
	mov.b32 	%f65, %r74;
	add.s64 	%rd26, %rd19, 7168;
	// begin inline asm
	ld.global.nc.u32 %r75, [%rd26];
	// end inline asm
	mov.b32 	%f66, %r75;
	add.s64 	%rd27, %rd19, 8192;
	// begin inline asm
	ld.global.nc.u32 %r76, [%rd27];
	// end inline asm
	mov.b32 	%f67, %r76;
	add.s64 	%rd28, %rd19, 9216;
	// begin inline asm
	ld.global.nc.u32 %r77, [%rd28];
	// end inline asm
	mov.b32 	%f68, %r77;
	add.s64 	%rd29, %rd19, 10240;
	// begin inline asm
	ld.global.nc.u32 %r78, [%rd29];
	// end inline asm
	mov.b32 	%f69, %r78;
	add.s64 	%rd30, %rd19, 11264;
	// begin inline asm
	ld.global.nc.u32 %r79, [%rd30];
	// end inline asm
	mov.b32 	%f70, %r79;
	add.s64 	%rd31, %rd19, 12288;
	// begin inline asm
	ld.global.nc.u32 %r80, [%rd31];
	// end inline asm
	mov.b32 	%f71, %r80;
	add.s64 	%rd32, %rd19, 13312;
	// begin inline asm
	ld.global.nc.u32 %r81, [%rd32];
	// end inline asm
	mov.b32 	%f72, %r81;
	add.s64 	%rd33, %rd19, 14336;
	// begin inline asm
	ld.global.nc.u32 %r82, [%rd33];
	// end inline asm
	mov.b32 	%f73, %r82;
	add.s64 	%rd34, %rd19, 15360;
	// begin inline asm
	ld.global.nc.u32 %r83, [%rd34];
	// end inline asm
	mov.b32 	%f74, %r83;
	add.f32 	%f75, %f59, %f60;
	add.f32 	%f76, %f61, %f62;
	add.f32 	%f77, %f63, %f64;
	add.f32 	%f78, %f65, %f66;
	add.f32 	%f79, %f67, %f68;
	add.f32 	%f80, %f69, %f70;
	add.f32 	%f81, %f71, %f72;
	add.f32 	%f82, %f73, %f74;
	add.f32 	%f83, %f75, %f76;
	add.f32 	%f84, %f77, %f78;
	add.f32 	%f85, %f79, %f80;
	add.f32 	%f86, %f81, %f82;
	add.f32 	%f87, %f83, %f84;
	add.f32 	%f88, %f85, %f86;
	add.f32 	%f417, %f87, %f88;
	setp.lt.u32 	%p4, %r67, 8192;
	mov.b32 	%r400, 4096;
	@%p4 bra 	$L__BB6_60;
	add.s32 	%r47, %r67, -4096;
	mov.b32 	%r400, 4096;
$L__BB6_58:
	mul.wide.s32 	%rd52, %r400, 4;
	add.s64 	%rd36, %rd19, %rd52;
	// begin inline asm
	ld.global.nc.u32 %r86, [%rd36];
	// end inline asm
	mov.b32 	%f89, %r86;
	add.s64 	%rd37, %rd36, 1024;
	// begin inline asm
	ld.global.nc.u32 %r87, [%rd37];
	// end inline asm
	mov.b32 	%f90, %r87;
	add.s64 	%rd38, %rd36, 2048;
	// begin inline asm
	ld.global.nc.u32 %r88, [%rd38];
	// end inline asm
	mov.b32 	%f91, %r88;
	add.s64 	%rd39, %rd36, 3072;
	// begin inline asm
	ld.global.nc.u32 %r89, [%rd39];
	// end inline asm
	mov.b32 	%f92, %r89;
	add.s64 	%rd40, %rd36, 4096;
	// begin inline asm
	ld.global.nc.u32 %r90, [%rd40];
	// end inline asm
	mov.b32 	%f93, %r90;
	add.s64 	%rd41, %rd36, 5120;
	// begin inline asm
	ld.global.nc.u32 %r91, [%rd41];
	// end inline asm
	mov.b32 	%f94, %r91;
	add.s64 	%rd42, %rd36, 6144;
	// begin inline asm
	ld.global.nc.u32 %r92, [%rd42];
	// end inline asm
	mov.b32 	%f95, %r92;
	add.s64 	%rd43, %rd36, 7168;
	// begin inline asm
	ld.global.nc.u32 %r93, [%rd43];
	// end inline asm
	mov.b32 	%f96, %r93;
	add.s64 	%rd44, %rd36, 8192;
	// begin inline asm
	ld.global.nc.u32 %r94, [%rd44];
	// end inline asm
	mov.b32 	%f97, %r94;
	add.s64 	%rd45, %rd36, 9216;
	// begin inline asm
	ld.global.nc.u32 %r95, [%rd45];
	// end inline asm
	mov.b32 	%f98, %r95;
	add.s64 	%rd46, %rd36, 10240;
	// begin inline asm
	ld.global.nc.u32 %r96, [%rd46];
	// end inline asm
	mov.b32 	%f99, %r96;
	add.s64 	%rd47, %rd36, 11264;
	// begin inline asm
	ld.global.nc.u32 %r97, [%rd47];
	// end inline asm
	mov.b32 	%f100, %r97;
	add.s64 	%rd48, %rd36, 12288;
	// begin inline asm
	ld.global.nc.u32 %r98, [%rd48];
	// end inline asm
	mov.b32 	%f101, %r98;
	add.s64 	%rd49, %rd36, 13312;
	// begin inline asm
	ld.global.nc.u32 %r99, [%rd49];
	// end inline asm
	mov.b32 	%f102, %r99;
	add.s64 	%rd50, %rd36, 14336;
	// begin inline asm
	ld.global.nc.u32 %r100, [%rd50];
	// end inline asm
	mov.b32 	%f103, %r100;
	add.s64 	%rd51, %rd36, 15360;
	// begin inline asm
	ld.global.nc.u32 %r101, [%rd51];
	// end inline asm
	mov.b32 	%f104, %r101;
	add.f32 	%f105, %f417, %f89;
	add.f32 	%f106, %f90, %f91;
	add.f32 	%f107, %f92, %f93;
	add.f32 	%f108, %f94, %f95;
	add.f32 	%f109, %f96, %f97;
	add.f32 	%f110, %f98, %f99;
	add.f32 	%f111, %f100, %f101;
	add.f32 	%f112, %f102, %f103;
	add.f32 	%f113, %f105, %f106;
	add.f32 	%f114, %f107, %f108;
	add.f32 	%f115, %f109, %f110;
	add.f32 	%f116, %f111, %f112;
	add.f32 	%f117, %f113, %f114;
	add.f32 	%f118, %f115, %f116;
	add.f32 	%f119, %f117, %f118;
	add.f32 	%f417, %f119, %f104;
	sub.s32 	%r102, %r67, %r400;
	setp.lt.s32 	%p5, %r102, 4096;
	@%p5 bra 	$L__BB6_68;
	add.s32 	%r400, %r400, 4096;
	setp.le.s32 	%p6, %r400, %r47;
	@%p6 bra 	$L__BB6_58;
$L__BB6_60:
	setp.le.s32 	%p7, %r67, %r400;
	@%p7 bra 	$L__BB6_68;
	sub.s32 	%r51, %r67, %r400;
	setp.ge.s32 	%p8, %r46, %r51;
	@%p8 bra 	$L__BB6_68;
	not.b32 	%r103, %r46;
	add.s32 	%r104, %r67, %r103;
	sub.s32 	%r52, %r104, %r400;
	and.b32  	%r105, %r52, 768;
	setp.eq.s32 	%p9, %r105, 768;
	mov.u32 	%r404, %r46;
	@%p9 bra 	$L__BB6_65;
	add.s32 	%r402, %r46, %r400;
	shr.u32 	%r106, %r52, 8;
	add.s32 	%r107, %r106, 1;
	and.b32  	%r108, %r107, 3;
	neg.s32 	%r401, %r108;
	mov.u32 	%r404, %r46;
$L__BB6_64:
	.pragma "nounroll";
	mul.wide.u32 	%rd54, %r402, 4;
	add.s64 	%rd53, %rd16, %rd54;
	// begin inline asm
	ld.global.nc.u32 %r109, [%rd53];
	// end inline asm
	mov.b32 	%f121, %r109;
	add.f32 	%f417, %f417, %f121;
	add.s32 	%r404, %r404, 256;
	add.s32 	%r402, %r402, 256;
	add.s32 	%r401, %r401, 1;
	setp.ne.s32 	%p10, %r401, 0;
	@%p10 bra 	$L__BB6_64;
$L__BB6_65:
	setp.lt.u32 	%p11, %r52, 768;
	@%p11 bra 	$L__BB6_68;
	cvt.u64.u32 	%rd55, %r404;
	cvt.u64.u32 	%rd56, %r400;
	add.s64 	%rd57, %rd55, %rd56;
	shl.b64 	%rd58, %rd57, 2;
	add.s64 	%rd59, %rd58, %rd16;
	add.s64 	%rd124, %rd59, 2048;
	add.s32 	%r405, %r404, %r400;
$L__BB6_67:
	mul.wide.u32 	%rd64, %r405, 4;
	add.s64 	%rd60, %rd16, %rd64;
	// begin inline asm
	ld.global.nc.u32 %r110, [%rd60];
	// end inline asm
	mov.b32 	%f122, %r110;
	add.f32 	%f123, %f417, %f122;
	add.s64 	%rd61, %rd124, -1024;
	// begin inline asm
	ld.global.nc.u32 %r111, [%rd61];
	// end inline asm
	mov.b32 	%f124, %r111;
	add.f32 	%f125, %f123, %f124;
	// begin inline asm
	ld.global.nc.u32 %r112, [%rd124];
	// end inline asm
	mov.b32 	%f126, %r112;
	add.f32 	%f127, %f125, %f126;
	add.s64 	%rd63, %rd124, 1024;
	// begin inline asm
	ld.global.nc.u32 %r113, [%rd63];
	// end inline asm
	mov.b32 	%f128, %r113;
	add.f32 	%f417, %f127, %f128;
	add.s32 	%r404, %r404, 1024;
	add.s64 	%rd124, %rd124, 4096;
	add.s32 	%r405, %r405, 1024;
	setp.lt.s32 	%p12, %r404, %r51;
	@%p12 bra 	$L__BB6_67;
$L__BB6_68:
	// begin inline asm
	mov.u32 %r114, %laneid;
	// end inline asm
	mov.b32 	%r116, %f417;
	mov.b32 	%r117, 1;
	mov.b32 	%r138, 31;
	mov.b32 	%r139, -1;
	// begin inline asm
	shfl.sync.down.b32 %r115, %r116, %r117, %r138, %r139;
	// end inline asm
	setp.gt.s32 	%p13, %r114, 30;
	mov.b32 	%f129, %r115;
	add.f32 	%f130, %f417, %f129;
	selp.f32 	%f131, %f417, %f130, %p13;
	mov.b32 	%r121, %f131;
	mov.b32 	%r122, 2;
	// begin inline asm
	shfl.sync.down.b32 %r120, %r121, %r122, %r138, %r139;
	// end inline asm
	setp.gt.s32 	%p14, %r114, 29;
	mov.b32 	%f132, %r120;
	add.f32 	%f133, %f131, %f132;
	selp.f32 	%f134, %f131, %f133, %p14;
	mov.b32 	%r126, %f134;
	mov.b32 	%r127, 4;
	// begin inline asm
	shfl.sync.down.b32 %r125, %r126, %r127, %r138, %r139;
	// end inline asm
	setp.gt.s32 	%p15, %r114, 27;
	mov.b32 	%f135, %r125;
	add.f32 	%f136, %f134, %f135;
	selp.f32 	%f137, %f134, %f136, %p15;
	mov.b32 	%r131, %f137;
	mov.b32 	%r132, 8;
	// begin inline asm
	shfl.sync.down.b32 %r130, %r131, %r132, %r138, %r139;
	// end inline asm
	setp.gt.s32 	%p16, %r114, 23;
	mov.b32 	%f138, %r130;
	add.f32 	%f139, %f137, %f138;
	selp.f32 	%f140, %f137, %f139, %p16;
	mov.b32 	%r136, %f140;
	mov.b32 	%r137, 16;
	// begin inline asm
	shfl.sync.down.b32 %r135, %r136, %r137, %r138, %r139;
	// end inline asm
	setp.gt.s32 	%p17, %r114, 15;
	mov.b32 	%f141, %r135;
	add.f32 	%f54, %f140, %f141;
	selp.f32 	%f418, %f140, %f54, %p17;
	setp.ne.s32 	%p18, %r114, 0;
	@%p18 bra 	$L__BB6_70;
	shr.u32 	%r140, %r46, 3;
	and.b32  	%r141, %r140, 124;
	mov.u32 	%r142, _ZZN3cub18CUB_300001_SM_10006detail6reduce28DeviceReduceSingleTileKernelINS2_10policy_hubIfyN4cuda3std3__44plusIfEEE10Policy1000EPfSC_iS9_ffNS7_10__identityEEEvT0_T1_T2_T3_T4_T6_E12temp_storage;
	add.s32 	%r143, %r142, %r141;
	st.shared.f32 	[%r143+8], %f54;
$L__BB6_70:
	bar.sync 	0;
	setp.ne.s32 	%p19, %r46, 0;
	@%p19 bra 	$L__BB6_72;
	ld.shared.f32 	%f142, [_ZZN3cub18CUB_300001_SM_10006detail6reduce28DeviceReduceSingleTileKernelINS2_10policy_hubIfyN4cuda3std3__44plusIfEEE10Policy1000EPfSC_iS9_ffNS7_10__identityEEEvT0_T1_T2_T3_T4_T6_E12temp_storage+12];
	add.f32 	%f143, %f418, %f142;
	ld.shared.f32 	%f144, [_ZZN3cub18CUB_300001_SM_10006detail6reduce28DeviceReduceSingleTileKernelINS2_10policy_hubIfyN4cuda3std3__44plusIfEEE10Policy1000EPfSC_iS9_ffNS7_10__identityEEEvT0_T1_T2_T3_T4_T6_E12temp_storage+16];
	add.f32 	%f145, %f143, %f144;
	ld.shared.f32 	%f146, [_ZZN3cub18CUB_300001_SM_10006detail6reduce28DeviceReduceSingleTileKernelINS2_10policy_hubIfyN4cuda3std3__44plusIfEEE10Policy1000EPfSC_iS9_ffNS7_10__identityEEEvT0_T1_T2_T3_T4_T6_E12temp_storage+20];
	add.f32 	%f147, %f145, %f146;
	ld.shared.f32 	%f148, [_ZZN3cub18CUB_300001_SM_10006detail6reduce28DeviceReduceSingleTileKernelINS2_10policy_hubIfyN4cuda3std3__44plusIfEEE10Policy1000EPfSC_iS9_ffNS7_10__identityEEEvT0_T1_T2_T3_T4_T6_E12temp_storage+24];
	add.f32 	%f149, %f147, %f148;
	ld.shared.f32 	%f150, [_ZZN3cub18CUB_300001_SM_10006detail6reduce28DeviceReduceSingleTileKernelINS2_10policy_hubIfyN4cuda3std3__44plusIfEEE10Policy1000EPfSC_iS9_ffNS7_10__identityEEEvT0_T1_T2_T3_T4_T6_E12temp_storage+28];
	add.f32 	%f151, %f149, %f150;
	ld.shared.f32 	%f152, [_ZZN3cub18CUB_300001_SM_10006detail6reduce28DeviceReduceSingleTileKernelINS2_10policy_hubIfyN4cuda3std3__44plusIfEEE10Policy1000EPfSC_iS9_ffNS7_10__identityEEEvT0_T1_T2_T3_T4_T6_E12temp_storage+32];
	add.f32 	%f153, %f151, %f152;
	ld.shared.f32 	%f154, [_ZZN3cub18CUB_300001_SM_10006detail6reduce28DeviceReduceSingleTileKernelINS2_10policy_hubIfyN4cuda3std3__44plusIfEEE10Policy1000EPfSC_iS9_ffNS7_10__identityEEEvT0_T1_T2_T3_T4_T6_E12temp_storage+36];
	add.f32 	%f418, %f153, %f154;
$L__BB6_72:
	mov.u32 	%r379, %tid.x;
	setp.ne.s32 	%p95, %r379, 0;
	@%p95 bra 	$L__BB6_74;
	add.f32 	%f391, %f58, %f418;
	st.global.f32 	[%rd1], %f391;
$L__BB6_74:
	ret;

}


// ===== COMPILED SASS (sm_100) =====

	.target	sm_100

	.elftype	@"ET_EXEC"


//--------------------- .note.nv.tkinfo           --------------------------
	.section	.note.nv.tkinfo,"",@"SHT_NOTE"
	.sectionflags	@"SHF_NOTE_NV_TKINFO"
	.tkinfo
        /*0018*/ 	.word	0x00000002
        /*0030*/ 	.string	""
        /*0030*/ 	.string	"ptxas"
        /*0030*/ 	.string	"Cuda compilation tools, release 13.0, V13.0.88"
        /*0030*/ 	.string	"Build cuda_13.0.r13.0/compiler.36424714_0"
        /*0030*/ 	.string	"-arch sm_100 -m 64 "



//--------------------- .note.nv.cuinfo           --------------------------
	.section	.note.nv.cuinfo,"",@"SHT_NOTE"
	.sectionflags	@"SHF_NOTE_NV_CUINFO"
        /*0018*/ 	.short	0x0002
        /*001a*/ 	.short	0x0064
        /*001c*/ 	.short	0x0082
	.zero		2


//--------------------- .nv.info                  --------------------------
	.section	.nv.info,"",@"SHT_CUDA_INFO"
	.align	4


	//----- nvinfo : EIATTR_REGCOUNT
	.align		4
        /*0000*/ 	.byte	0x04, 0x2f
        /*0002*/ 	.short	(.L_44 - .L_43)
	.align		4
.L_43:
        /*0004*/ 	.word	index@(_ZN3cub18CUB_300001_SM_10006detail11EmptyKernelIvEEvv)
        /*0008*/ 	.word	0x00000004


	//----- nvinfo : EIATTR_FRAME_SIZE
	.align		4
.L_44:
        /*000c*/ 	.byte	0x04, 0x11
        /*000e*/ 	.short	(.L_46 - .L_45)
	.align		4
.L_45:
        /*0010*/ 	.word	index@(_ZN3cub18CUB_300001_SM_10006detail11EmptyKernelIvEEvv)
        /*0014*/ 	.word	0x00000000


	//----- nvinfo : EIATTR_REGCOUNT
	.align		4
.L_46:
        /*0018*/ 	.byte	0x04, 0x2f
        /*001a*/ 	.short	(.L_48 - .L_47)
	.align		4
.L_47:
        /*001c*/ 	.word	index@(_ZN3cub18CUB_300001_SM_10006detail6reduce28DeviceReduceSingleTileKernelINS2_10policy_hubIfjN4cuda3std3__44plusIfEEE10Policy1000EN6thrust24THRUST_300001_SM_1000_NS6detail15normal_iteratorINSD_10device_ptrIfEEEEPfjS9_ff6squareIfEEEvT0_T1_T2_T3_T4_T6_)
        /*0020*/ 	.word	0x00000020


	//----- nvinfo : EIATTR_FRAME_SIZE
	.align		4
.L_48:
        /*0024*/ 	.byte	0x04, 0x11
        /*0026*/ 	.short	(.L_50 - .L_49)
	.align		4
.L_49:
        /*0028*/ 	.word	index@(_ZN3cub18CUB_300001_SM_10006detail6reduce28DeviceReduceSingleTileKernelINS2_10policy_hubIfjN4cuda3std3__44plusIfEEE10Policy1000EN6thrust24THRUST_300001_SM_1000_NS6detail15normal_iteratorINSD_10device_ptrIfEEEEPfjS9_ff6squareIfEEEvT0_T1_T2_T3_T4_T6_)
        /*002c*/ 	.word	0x00000000


	//----- nvinfo : EIATTR_REGCOUNT
	.align		4
.L_50:
        /*0030*/ 	.byte	0x04, 0x2f
        /*0032*/ 	.short	(.L_52 - .L_51)
	.align		4
.L_51:
        /*0034*/ 	.word	index@(_ZN3cub18CUB_300001_SM_10006detail6reduce18DeviceReduceKernelINS2_10policy_hubIfjN4cuda3std3__44plusIfEEE10Policy1000EN6thrust24THRUST_300001_SM_1000_NS6detail15normal_iteratorINSD_10device_ptrIfEEEEjS9_f6squareIfEEEvT0_PT3_T1_NS0_13GridEvenShareISO_EET2_T4_)
        /*0038*/ 	.word	0x00000020


	//----- nvinfo : EIATTR_FRAME_SIZE
	.align		4
.L_52:
        /*003c*/ 	.byte	0x04, 0x11
        /*003e*/ 	.short	(.L_54 - .L_53)
	.align		4
.L_53:
        /*0040*/ 	.word	index@(_ZN3cub18CUB_300001_SM_10006detail6reduce18DeviceReduceKernelINS2_10policy_hubIfjN4cuda3std3__44plusIfEEE10Policy1000EN6thrust24THRUST_300001_SM_1000_NS6detail15normal_iteratorINSD_10device_ptrIfEEEEjS9_f6squareIfEEEvT0_PT3_T1_NS0_13GridEvenShareISO_EET2_T4_)
        /*0044*/ 	.word	0x00000000


	//----- nvinfo : EIATTR_REGCOUNT
	.align		4
.L_54:
        /*0048*/ 	.byte	0x04, 0x2f
        /*004a*/ 	.short	(.L_56 - .L_55)
	.align		4
.L_55:
        /*004c*/ 	.word	index@(_ZN3cub18CUB_300001_SM_10006detail6reduce28DeviceReduceSingleTileKernelINS2_10policy_hubIfjN4cuda3std3__44plusIfEEE10Policy1000EPfSC_iS9_ffNS7_10__identityEEEvT0_T1_T2_T3_T4_T6_)
        /*0050*/ 	.word	0x0000001e


	//----- nvinfo : EIATTR_FRAME_SIZE
	.align		4
.L_56:
        /*0054*/ 	.byte	0x04, 0x11
        /*0056*/ 	.short	(.L_58 - .L_57)
	.align		4
.L_57:
        /*0058*/ 	.word	index@(_ZN3cub18CUB_300001_SM_10006detail6reduce28DeviceReduceSingleTileKernelINS2_10policy_hubIfjN4cuda3std3__44plusIfEEE10Policy1000EPfSC_iS9_ffNS7_10__identityEEEvT0_T1_T2_T3_T4_T6_)
        /*005c*/ 	.word	0x00000000


	//----- nvinfo : EIATTR_REGCOUNT
	.align		4
.L_58:
        /*0060*/ 	.byte	0x04, 0x2f
        /*0062*/ 	.short	(.L_60 - .L_59)
	.align		4
.L_59:
        /*0064*/ 	.word	index@(_ZN3cub18CUB_300001_SM_10006detail6reduce28DeviceReduceSingleTileKernelINS2_10policy_hubIfyN4cuda3std3__44plusIfEEE10Policy1000EN6thrust24THRUST_300001_SM_1000_NS6detail15normal_iteratorINSD_10device_ptrIfEEEEPfyS9_ff6squareIfEEEvT0_T1_T2_T3_T4_T6_)
        /*0068*/ 	.word	0x00000020


	//----- nvinfo : EIATTR_FRAME_SIZE
	.align		4
.L_60:
        /*006c*/ 	.byte	0x04, 0x11
        /*006e*/ 	.short	(.L_62 - .L_61)
	.align		4
.L_61:
        /*0070*/ 	.word	index@(_ZN3cub18CUB_300001_SM_10006detail6reduce28DeviceReduceSingleTileKernelINS2_10policy_hubIfyN4cuda3std3__44plusIfEEE10Policy1000EN6thrust24THRUST_300001_SM_1000_NS6detail15normal_iteratorINSD_10device_ptrIfEEEEPfyS9_ff6squareIfEEEvT0_T1_T2_T3_T4_T6_)
        /*0074*/ 	.word	0x00000000


	//----- nvinfo : EIATTR_REGCOUNT
	.align		4
.L_62:
        /*0078*/ 	.byte	0x04, 0x2f
        /*007a*/ 	.short	(.L_64 - .L_63)
	.align		4
.L_63:
        /*007c*/ 	.word	index@(_ZN3cub18CUB_300001_SM_10006detail6reduce18DeviceReduceKernelINS2_10policy_hubIfyN4cuda3std3__44plusIfEEE10Policy1000EN6thrust24THRUST_300001_SM_1000_NS6detail15normal_iteratorINSD_10device_ptrIfEEEEyS9_f6squareIfEEEvT0_PT3_T1_NS0_13GridEvenShareISO_EET2_T4_)
        /*0080*/ 	.word	0x0000001f


	//----- nvinfo : EIATTR_FRAME_SIZE
	.align		4
.L_64:
        /*0084*/ 	.byte	0x04, 0x11
        /*0086*/ 	.short	(.L_66 - .L_65)
	.align		4
.L_65:
        /*0088*/ 	.word	index@(_ZN3cub18CUB_300001_SM_10006detail6reduce18DeviceReduceKernelINS2_10policy_hubIfyN4cuda3std3__44plusIfEEE10Policy1000EN6thrust24THRUST_300001_SM_1000_NS6detail15normal_iteratorINSD_10device_ptrIfEEEEyS9_f6squareIfEEEvT0_PT3_T1_NS0_13GridEvenShareISO_EET2_T4_)
        /*008c*/ 	.word	0x00000000


	//----- nvinfo : EIATTR_REGCOUNT
	.align		4
.L_66:
        /*0090*/ 	.byte	0x04, 0x2f
        /*0092*/ 	.short	(.L_68 - .L_67)
	.align		4
.L_67:
        /*0094*/ 	.word	index@(_ZN3cub18CUB_300001_SM_10006detail6reduce28DeviceReduceSingleTileKernelINS2_10policy_hubIfyN4cuda3std3__44plusIfEEE10Policy1000EPfSC_iS9_ffNS7_10__identityEEEvT0_T1_T2_T3_T4_T6_)
        /*0098*/ 	.word	0x0000001e


	//----- nvinfo : EIATTR_FRAME_SIZE
	.align		4
.L_68:
        /*009c*/ 	.byte	0x04, 0x11
        /*009e*/ 	.short	(.L_70 - .L_69)
	.align		4
.L_69:
        /*00a0*/ 	.word	index@(_ZN3cub18CUB_300001_SM_10006detail6reduce28DeviceReduceSingleTileKernelINS2_10policy_hubIfyN4cuda3std3__44plusIfEEE10Policy1000EPfSC_iS9_ffNS7_10__identityEEEvT0_T1_T2_T3_T4_T6_)
        /*00a4*/ 	.word	0x00000000


	//----- nvinfo : EIATTR_MIN_STACK_SIZE
	.align		4
.L_70:
        /*00a8*/ 	.byte	0x04, 0x12
        /*00aa*/ 	.short	(.L_72 - .L_71)
	.align		4
.L_71:
        /*00ac*/ 	.word	index@(_ZN3cub18CUB_300001_SM_10006detail6reduce28DeviceReduceSingleTileKernelINS2_10policy_hubIfyN4cuda3std3__44plusIfEEE10Policy1000EPfSC_iS9_ffNS7_10__identityEEEvT0_T1_T2_T3_T4_T6_)
        /*00b0*/ 	.word	0x00000000


	//----- nvinfo : EIATTR_MIN_STACK_SIZE
	.align		4
.L_72:
        /*00b4*/ 	.byte	0x04, 0x12
        /*00b6*/ 	.short	(.L_74 - .L_73)
	.align		4
.L_73:
        /*00b8*/ 	.word	index@(_ZN3cub18CUB_300001_SM_10006detail6reduce18DeviceReduceKernelINS2_10policy_hubIfyN4cuda3std3__44plusIfEEE10Policy1000EN6thrust24THRUST_300001_SM_1000_NS6detail15normal_iteratorINSD_10device_ptrIfEEEEyS9_f6squareIfEEEvT0_PT3_T1_NS0_13GridEvenShareISO_EET2_T4_)
        /*00bc*/ 	.word	0x00000000


	//----- nvinfo : EIATTR_MIN_STACK_SIZE
	.align		4
.L_74:
        /*00c0*/ 	.byte	0x04, 0x12
        /*00c2*/ 	.short	(.L_76 - .L_75)
	.align		4
.L_75:
        /*00c4*/ 	.word	index@(_ZN3cub18CUB_300001_SM_10006detail6reduce28DeviceReduceSingleTileKernelINS2_10policy_hubIfyN4cuda3std3__44plusIfEEE10Policy1000EN6thrust24THRUST_300001_SM_1000_NS6detail15normal_iteratorINSD_10device_ptrIfEEEEPfyS9_ff6squareIfEEEvT0_T1_T2_T3_T4_T6_)
        /*00c8*/ 	.word	0x00000000


	//----- nvinfo : EIATTR_MIN_STACK_SIZE
	.align		4
.L_76:
        /*00cc*/ 	.byte	0x04, 0x12
        /*00ce*/ 	.short	(.L_78 - .L_77)
	.align		4
.L_77:
        /*00d0*/ 	.word	index@(_ZN3cub18CUB_300001_SM_10006detail6reduce28DeviceReduceSingleTileKernelINS2_10policy_hubIfjN4cuda3std3__44plusIfEEE10Policy1000EPfSC_iS9_ffNS7_10__identityEEEvT0_T1_T2_T3_T4_T6_)
        /*00d4*/ 	.word	0x00000000


	//----- nvinfo : EIATTR_MIN_STACK_SIZE
	.align		4
.L_78:
        /*00d8*/ 	.byte	0x04, 0x12
        /*00da*/ 	.short	(.L_80 - .L_79)
	.align		4
.L_79:
        /*00dc*/ 	.word	index@(_ZN3cub18CUB_300001_SM_10006detail6reduce18DeviceReduceKernelINS2_10policy_hubIfjN4cuda3std3__44plusIfEEE10Policy1000EN6thrust24THRUST_300001_SM_1000_NS6detail15normal_iteratorINSD_10device_ptrIfEEEEjS9_f6squareIfEEEvT0_PT3_T1_NS0_13GridEvenShareISO_EET2_T4_)
        /*00e0*/ 	.word	0x00000000


	//----- nvinfo : EIATTR_MIN_STACK_SIZE
	.align		4
.L_80:
        /*00e4*/ 	.byte	0x04, 0x12
        /*00e6*/ 	.short	(.L_82 - .L_81)
	.align		4
.L_81:
        /*00e8*/ 	.word	index@(_ZN3cub18CUB_300001_SM_10006detail6reduce28DeviceReduceSingleTileKernelINS2_10policy_hubIfjN4cuda3std3__44plusIfEEE10Policy1000EN6thrust24THRUST_300001_SM_1000_NS6detail15normal_iteratorINSD_10device_ptrIfEEEEPfjS9_ff6squareIfEEEvT0_T1_T2_T3_T4_T6_)
        /*00ec*/ 	.word	0x00000000


	//----- nvinfo : EIATTR_MIN_STACK_SIZE
	.align		4
.L_82:
        /*00f0*/ 	.byte	0x04, 0x12
        /*00f2*/ 	.short	(.L_84 - .L_83)
	.align		4
.L_83:
        /*00f4*/ 	.word	index@(_ZN3cub18CUB_300001_SM_10006detail11EmptyKernelIvEEvv)
        /*00f8*/ 	.word	0x00000000
.L_84:


//--------------------- .nv.compat                --------------------------
	.section	.nv.compat,"",@"SHT_CUDA_COMPAT_INFO"
	.align	4
        /*0000*/ 	.byte	0x02, 0x09, 0x00, 0x00, 0x02, 0x02, 0x01, 0x00, 0x02, 0x05, 0x05, 0x00, 0x03, 0x07, 0x01, 0x01
        /*0010*/ 	.byte	0x02, 0x03, 0x00, 0x00, 0x02, 0x06, 0x01, 0x00, 0x04, 0x0b, 0x08, 0x00, 0x09, 0x00, 0x00, 0x00
        /*0020*/ 	.byte	0x00, 0x00, 0x00, 0x00


//--------------------- .nv.info._ZN3cub18CUB_300001_SM_10006detail6reduce28DeviceReduceSingleTileKernelINS2_10policy_hubIfyN4cuda3std3__44plusIfEEE10Policy1000EPfSC_iS9_ffNS7_10__identityEEEvT0_T1_T2_T3_T4_T6_ --------------------------
	.section	.nv.info._ZN3cub18CUB_300001_SM_10006detail6reduce28DeviceReduceSingleTileKernelINS2_10policy_hubIfyN4cuda3std3__44plusIfEEE10Policy1000EPfSC_iS9_ffNS7_10__identityEEEvT0_T1_T2_T3_T4_T6_,"",@"SHT_CUDA_INFO"
	.sectionflags	@""
	.align	4


	//----- nvinfo : EIATTR_CUDA_API_VERSION
	.align		4
        /*0000*/ 	.byte	0x04, 0x37
        /*0002*/ 	.short	(.L_86 - .L_85)
.L_85:
        /*0004*/ 	.word	0x00000082


	//----- nvinfo : EIATTR_KPARAM_INFO
	.align		4
.L_86:
        /*0008*/ 	.byte	0x04, 0x17
        /*000a*/ 	.short	(.L_88 - .L_87)
.L_87:
        /*000c*/ 	.word	0x00000000
        /*0010*/ 	.short	0x0005
        /*0012*/ 	.short	0x001c
        /*0014*/ 	.byte	0x00, 0xf0, 0x05, 0x00


	//----- nvinfo : EIATTR_KPARAM_INFO
	.align		4
.L_88:
        /*0018*/ 	.byte	0x04, 0x17
        /*001a*/ 	.short	(.L_90 - .L_89)
.L_89:
        /*001c*/ 	.word	0x00000000
        /*0020*/ 	.short	0x0004
        /*0022*/ 	.short	0x0018
        /*0024*/ 	.byte	0x00, 0xf0, 0x11, 0x00


	//----- nvinfo : EIATTR_KPARAM_INFO
	.align		4
.L_90:
        /*0028*/ 	.byte	0x04, 0x17
        /*002a*/ 	.short	(.L_92 - .L_91)
.L_91:
        /*002c*/ 	.word	0x00000000
        /*0030*/ 	.short	0x0003
        /*0032*/ 	.short	0x0014
        /*0034*/ 	.byte	0x00, 0xf0, 0x05, 0x00


	//----- nvinfo : EIATTR_KPARAM_INFO
	.align		4
.L_92:
        /*0038*/ 	.byte	0x04, 0x17
        /*003a*/ 	.short	(.L_94 - .L_93)
.L_93:
        /*003c*/ 	.word	0x00000000
        /*0040*/ 	.short	0x0002
        /*0042*/ 	.short	0x0010
        /*0044*/ 	.byte	0x00, 0xf0, 0x11, 0x00


	//----- nvinfo : EIATTR_KPARAM_INFO
	.align		4
.L_94:
        /*0048*/ 	.byte	0x04, 0x17
        /*004a*/ 	.short	(.L_96 - .L_95)
.L_95:
        /*004c*/ 	.word	0x00000000
        /*0050*/ 	.short	0x0001
        /*0052*/ 	.short	0x0008
        /*0054*/ 	.byte	0x00, 0xf5, 0x21, 0x00


	//----- nvinfo : EIATTR_KPARAM_INFO
	.align		4
.L_96:
        /*0058*/ 	.byte	0x04, 0x17
        /*005a*/ 	.short	(.L_98 - .L_97)
.L_97:
        /*005c*/ 	.word	0x00000000
        /*0060*/ 	.short	0x0000
        /*0062*/ 	.short	0x0000
        /*0064*/ 	.byte	0x00, 0xf5, 0x21, 0x00


	//----- nvinfo : EIATTR_SPARSE_MMA_MASK
	.align		4
.L_98:
        /*0068*/ 	.byte	0x03, 0x50
        /*006a*/ 	.short	0x0000


	//----- nvinfo : EIATTR_MAXREG_COUNT
	.align		4
        /*006c*/ 	.byte	0x03, 0x1b
        /*006e*/ 	.short	0x00ff


	//----- nvinfo : EIATTR_NUM_BARRIERS
	.align		4
        /*0070*/ 	.byte	0x02, 0x4c
        /*0072*/ 	.byte	0x01
	.zero		1


	//----- nvinfo : EIATTR_MERCURY_ISA_VERSION
	.align		4
        /*0074*/ 	.byte	0x03, 0x5f
        /*0076*/ 	.short	0x0101


	//----- nvinfo : EIATTR_COOP_GROUP_MASK_REGIDS
	.align		4
        /*0078*/ 	.byte	0x04, 0x29
        /*007a*/ 	.short	(.L_100 - .L_99)


	//   ....[0]....
.L_99:
        /*007c*/ 	.word	0xffffffff


	//   ....[1]....
        /*0080*/ 	.word	0xffffffff


	//   ....[2]....
        /*0084*/ 	.word	0xffffffff


	//   ....[3]....
        /*0088*/ 	.word	0xffffffff


	//   ....[4]....
        /*008c*/ 	.word	0xffffffff


	//   ....[5]....
        /*0090*/ 	.word	0xffffffff


	//   ....[6]....
        /*0094*/ 	.word	0xffffffff


	//   ....[7]....
        /*0098*/ 	.word	0xffffffff


	//   ....[8]....
        /*009c*/ 	.word	0xffffffff


	//   ....[9]....
        /*00a0*/ 	.word	0xffffffff


	//   ....[10]....
        /*00a4*/ 	.word	0xffffffff


	//   ....[11]....
        /*00a8*/ 	.word	0xffffffff


	//   ....[12]....
        /*00ac*/ 	.word	0xffffffff


	//   ....[13]....
        /*00b0*/ 	.word	0xffffffff


	//   ....[14]....
        /*00b4*/ 	.word	0xffffffff


	//   ....[15]....
        /*00b8*/ 	.word	0xffffffff


	//   ....[16]....
        /*00bc*/ 	.word	0xffffffff


	//   ....[17]....
        /*00c0*/ 	.word	0xffffffff


	//   ....[18]....
        /*00c4*/ 	.word	0xffffffff


	//   ....[19]....
        /*00c8*/ 	.word	0xffffffff


	//   ....[20]....
        /*00cc*/ 	.word	0xffffffff


	//   ....[21]....
        /*00d0*/ 	.word	0xffffffff


	//   ....[22]....
        /*00d4*/ 	.word	0xffffffff


	//   ....[23]....
        /*00d8*/ 	.word	0xffffffff


	//   ....[24]....
        /*00dc*/ 	.word	0xffffffff


	//   ....[25]....
        /*00e0*/ 	.word	0xffffffff


	//   ....[26]....
        /*00e4*/ 	.word	0xffffffff


	//   ....[27]....
        /*00e8*/ 	.word	0xffffffff


	//   ....[28]....
        /*00ec*/ 	.word	0xffffffff


	//   ....[29]....
        /*00f0*/ 	.word	0xffffffff


	//----- nvinfo : EIATTR_COOP_GROUP_INSTR_OFFSETS
	.align		4
.L_100:
        /*00f4*/ 	.byte	0x04, 0x28
        /*00f6*/ 	.short	(.L_102 - .L_101)


	//   ....[0]....
.L_101:
        /*00f8*/ 	.word	0x00000980


	//   ....[1]....
        /*00fc*/ 	.word	0x000009e0


	//   ....[2]....
        /*0100*/ 	.word	0x00000a50


	//   ....[3]....
        /*0104*/ 	.word	0x00000aa0


	//   ....[4]....
        /*0108*/ 	.word	0x00000ad0


	//   ....[5]....
        /*010c*/ 	.word	0x00000c90


	//   ....[6]....
        /*0110*/ 	.word	0x00000d20


	//   ....[7]....
        /*0114*/ 	.word	0x00000d60


	//   ....[8]....
        /*0118*/ 	.word	0x00000db0


	//   ....[9]....
        /*011c*/ 	.word	0x00000df0


	//   ....[10]....
        /*0120*/ 	.word	0x00001c00


	//   ....[11]....
        /*0124*/ 	.word	0x00001c80


	//   ....[12]....
        /*0128*/ 	.word	0x00001cd0


	//   ....[13]....
        /*012c*/ 	.word	0x00001d10


	//   ....[14]....
        /*0130*/ 	.word	0x00001d40


	//   ....[15]....
        /*0134*/ 	.word	0x00002700


	//   ....[16]....
        /*0138*/ 	.word	0x00002760


	//   ....[17]....
        /*013c*/ 	.word	0x000027d0


	//   ....[18]....
        /*0140*/ 	.word	0x00002820


	//   ....[19]....
        /*0144*/ 	.word	0x00002850


	//   ....[20]....
        /*0148*/ 	.word	0x00002a10


	//   ....[21]....
        /*014c*/ 	.word	0x00002a90


	//   ....[22]....
        /*0150*/ 	.word	0x00002ad0


	//   ....[23]....
        /*0154*/ 	.word	0x00002b10


	//   ....[24]....
        /*0158*/ 	.word	0x00002b70


	//   ....[25]....
        /*015c*/ 	.word	0x00003b00


	//   ....[26]....
        /*0160*/ 	.word	0x00003b80


	//   ....[27]....
        /*0164*/ 	.word	0x00003bd0


	//   ....[28]....
        /*0168*/ 	.word	0x00003c10


	//   ....[29]....
        /*016c*/ 	.word	0x00003c40


	//----- nvinfo : EIATTR_VRC_CTA_INIT_COUNT
	.align		4
.L_102:
        /*0170*/ 	.byte	0x02, 0x4a
	.zero		1
	.zero		1


	//----- nvinfo : EIATTR_EXIT_INSTR_OFFSETS
	.align		4
        /*0174*/ 	.byte	0x04, 0x1c
        /*0176*/ 	.short	(.L_104 - .L_103)


	//   ....[0]....
.L_103:
        /*0178*/ 	.word	0x00000080


	//   ....[1]....
        /*017c*/ 	.word	0x000000c0


	//   ....[2]....
        /*0180*/ 	.word	0x00003d90


	//   ....[3]....
        /*0184*/ 	.word	0x00003de0


	//----- nvinfo : EIATTR_MAX_THREADS
	.align		4
.L_104:
        /*0188*/ 	.byte	0x04, 0x05
        /*018a*/ 	.short	(.L_106 - .L_105)
.L_105:
        /*018c*/ 	.word	0x00000100
        /*0190*/ 	.word	0x00000001
        /*0194*/ 	.word	0x00000001


	//----- nvinfo : EIATTR_CRS_STACK_SIZE
	.align		4
.L_106:
        /*0198*/ 	.byte	0x04, 0x1e
        /*019a*/ 	.short	(.L_108 - .L_107)
.L_107:
        /*019c*/ 	.word	0x00000000


	//----- nvinfo : EIATTR_CBANK_PARAM_SIZE
	.align		4
.L_108:
        /*01a0*/ 	.byte	0x03, 0x19
        /*01a2*/ 	.short	0x001d


	//----- nvinfo : EIATTR_PARAM_CBANK
	.align		4
        /*01a4*/ 	.byte	0x04, 0x0a
        /*01a6*/ 	.short	(.L_110 - .L_109)
	.align		4
.L_109:
        /*01a8*/ 	.word	index@(.nv.constant0._ZN3cub18CUB_300001_SM_10006detail6reduce28DeviceReduceSingleTileKernelINS2_10policy_hubIfyN4cuda3std3__44plusIfEEE10Policy1000EPfSC_iS9_ffNS7_10__identityEEEvT0_T1_T2_T3_T4_T6_)
        /*01ac*/ 	.short	0x0380
        /*01ae*/ 	.short	0x001d


	//----- nvinfo : EIATTR_SW_WAR
	.align		4
.L_110:
        /*01b0*/ 	.byte	0x04, 0x36
        /*01b2*/ 	.short	(.L_112 - .L_111)
.L_111:
        /*01b4*/ 	.word	0x00000008
.L_112:


//--------------------- .nv.info._ZN3cub18CUB_300001_SM_10006detail6reduce18DeviceReduceKernelINS2_10policy_hubIfyN4cuda3std3__44plusIfEEE10Policy1000EN6thrust24THRUST_300001_SM_1000_NS6detail15normal_iteratorINSD_10device_ptrIfEEEEyS9_f6squareIfEEEvT0_PT3_T1_NS0_13GridEvenShareISO_EET2_T4_ --------------------------
	.section	.nv.info._ZN3cub18CUB_300001_SM_10006detail6reduce18DeviceReduceKernelINS2_10policy_hubIfyN4cuda3std3__44plusIfEEE10Policy1000EN6thrust24THRUST_300001_SM_1000_NS6detail15normal_iteratorINSD_10device_ptrIfEEEEyS9_f6squareIfEEEvT0_PT3_T1_NS0_13GridEvenShareISO_EET2_T4_,"",@"SHT_CUDA_INFO"
	.sectionflags	@""
	.align	4


	//----- nvinfo : EIATTR_CUDA_API_VERSION
	.align		4
        /*0000*/ 	.byte	0x04, 0x37
        /*0002*/ 	.short	(.L_114 - .L_113)
.L_113:
        /*0004*/ 	.word	0x00000082


	//----- nvinfo : EIATTR_KPARAM_INFO
	.align		4
.L_114:
        /*0008*/ 	.byte	0x04, 0x17
        /*000a*/ 	.short	(.L_116 - .L_115)
.L_115:
        /*000c*/ 	.word	0x00000000
        /*0010*/ 	.short	0x0005
        /*0012*/ 	.short	0x0061
        /*0014*/ 	.byte	0x00, 0xf0, 0x05, 0x00


	//----- nvinfo : EIATTR_KPARAM_INFO
	.align		4
.L_116:
        /*0018*/ 	.byte	0x04, 0x17
        /*001a*/ 	.short	(.L_118 - .L_117)
.L_117:
        /*001c*/ 	.word	0x00000000
        /*0020*/ 	.short	0x0004
        /*0022*/ 	.short	0x0060
        /*0024*/ 	.byte	0x00, 0xf0, 0x05, 0x00


	//----- nvinfo : EIATTR_KPARAM_INFO
	.align		4
.L_118:
        /*0028*/ 	.byte	0x04, 0x17
        /*002a*/ 	.short	(.L_120 - .L_119)
.L_119:
        /*002c*/ 	.word	0x00000000
        /*0030*/ 	.short	0x0003
        /*0032*/ 	.short	0x0018
        /*0034*/ 	.byte	0x00, 0xf0, 0x21, 0x01


	//----- nvinfo : EIATTR_KPARAM_INFO
	.align		4
.L_120:
        /*0038*/ 	.byte	0x04, 0x17
        /*003a*/ 	.short	(.L_122 - .L_121)
.L_121:
        /*003c*/ 	.word	0x00000000
        /*0040*/ 	.short	0x0002
        /*0042*/ 	.short	0x0010
        /*0044*/ 	.byte	0x00, 0xf0, 0x21, 0x00


	//----- nvinfo : EIATTR_KPARAM_INFO
	.align		4
.L_122:
        /*0048*/ 	.byte	0x04, 0x17
        /*004a*/ 	.short	(.L_124 - .L_123)
.L_123:
        /*004c*/ 	.word	0x00000000
        /*0050*/ 	.short	0x0001
        /*0052*/ 	.short	0x0008
        /*0054*/ 	.byte	0x00, 0xf5, 0x21, 0x00


	//----- nvinfo : EIATTR_KPARAM_INFO
	.align		4
.L_124:
        /*0058*/ 	.byte	0x04, 0x17
        /*005a*/ 	.short	(.L_126 - .L_125)
.L_125:
        /*005c*/ 	.word	0x00000000
        /*0060*/ 	.short	0x0000
        /*0062*/ 	.short	0x0000
        /*0064*/ 	.byte	0x00, 0xf0, 0x21, 0x00


	//----- nvinfo : EIATTR_SPARSE_MMA_MASK
	.align		4
.L_126:
        /*0068*/ 	.byte	0x03, 0x50
        /*006a*/ 	.short	0x0000


	//----- nvinfo : EIATTR_MAXREG_COUNT
	.align		4
        /*006c*/ 	.byte	0x03, 0x1b
        /*006e*/ 	.short	0x00ff


	//----- nvinfo : EIATTR_NUM_BARRIERS
	.align		4
        /*0070*/ 	.byte	0x02, 0x4c
        /*0072*/ 	.byte	0x01
	.zero		1


	//----- nvinfo : EIATTR_MERCURY_ISA_VERSION
	.align		4
        /*0074*/ 	.byte	0x03, 0x5f
        /*0076*/ 	.short	0x0101


	//----- nvinfo : EIATTR_COOP_GROUP_MASK_REGIDS
	.align		4
        /*0078*/ 	.byte	0x04, 0x29
        /*007a*/ 	.short	(.L_128 - .L_127)


	//   ....[0]....
.L_127:
        /*007c*/ 	.word	0xffffffff


	//   ....[1]....
        /*0080*/ 	.word	0xffffffff


	//   ....[2]....
        /*0084*/ 	.word	0xffffffff


	//   ....[3]....
        /*0088*/ 	.word	0xffffffff


	//   ....[4]....
        /*008c*/ 	.word	0xffffffff


	//   ....[5]....
        /*0090*/ 	.word	0xffffffff


	//   ....[6]....
        /*0094*/ 	.word	0xffffffff


	//   ....[7]....
        /*0098*/ 	.word	0xffffffff


	//   ....[8]....
        /*009c*/ 	.word	0xffffffff


	//   ....[9]....
        /*00a0*/ 	.word	0xffffffff


	//   ....[10]....
        /*00a4*/ 	.word	0xffffffff


	//   ....[11]....
        /*00a8*/ 	.word	0xffffffff


	//   ....[12]....
        /*00ac*/ 	.word	0xffffffff


	//   ....[13]....
        /*00b0*/ 	.word	0xffffffff


	//   ....[14]....
        /*00b4*/ 	.word	0xffffffff


	//----- nvinfo : EIATTR_COOP_GROUP_INSTR_OFFSETS
	.align		4
.L_128:
        /*00b8*/ 	.byte	0x04, 0x28
        /*00ba*/ 	.short	(.L_130 - .L_129)


	//   ....[0]....
.L_129:
        /*00bc*/ 	.word	0x000009c0


	//   ....[1]....
        /*00c0*/ 	.word	0x00000a20


	//   ....[2]....
        /*00c4*/ 	.word	0x00000a90


	//   ....[3]....
        /*00c8*/ 	.word	0x00000ae0


	//   ....[4]....
        /*00cc*/ 	.word	0x00000b10


	//   ....[5]....
        /*00d0*/ 	.word	0x00000cd0


	//   ....[6]....
        /*00d4*/ 	.word	0x00000d60


	//   ....[7]....
        /*00d8*/ 	.word	0x00000da0


	//   ....[8]....
        /*00dc*/ 	.word	0x00000df0


	//   ....[9]....
        /*00e0*/ 	.word	0x00000e30


	//   ....[10]....
        /*00e4*/ 	.word	0x000020e0


	//   ....[11]....
        /*00e8*/ 	.word	0x00002170


	//   ....[12]....
        /*00ec*/ 	.word	0x000021c0


	//   ....[13]....
        /*00f0*/ 	.word	0x00002200


	//   ....[14]....
        /*00f4*/ 	.word	0x00002230


	//----- nvinfo : EIATTR_VRC_CTA_INIT_COUNT
	.align		4
.L_130:
        /*00f8*/ 	.byte	0x02, 0x4a
	.zero		1
	.zero		1


	//----- nvinfo : EIATTR_EXIT_INSTR_OFFSETS
	.align		4
        /*00fc*/ 	.byte	0x04, 0x1c
        /*00fe*/ 	.short	(.L_132 - .L_131)


	//   ....[0]....
.L_131:
        /*0100*/ 	.word	0x00002380


	//   ....[1]....
        /*0104*/ 	.word	0x000023e0


	//----- nvinfo : EIATTR_MAX_THREADS
	.align		4
.L_132:
        /*0108*/ 	.byte	0x04, 0x05
        /*010a*/ 	.short	(.L_134 - .L_133)
.L_133:
        /*010c*/ 	.word	0x00000100
        /*0110*/ 	.word	0x00000001
        /*0114*/ 	.word	0x00000001


	//----- nvinfo : EIATTR_CRS_STACK_SIZE
	.align		4
.L_134:
        /*0118*/ 	.byte	0x04, 0x1e
        /*011a*/ 	.short	(.L_136 - .L_135)
.L_135:
        /*011c*/ 	.word	0x00000000


	//----- nvinfo : EIATTR_CBANK_PARAM_SIZE
	.align		4
.L_136:
        /*0120*/ 	.byte	0x03, 0x19
        /*0122*/ 	.short	0x0062


	//----- nvinfo : EIATTR_PARAM_CBANK
	.align		4
        /*0124*/ 	.byte	0x04, 0x0a
        /*0126*/ 	.short	(.L_138 - .L_137)
	.align		4
.L_137:
        /*0128*/ 	.word	index@(.nv.constant0._ZN3cub18CUB_300001_SM_10006detail6reduce18DeviceReduceKernelINS2_10policy_hubIfyN4cuda3std3__44plusIfEEE10Policy1000EN6thrust24THRUST_300001_SM_1000_NS6detail15normal_iteratorINSD_10device_ptrIfEEEEyS9_f6squareIfEEEvT0_PT3_T1_NS0_13GridEvenShareISO_EET2_T4_)
        /*012c*/ 	.short	0x0380
        /*012e*/ 	.short	0x0062


	//----- nvinfo : EIATTR_SW_WAR
	.align		4
.L_138:
        /*0130*/ 	.byte	0x04, 0x36
        /*0132*/ 	.short	(.L_140 - .L_139)
.L_139:
        /*0134*/ 	.word	0x00000008
.L_140:


//--------------------- .nv.info._ZN3cub18CUB_300001_SM_10006detail6reduce28DeviceReduceSingleTileKernelINS2_10policy_hubIfyN4cuda3std3__44plusIfEEE10Policy1000EN6thrust24THRUST_300001_SM_1000_NS6detail15normal_iteratorINSD_10device_ptrIfEEEEPfyS9_ff6squareIfEEEvT0_T1_T2_T3_T4_T6_ --------------------------
	.section	.nv.info._ZN3cub18CUB_300001_SM_10006detail6reduce28DeviceReduceSingleTileKernelINS2_10policy_hubIfyN4cuda3std3__44plusIfEEE10Policy1000EN6thrust24THRUST_300001_SM_1000_NS6detail15normal_iteratorINSD_10device_ptrIfEEEEPfyS9_ff6squareIfEEEvT0_T1_T2_T3_T4_T6_,"",@"SHT_CUDA_INFO"
	.sectionflags	@""
	.align	4


	//----- nvinfo : EIATTR_CUDA_API_VERSION
	.align		4
        /*0000*/ 	.byte	0x04, 0x37
        /*0002*/ 	.short	(.L_142 - .L_141)
.L_141:
        /*0004*/ 	.word	0x00000082


	//----- nvinfo : EIATTR_KPARAM_INFO
	.align		4
.L_142:
        /*0008*/ 	.byte	0x04, 0x17
        /*000a*/ 	.short	(.L_144 - .L_143)
.L_143:
        /*000c*/ 	.word	0x00000000
        /*0010*/ 	.short	0x0005
        /*0012*/ 	.short	0x0020
        /*0014*/ 	.byte	0x00, 0xf0, 0x05, 0x00


	//----- nvinfo : EIATTR_KPARAM_INFO
	.align		4
.L_144:
        /*0018*/ 	.byte	0x04, 0x17
        /*001a*/ 	.short	(.L_146 - .L_145)
.L_145:
        /*001c*/ 	.word	0x00000000
        /*0020*/ 	.short	0x0004
        /*0022*/ 	.short	0x001c
        /*0024*/ 	.byte	0x00, 0xf0, 0x11, 0x00


	//----- nvinfo : EIATTR_KPARAM_INFO
	.align		4
.L_146:
        /*0028*/ 	.byte	0x04, 0x17
        /*002a*/ 	.short	(.L_148 - .L_147)
.L_147:
        /*002c*/ 	.word	0x00000000
        /*0030*/ 	.short	0x0003
        /*0032*/ 	.short	0x0018
        /*0034*/ 	.byte	0x00, 0xf0, 0x05, 0x00


	//----- nvinfo : EIATTR_KPARAM_INFO
	.align		4
.L_148:
        /*0038*/ 	.byte	0x04, 0x17
        /*003a*/ 	.short	(.L_150 - .L_149)
.L_149:
        /*003c*/ 	.word	0x00000000
        /*0040*/ 	.short	0x0002
        /*0042*/ 	.short	0x0010
        /*0044*/ 	.byte	0x00, 0xf0, 0x21, 0x00


	//----- nvinfo : EIATTR_KPARAM_INFO
	.align		4
.L_150:
        /*0048*/ 	.byte	0x04, 0x17
        /*004a*/ 	.short	(.L_152 - .L_151)
.L_151:
        /*004c*/ 	.word	0x00000000
        /*0050*/ 	.short	0x0001
        /*0052*/ 	.short	0x0008
        /*0054*/ 	.byte	0x00, 0xf5, 0x21, 0x00


	//----- nvinfo : EIATTR_KPARAM_INFO
	.align		4
.L_152:
        /*0058*/ 	.byte	0x04, 0x17
        /*005a*/ 	.short	(.L_154 - .L_153)
.L_153:
        /*005c*/ 	.word	0x00000000
        /*0060*/ 	.short	0x0000
        /*0062*/ 	.short	0x0000
        /*0064*/ 	.byte	0x00, 0xf0, 0x21, 0x00


	//----- nvinfo : EIATTR_SPARSE_MMA_MASK
	.align		4
.L_154:
        /*0068*/ 	.byte	0x03, 0x50
        /*006a*/ 	.short	0x0000


	//----- nvinfo : EIATTR_MAXREG_COUNT
	.align		4
        /*006c*/ 	.byte	0x03, 0x1b
        /*006e*/ 	.short	0x00ff


	//----- nvinfo : EIATTR_NUM_BARRIERS
	.align		4
        /*0070*/ 	.byte	0x02, 0x4c
        /*0072*/ 	.byte	0x01
	.zero		1


	//----- nvinfo : EIATTR_MERCURY_ISA_VERSION
	.align		4
        /*0074*/ 	.byte	0x03, 0x5f
        /*0076*/ 	.short	0x0101


	//----- nvinfo : EIATTR_COOP_GROUP_MASK_REGIDS
	.align		4
        /*0078*/ 	.byte	0x04, 0x29
        /*007a*/ 	.short	(.L_156 - .L_155)


	//   ....[0]....
.L_155:
        /*007c*/ 	.word	0xffffffff


	//   ....[1]....
        /*0080*/ 	.word	0xffffffff


	//   ....[2]....
        /*0084*/ 	.word	0xffffffff


	//   ....[3]....
        /*0088*/ 	.word	0xffffffff


	//   ....[4]....
        /*008c*/ 	.word	0xffffffff


	//   ....[5]....
        /*0090*/ 	.word	0xffffffff


	//   ....[6]....
        /*0094*/ 	.word	0xffffffff


	//   ....[7]....
        /*0098*/ 	.word	0xffffffff


	//   ....[8]....
        /*009c*/ 	.word	0xffffffff


	//   ....[9]....
        /*00a0*/ 	.word	0xffffffff


	//   ....[10]....
        /*00a4*/ 	.word	0xffffffff


	//   ....[11]....
        /*00a8*/ 	.word	0xffffffff


	//   ....[12]....
        /*00ac*/ 	.word	0xffffffff


	//   ....[13]....
        /*00b0*/ 	.word	0xffffffff


	//   ....[14]....
        /*00b4*/ 	.word	0xffffffff


	//----- nvinfo : EIATTR_COOP_GROUP_INSTR_OFFSETS
	.align		4
.L_156:
        /*00b8*/ 	.byte	0x04, 0x28
        /*00ba*/ 	.short	(.L_158 - .L_157)


	//   ....[0]....
.L_157:
        /*00bc*/ 	.word	0x00000940


	//   ....[1]....
        /*00c0*/ 	.word	0x000009a0


	//   ....[2]....
        /*00c4*/ 	.word	0x00000a10


	//   ....[3]....
        /*00c8*/ 	.word	0x00000a60


	//   ....[4]....
        /*00cc*/ 	.word	0x00000a90


	//   ....[5]....
        /*00d0*/ 	.word	0x00000c50


	//   ....[6]....
        /*00d4*/ 	.word	0x00000ce0


	//   ....[7]....
        /*00d8*/ 	.word	0x00000d30


	//   ....[8]....
        /*00dc*/ 	.word	0x00000d70


	//   ....[9]....
        /*00e0*/ 	.word	0x00000db0


	//   ....[10]....
        /*00e4*/ 	.word	0x00001ed0


	//   ....[11]....
        /*00e8*/ 	.word	0x00001f50


	//   ....[12]....
        /*00ec*/ 	.word	0x00001fa0


	//   ....[13]....
        /*00f0*/ 	.word	0x00001fe0


	//   ....[14]....
        /*00f4*/ 	.word	0x00002010


	//----- nvinfo : EIATTR_VRC_CTA_INIT_COUNT
	.align		4
.L_158:
        /*00f8*/ 	.byte	0x02, 0x4a
	.zero		1
	.zero		1


	//----- nvinfo : EIATTR_EXIT_INSTR_OFFSETS
	.align		4
        /*00fc*/ 	.byte	0x04, 0x1c
        /*00fe*/ 	.short	(.L_160 - .L_159)


	//   ....[0]....
.L_159:
        /*0100*/ 	.word	0x000000a0


	//   ....[1]....
        /*0104*/ 	.word	0x000000e0


	//   ....[2]....
        /*0108*/ 	.word	0x00002150


	//   ....[3]....
        /*010c*/ 	.word	0x000021a0


	//----- nvinfo : EIATTR_MAX_THREADS
	.align		4
.L_160:
        /*0110*/ 	.byte	0x04, 0x05
        /*0112*/ 	.short	(.L_162 - .L_161)
.L_161:
        /*0114*/ 	.word	0x00000100
        /*0118*/ 	.word	0x00000001
        /*011c*/ 	.word	0x00000001


	//----- nvinfo : EIATTR_CRS_STACK_SIZE
	.align		4
.L_162:
        /*0120*/ 	.byte	0x04, 0x1e
        /*0122*/ 	.short	(.L_164 - .L_163)
.L_163:
        /*0124*/ 	.word	0x00000000


	//----- nvinfo : EIATTR_CBANK_PARAM_SIZE
	.align		4
.L_164:
        /*0128*/ 	.byte	0x03, 0x19
        /*012a*/ 	.short	0x0021


	//----- nvinfo : EIATTR_PARAM_CBANK
	.align		4
        /*012c*/ 	.byte	0x04, 0x0a
        /*012e*/ 	.short	(.L_166 - .L_165)
	.align		4
.L_165:
        /*0130*/ 	.word	index@(.nv.constant0._ZN3cub18CUB_300001_SM_10006detail6reduce28DeviceReduceSingleTileKernelINS2_10policy_hubIfyN4cuda3std3__44plusIfEEE10Policy1000EN6thrust24THRUST_300001_SM_1000_NS6detail15normal_iteratorINSD_10device_ptrIfEEEEPfyS9_ff6squareIfEEEvT0_T1_T2_T3_T4_T6_)
        /*0134*/ 	.short	0x0380
        /*0136*/ 	.short	0x0021


	//----- nvinfo : EIATTR_SW_WAR
	.align		4
.L_166:
        /*0138*/ 	.byte	0x04, 0x36
        /*013a*/ 	.short	(.L_168 - .L_167)
.L_167:
        /*013c*/ 	.word	0x00000008
.L_168:


//--------------------- .nv.info._ZN3cub18CUB_300001_SM_10006detail6reduce28DeviceReduceSingleTileKernelINS2_10policy_hubIfjN4cuda3std3__44plusIfEEE10Policy1000EPfSC_iS9_ffNS7_10__identityEEEvT0_T1_T2_T3_T4_T6_ --------------------------
	.section	.nv.info._ZN3cub18CUB_300001_SM_10006detail6reduce28DeviceReduceSingleTileKernelINS2_10policy_hubIfjN4cuda3std3__44plusIfEEE10Policy1000EPfSC_iS9_ffNS7_10__identityEEEvT0_T1_T2_T3_T4_T6_,"",@"SHT_CUDA_INFO"
	.sectionflags	@""
	.align	4


	//----- nvinfo : EIATTR_CUDA_API_VERSION
	.align		4
        /*0000*/ 	.byte	0x04, 0x37
        /*0002*/ 	.short	(.L_170 - .L_169)
.L_169:
        /*0004*/ 	.word	0x00000082


	//----- nvinfo : EIATTR_KPARAM_INFO
	.align		4
.L_170:
        /*0008*/ 	.byte	0x04, 0x17
        /*000a*/ 	.short	(.L_172 - .L_171)
.L_171:
        /*000c*/ 	.word	0x00000000
        /*0010*/ 	.short	0x0005
        /*0012*/ 	.short	0x001c
        /*0014*/ 	.byte	0x00, 0xf0, 0x05, 0x00


	//----- nvinfo : EIATTR_KPARAM_INFO
	.align		4
.L_172:
        /*0018*/ 	.byte	0x04, 0x17
        /*001a*/ 	.short	(.L_174 - .L_173)
.L_173:
        /*001c*/ 	.word	0x00000000
        /*0020*/ 	.short	0x0004
        /*0022*/ 	.short	0x0018
        /*0024*/ 	.byte	0x00, 0xf0, 0x11, 0x00


	//----- nvinfo : EIATTR_KPARAM_INFO
	.align		4
.L_174:
        /*0028*/ 	.byte	0x04, 0x17
        /*002a*/ 	.short	(.L_176 - .L_175)
.L_175:
        /*002c*/ 	.word	0x00000000
        /*0030*/ 	.short	0x0003
        /*0032*/ 	.short	0x0014
        /*0034*/ 	.byte	0x00, 0xf0, 0x05, 0x00


	//----- nvinfo : EIATTR_KPARAM_INFO
	.align		4
.L_176:
        /*0038*/ 	.byte	0x04, 0x17
        /*003a*/ 	.short	(.L_178 - .L_177)
.L_177:
        /*003c*/ 	.word	0x00000000
        /*0040*/ 	.short	0x0002
        /*0042*/ 	.short	0x0010
        /*0044*/ 	.byte	0x00, 0xf0, 0x11, 0x00


	//----- nvinfo : EIATTR_KPARAM_INFO
	.align		4
.L_178:
        /*0048*/ 	.byte	0x04, 0x17
        /*004a*/ 	.short	(.L_180 - .L_179)
.L_179:
        /*004c*/ 	.word	0x00000000
        /*0050*/ 	.short	0x0001
        /*0052*/ 	.short	0x0008
        /*0054*/ 	.byte	0x00, 0xf5, 0x21, 0x00


	//----- nvinfo : EIATTR_KPARAM_INFO
	.align		4
.L_180:
        /*0058*/ 	.byte	0x04, 0x17
        /*005a*/ 	.short	(.L_182 - .L_181)
.L_181:
        /*005c*/ 	.word	0x00000000
        /*0060*/ 	.short	0x0000
        /*0062*/ 	.short	0x0000
        /*0064*/ 	.byte	0x00, 0xf5, 0x21, 0x00


	//----- nvinfo : EIATTR_SPARSE_MMA_MASK
	.align		4
.L_182:
        /*0068*/ 	.byte	0x03, 0x50
        /*006a*/ 	.short	0x0000


	//----- nvinfo : EIATTR_MAXREG_COUNT
	.align		4
        /*006c*/ 	.byte	0x03, 0x1b
        /*006e*/ 	.short	0x0080


	//----- nvinfo : EIATTR_NUM_BARRIERS
	.align		4
        /*0070*/ 	.byte	0x02, 0x4c
        /*0072*/ 	.byte	0x01
	.zero		1


	//----- nvinfo : EIATTR_MERCURY_ISA_VERSION
	.align		4
        /*0074*/ 	.byte	0x03, 0x5f
        /*0076*/ 	.short	0x0101


	//----- nvinfo : EIATTR_UNUSED_LOAD_BYTE_OFFSET
	.align		4
        /*0078*/ 	.byte	0x04, 0x44
        /*007a*/ 	.short	(.L_184 - .L_183)


	//   ....[0]....
.L_183:
        /*007c*/ 	.word	0x00000b70
        /*0080*/ 	.word	0x0000fff0


	//   ....[1]....
        /*0084*/ 	.word	0x00000f80
        /*0088*/ 	.word	0x0000fff0


	//   ....[2]....
        /*008c*/ 	.word	0x00002010
        /*0090*/ 	.word	0x0000fff0


	//   ....[3]....
        /*0094*/ 	.word	0x00002bb0
        /*0098*/ 	.word	0x0000fff0


	//   ....[4]....
        /*009c*/ 	.word	0x00002fc0
        /*00a0*/ 	.word	0x0000fff0


	//   ....[5]....
        /*00a4*/ 	.word	0x00004140
        /*00a8*/ 	.word	0x0000fff0


	//----- nvinfo : EIATTR_COOP_GROUP_MASK_REGIDS
	.align		4
.L_184:
        /*00ac*/ 	.byte	0x04, 0x29
        /*00ae*/ 	.short	(.L_186 - .L_185)


	//   ....[0]....
.L_185:
        /*00b0*/ 	.word	0xffffffff


	//   ....[1]....
        /*00b4*/ 	.word	0xffffffff


	//   ....[2]....
        /*00b8*/ 	.word	0xffffffff


	//   ....[3]....
        /*00bc*/ 	.word	0xffffffff


	//   ....[4]....
        /*00c0*/ 	.word	0xffffffff


	//   ....[5]....
        /*00c4*/ 	.word	0xffffffff


	//   ....[6]....
        /*00c8*/ 	.word	0xffffffff


	//   ....[7]....
        /*00cc*/ 	.word	0xffffffff


	//   ....[8]....
        /*00d0*/ 	.word	0xffffffff


	//   ....[9]....
        /*00d4*/ 	.word	0xffffffff


	//   ....[10]....
        /*00d8*/ 	.word	0xffffffff


	//   ....[11]....
        /*00dc*/ 	.word	0xffffffff


	//   ....[12]....
        /*00e0*/ 	.word	0xffffffff


	//   ....[13]....
        /*00e4*/ 	.word	0xffffffff


	//   ....[14]....
        /*00e8*/ 	.word	0xffffffff


	//   ....[15]....
        /*00ec*/ 	.word	0xffffffff


	//   ....[16]....
        /*00f0*/ 	.word	0xffffffff


	//   ....[17]....
        /*00f4*/ 	.word	0xffffffff


	//   ....[18]....
        /*00f8*/ 	.word	0xffffffff


	//   ....[19]....
        /*00fc*/ 	.word	0xffffffff


	//   ....[20]....
        /*0100*/ 	.word	0xffffffff


	//   ....[21]....
        /*0104*/ 	.word	0xffffffff


	//   ....[22]....
        /*0108*/ 	.word	0xffffffff


	//   ....[23]....
        /*010c*/ 	.word	0xffffffff


	//   ....[24]....
        /*0110*/ 	.word	0xffffffff


	//   ....[25]....
        /*0114*/ 	.word	0xffffffff


	//   ....[26]....
        /*0118*/ 	.word	0xffffffff


	//   ....[27]....
        /*011c*/ 	.word	0xffffffff


	//   ....[28]....
        /*0120*/ 	.word	0xffffffff


	//   ....[29]....
        /*0124*/ 	.word	0xffffffff


	//----- nvinfo : EIATTR_COOP_GROUP_INSTR_OFFSETS
	.align		4
.L_186:
        /*0128*/ 	.byte	0x04, 0x28
        /*012a*/ 	.short	(.L_188 - .L_187)


	//   ....[0]....
.L_187:
        /*012c*/ 	.word	0x00000980


	//   ....[1]....
        /*0130*/ 	.word	0x000009e0


	//   ....[2]....
        /*0134*/ 	.word	0x00000a50


	//   ....[3]....
        /*0138*/ 	.word	0x00000aa0


	//   ....[4]....
        /*013c*/ 	.word	0x00000ad0


	//   ....[5]....
        /*0140*/ 	.word	0x00000d20


	//   ....[6]....
        /*0144*/ 	.word	0x00000db0


	//   ....[7]....
        /*0148*/ 	.word	0x00000df0


	//   ....[8]....
        /*014c*/ 	.word	0x00000e40


	//   ....[9]....
        /*0150*/ 	.word	0x00000e80


	//   ....[10]....
        /*0154*/ 	.word	0x00001e30


	//   ....[11]....
        /*0158*/ 	.word	0x00001eb0


	//   ....[12]....
        /*015c*/ 	.word	0x00001f00


	//   ....[13]....
        /*0160*/ 	.word	0x00001f40


	//   ....[14]....
        /*0164*/ 	.word	0x00001f70


	//   ....[15]....
        /*0168*/ 	.word	0x000029c0


	//   ....[16]....
        /*016c*/ 	.word	0x00002a20


	//   ....[17]....
        /*0170*/ 	.word	0x00002a90


	//   ....[18]....
        /*0174*/ 	.word	0x00002ae0


	//   ....[19]....
        /*0178*/ 	.word	0x00002b10


	//   ....[20]....
        /*017c*/ 	.word	0x00002d60


	//   ....[21]....
        /*0180*/ 	.word	0x00002de0


	//   ....[22]....
        /*0184*/ 	.word	0x00002e20


	//   ....[23]....
        /*0188*/ 	.word	0x00002e60


	//   ....[24]....
        /*018c*/ 	.word	0x00002ec0


	//   ....[25]....
        /*0190*/ 	.word	0x00003f60


	//   ....[26]....
        /*0194*/ 	.word	0x00003fe0


	//   ....[27]....
        /*0198*/ 	.word	0x00004030


	//   ....[28]....
        /*019c*/ 	.word	0x00004070


	//   ....[29]....
        /*01a0*/ 	.word	0x000040a0


	//----- nvinfo : EIATTR_VRC_CTA_INIT_COUNT
	.align		4
.L_188:
        /*01a4*/ 	.byte	0x02, 0x4a
	.zero		1
	.zero		1


	//----- nvinfo : EIATTR_EXIT_INSTR_OFFSETS
	.align		4
        /*01a8*/ 	.byte	0x04, 0x1c
        /*01aa*/ 	.short	(.L_190 - .L_189)


	//   ....[0]....
.L_189:
        /*01ac*/ 	.word	0x00000080


	//   ....[1]....
        /*01b0*/ 	.word	0x000000c0


	//   ....[2]....
        /*01b4*/ 	.word	0x00004280


	//   ....[3]....
        /*01b8*/ 	.word	0x000042d0


	//----- nvinfo : EIATTR_MAX_THREADS
	.align		4
.L_190:
        /*01bc*/ 	.byte	0x04, 0x05
        /*01be*/ 	.short	(.L_192 - .L_191)
.L_191:
        /*01c0*/ 	.word	0x00000200
        /*01c4*/ 	.word	0x00000001
        /*01c8*/ 	.word	0x00000001


	//----- nvinfo : EIATTR_CRS_STACK_SIZE
	.align		4
.L_192:
        /*01cc*/ 	.byte	0x04, 0x1e
        /*01ce*/ 	.short	(.L_194 - .L_193)
.L_193:
        /*01d0*/ 	.word	0x00000000


	//----- nvinfo : EIATTR_CBANK_PARAM_SIZE
	.align		4
.L_194:
        /*01d4*/ 	.byte	0x03, 0x19
        /*01d6*/ 	.short	0x001d


	//----- nvinfo : EIATTR_PARAM_CBANK
	.align		4
        /*01d8*/ 	.byte	0x04, 0x0a
        /*01da*/ 	.short	(.L_196 - .L_195)
	.align		4
.L_195:
        /*01dc*/ 	.word	index@(.nv.constant0._ZN3cub18CUB_300001_SM_10006detail6reduce28DeviceReduceSingleTileKernelINS2_10policy_hubIfjN4cuda3std3__44plusIfEEE10Policy1000EPfSC_iS9_ffNS7_10__identityEEEvT0_T1_T2_T3_T4_T6_)
        /*01e0*/ 	.short	0x0380
        /*01e2*/ 	.short	0x001d


	//----- nvinfo : EIATTR_SW_WAR
	.align		4
.L_196:
        /*01e4*/ 	.byte	0x04, 0x36
        /*01e6*/ 	.short	(.L_198 - .L_197)
.L_197:
        /*01e8*/ 	.word	0x00000008
.L_198:


//--------------------- .nv.info._ZN3cub18CUB_300001_SM_10006detail6reduce18DeviceReduceKernelINS2_10policy_hubIfjN4cuda3std3__44plusIfEEE10Policy1000EN6thrust24THRUST_300001_SM_1000_NS6detail15normal_iteratorINSD_10device_ptrIfEEEEjS9_f6squareIfEEEvT0_PT3_T1_NS0_13GridEvenShareISO_EET2_T4_ --------------------------
	.section	.nv.info._ZN3cub18CUB_300001_SM_10006detail6reduce18DeviceReduceKernelINS2_10policy_hubIfjN4cuda3std3__44plusIfEEE10Policy1000EN6thrust24THRUST_300001_SM_1000_NS6detail15normal_iteratorINSD_10device_ptrIfEEEEjS9_f6squareIfEEEvT0_PT3_T1_NS0_13GridEvenShareISO_EET2_T4_,"",@"SHT_CUDA_INFO"
	.sectionflags	@""
	.align	4


	//----- nvinfo : EIATTR_CUDA_API_VERSION
	.align		4
        /*0000*/ 	.byte	0x04, 0x37
        /*0002*/ 	.short	(.L_200 - .L_199)
.L_199:
        /*0004*/ 	.word	0x00000082


	//----- nvinfo : EIATTR_KPARAM_INFO
	.align		4
.L_200:
        /*0008*/ 	.byte	0x04, 0x17
        /*000a*/ 	.short	(.L_202 - .L_201)
.L_201:
        /*000c*/ 	.word	0x00000000
        /*0010*/ 	.short	0x0005
        /*0012*/ 	.short	0x003d
        /*0014*/ 	.byte	0x00, 0xf0, 0x05, 0x00


	//----- nvinfo : EIATTR_KPARAM_INFO
	.align		4
.L_202:
        /*0018*/ 	.byte	0x04, 0x17
        /*001a*/ 	.short	(.L_204 - .L_203)
.L_203:
        /*001c*/ 	.word	0x00000000
        /*0020*/ 	.short	0x0004
        /*0022*/ 	.short	0x003c
        /*0024*/ 	.byte	0x00, 0xf0, 0x05, 0x00


	//----- nvinfo : EIATTR_KPARAM_INFO
	.align		4
.L_204:
        /*0028*/ 	.byte	0x04, 0x17
        /*002a*/ 	.short	(.L_206 - .L_205)
.L_205:
        /*002c*/ 	.word	0x00000000
        /*0030*/ 	.short	0x0003
        /*0032*/ 	.short	0x0014
        /*0034*/ 	.byte	0x00, 0xf0, 0xa1, 0x00


	//----- nvinfo : EIATTR_KPARAM_INFO
	.align		4
.L_206:
        /*0038*/ 	.byte	0x04, 0x17
        /*003a*/ 	.short	(.L_208 - .L_207)
.L_207:
        /*003c*/ 	.word	0x00000000
        /*0040*/ 	.short	0x0002
        /*0042*/ 	.short	0x0010
        /*0044*/ 	.byte	0x00, 0xf0, 0x11, 0x00


	//----- nvinfo : EIATTR_KPARAM_INFO
	.align		4
.L_208:
        /*0048*/ 	.byte	0x04, 0x17
        /*004a*/ 	.short	(.L_210 - .L_209)
.L_209:
        /*004c*/ 	.word	0x00000000
        /*0050*/ 	.short	0x0001
        /*0052*/ 	.short	0x0008
        /*0054*/ 	.byte	0x00, 0xf5, 0x21, 0x00


	//----- nvinfo : EIATTR_KPARAM_INFO
	.align		4
.L_210:
        /*0058*/ 	.byte	0x04, 0x17
        /*005a*/ 	.short	(.L_212 - .L_211)
.L_211:
        /*005c*/ 	.word	0x00000000
        /*0060*/ 	.short	0x0000
        /*0062*/ 	.short	0x0000
        /*0064*/ 	.byte	0x00, 0xf0, 0x21, 0x00


	//----- nvinfo : EIATTR_SPARSE_MMA_MASK
	.align		4
.L_212:
        /*0068*/ 	.byte	0x03, 0x50
        /*006a*/ 	.short	0x0000


	//----- nvinfo : EIATTR_MAXREG_COUNT
	.align		4
        /*006c*/ 	.byte	0x03, 0x1b
        /*006e*/ 	.short	0x0080


	//----- nvinfo : EIATTR_NUM_BARRIERS
	.align		4
        /*0070*/ 	.byte	0x02, 0x4c
        /*0072*/ 	.byte	0x01
	.zero		1


	//----- nvinfo : EIATTR_MERCURY_ISA_VERSION
	.align		4
        /*0074*/ 	.byte	0x03, 0x5f
        /*0076*/ 	.short	0x0101


	//----- nvinfo : EIATTR_UNUSED_LOAD_BYTE_OFFSET
	.align		4
        /*0078*/ 	.byte	0x04, 0x44
        /*007a*/ 	.short	(.L_214 - .L_213)


	//   ....[0]....
.L_213:
        /*007c*/ 	.word	0x00000df0
        /*0080*/ 	.word	0x0000fff0


	//   ....[1]....
        /*0084*/ 	.word	0x00001200
        /*0088*/ 	.word	0x0000fff0


	//   ....[2]....
        /*008c*/ 	.word	0x000027c0
        /*0090*/ 	.word	0x0000fff0


	//----- nvinfo : EIATTR_COOP_GROUP_MASK_REGIDS
	.align		4
.L_214:
        /*0094*/ 	.byte	0x04, 0x29
        /*0096*/ 	.short	(.L_216 - .L_215)


	//   ....[0]....
.L_215:
        /*0098*/ 	.word	0xffffffff


	//   ....[1]....
        /*009c*/ 	.word	0xffffffff


	//   ....[2]....
        /*00a0*/ 	.word	0xffffffff


	//   ....[3]....
        /*00a4*/ 	.word	0xffffffff


	//   ....[4]....
        /*00a8*/ 	.word	0xffffffff


	//   ....[5]....
        /*00ac*/ 	.word	0xffffffff


	//   ....[6]....
        /*00b0*/ 	.word	0xffffffff


	//   ....[7]....
        /*00b4*/ 	.word	0xffffffff


	//   ....[8]....
        /*00b8*/ 	.word	0xffffffff


	//   ....[9]....
        /*00bc*/ 	.word	0xffffffff


	//   ....[10]....
        /*00c0*/ 	.word	0xffffffff


	//   ....[11]....
        /*00c4*/ 	.word	0xffffffff


	//   ....[12]....
        /*00c8*/ 	.word	0xffffffff


	//   ....[13]....
        /*00cc*/ 	.word	0xffffffff


	//   ....[14]....
        /*00d0*/ 	.word	0xffffffff


	//----- nvinfo : EIATTR_COOP_GROUP_INSTR_OFFSETS
	.align		4
.L_216:
        /*00d4*/ 	.byte	0x04, 0x28
        /*00d6*/ 	.short	(.L_218 - .L_217)


	//   ....[0]....
.L_217:
        /*00d8*/ 	.word	0x00000c00


	//   ....[1]....
        /*00dc*/ 	.word	0x00000c60


	//   ....[2]....
        /*00e0*/ 	.word	0x00000cd0


	//   ....[3]....
        /*00e4*/ 	.word	0x00000d20


	//   ....[4]....
        /*00e8*/ 	.word	0x00000d50


	//   ....[5]....
        /*00ec*/ 	.word	0x00000fa0


	//   ....[6]....
        /*00f0*/ 	.word	0x00001030


	//   ....[7]....
        /*00f4*/ 	.word	0x00001080


	//   ....[8]....
        /*00f8*/ 	.word	0x000010c0


	//   ....[9]....
        /*00fc*/ 	.word	0x00001100


	//   ....[10]....
        /*0100*/ 	.word	0x000025d0


	//   ....[11]....
        /*0104*/ 	.word	0x00002660


	//   ....[12]....
        /*0108*/ 	.word	0x000026b0


	//   ....[13]....
        /*010c*/ 	.word	0x000026f0


	//   ....[14]....
        /*0110*/ 	.word	0x00002720


	//----- nvinfo : EIATTR_VRC_CTA_INIT_COUNT
	.align		4
.L_218:
        /*0114*/ 	.byte	0x02, 0x4a
	.zero		1
	.zero		1


	//----- nvinfo : EIATTR_EXIT_INSTR_OFFSETS
	.align		4
        /*0118*/ 	.byte	0x04, 0x1c
        /*011a*/ 	.short	(.L_220 - .L_219)


	//   ....[0]....
.L_219:
        /*011c*/ 	.word	0x00002900


	//   ....[1]....
        /*0120*/ 	.word	0x00002940


	//----- nvinfo : EIATTR_MAX_THREADS
	.align		4
.L_220:
        /*0124*/ 	.byte	0x04, 0x05
        /*0126*/ 	.short	(.L_222 - .L_221)
.L_221:
        /*0128*/ 	.word	0x00000200
        /*012c*/ 	.word	0x00000001
        /*0130*/ 	.word	0x00000001


	//----- nvinfo : EIATTR_CRS_STACK_SIZE
	.align		4
.L_222:
        /*0134*/ 	.byte	0x04, 0x1e
        /*0136*/ 	.short	(.L_224 - .L_223)
.L_223:
        /*0138*/ 	.word	0x00000000


	//----- nvinfo : EIATTR_CBANK_PARAM_SIZE
	.align		4
.L_224:
        /*013c*/ 	.byte	0x03, 0x19
        /*013e*/ 	.short	0x003e


	//----- nvinfo : EIATTR_PARAM_CBANK
	.align		4
        /*0140*/ 	.byte	0x04, 0x0a
        /*0142*/ 	.short	(.L_226 - .L_225)
	.align		4
.L_225:
        /*0144*/ 	.word	index@(.nv.constant0._ZN3cub18CUB_300001_SM_10006detail6reduce18DeviceReduceKernelINS2_10policy_hubIfjN4cuda3std3__44plusIfEEE10Policy1000EN6thrust24THRUST_300001_SM_1000_NS6detail15normal_iteratorINSD_10device_ptrIfEEEEjS9_f6squareIfEEEvT0_PT3_T1_NS0_13GridEvenShareISO_EET2_T4_)
        /*0148*/ 	.short	0x0380
        /*014a*/ 	.short	0x003e


	//----- nvinfo : EIATTR_SW_WAR
	.align		4
.L_226:
        /*014c*/ 	.byte	0x04, 0x36
        /*014e*/ 	.short	(.L_228 - .L_227)
.L_227:
        /*0150*/ 	.word	0x00000008
.L_228:


//--------------------- .nv.info._ZN3cub18CUB_300001_SM_10006detail6reduce28DeviceReduceSingleTileKernelINS2_10policy_hubIfjN4cuda3std3__44plusIfEEE10Policy1000EN6thrust24THRUST_300001_SM_1000_NS6detail15normal_iteratorINSD_10device_ptrIfEEEEPfjS9_ff6squareIfEEEvT0_T1_T2_T3_T4_T6_ --------------------------
	.section	.nv.info._ZN3cub18CUB_300001_SM_10006detail6reduce28DeviceReduceSingleTileKernelINS2_10policy_hubIfjN4cuda3std3__44plusIfEEE10Policy1000EN6thrust24THRUST_300001_SM_1000_NS6detail15normal_iteratorINSD_10device_ptrIfEEEEPfjS9_ff6squareIfEEEvT0_T1_T2_T3_T4_T6_,"",@"SHT_CUDA_INFO"
	.sectionflags	@""
	.align	4


	//----- nvinfo : EIATTR_CUDA_API_VERSION
	.align		4
        /*0000*/ 	.byte	0x04, 0x37
        /*0002*/ 	.short	(.L_230 - .L_229)
.L_229:
        /*0004*/ 	.word	0x00000082


	//----- nvinfo : EIATTR_KPARAM_INFO
	.align		4
.L_230:
        /*0008*/ 	.byte	0x04, 0x17
        /*000a*/ 	.short	(.L_232 - .L_231)
.L_231:
        /*000c*/ 	.word	0x00000000
        /*0010*/ 	.short	0x0005
        /*0012*/ 	.short	0x001c
        /*0014*/ 	.byte	0x00, 0xf0, 0x05, 0x00


	//----- nvinfo : EIATTR_KPARAM_INFO
	.align		4
.L_232:
        /*0018*/ 	.byte	0x04, 0x17
        /*001a*/ 	.short	(.L_234 - .L_233)
.L_233:
        /*001c*/ 	.word	0x00000000
        /*0020*/ 	.short	0x0004
        /*0022*/ 	.short	0x0018
        /*0024*/ 	.byte	0x00, 0xf0, 0x11, 0x00


	//----- nvinfo : EIATTR_KPARAM_INFO
	.align		4
.L_234:
        /*0028*/ 	.byte	0x04, 0x17
        /*002a*/ 	.short	(.L_236 - .L_235)
.L_235:
        /*002c*/ 	.word	0x00000000
        /*0030*/ 	.short	0x0003
        /*0032*/ 	.short	0x0014
        /*0034*/ 	.byte	0x00, 0xf0, 0x05, 0x00


	//----- nvinfo : EIATTR_KPARAM_INFO
	.align		4
.L_236:
        /*0038*/ 	.byte	0x04, 0x17
        /*003a*/ 	.short	(.L_238 - .L_237)
.L_237:
        /*003c*/ 	.word	0x00000000
        /*0040*/ 	.short	0x0002
        /*0042*/ 	.short	0x0010
        /*0044*/ 	.byte	0x00, 0xf0, 0x11, 0x00


	//----- nvinfo : EIATTR_KPARAM_INFO
	.align		4
.L_238:
        /*0048*/ 	.byte	0x04, 0x17
        /*004a*/ 	.short	(.L_240 - .L_239)
.L_239:
        /*004c*/ 	.word	0x00000000
        /*0050*/ 	.short	0x0001
        /*0052*/ 	.short	0x0008
        /*0054*/ 	.byte	0x00, 0xf5, 0x21, 0x00


	//----- nvinfo : EIATTR_KPARAM_INFO
	.align		4
.L_240:
        /*0058*/ 	.byte	0x04, 0x17
        /*005a*/ 	.short	(.L_242 - .L_241)
.L_241:
        /*005c*/ 	.word	0x00000000
        /*0060*/ 	.short	0x0000
        /*0062*/ 	.short	0x0000
        /*0064*/ 	.byte	0x00, 0xf0, 0x21, 0x00


	//----- nvinfo : EIATTR_SPARSE_MMA_MASK
	.align		4
.L_242:
        /*0068*/ 	.byte	0x03, 0x50
        /*006a*/ 	.short	0x0000


	//----- nvinfo : EIATTR_MAXREG_COUNT
	.align		4
        /*006c*/ 	.byte	0x03, 0x1b
        /*006e*/ 	.short	0x0080


	//----- nvinfo : EIATTR_NUM_BARRIERS
	.align		4
        /*0070*/ 	.byte	0x02, 0x4c
        /*0072*/ 	.byte	0x01
	.zero		1


	//----- nvinfo : EIATTR_MERCURY_ISA_VERSION
	.align		4
        /*0074*/ 	.byte	0x03, 0x5f
        /*0076*/ 	.short	0x0101


	//----- nvinfo : EIATTR_UNUSED_LOAD_BYTE_OFFSET
	.align		4
        /*0078*/ 	.byte	0x04, 0x44
        /*007a*/ 	.short	(.L_244 - .L_243)


	//   ....[0]....
.L_243:
        /*007c*/ 	.word	0x00000b10
        /*0080*/ 	.word	0x0000fff0


	//   ....[1]....
        /*0084*/ 	.word	0x00000f20
        /*0088*/ 	.word	0x0000fff0


	//   ....[2]....
        /*008c*/ 	.word	0x00002370
        /*0090*/ 	.word	0x0000fff0


	//----- nvinfo : EIATTR_COOP_GROUP_MASK_REGIDS
	.align		4
.L_244:
        /*0094*/ 	.byte	0x04, 0x29
        /*0096*/ 	.short	(.L_246 - .L_245)


	//   ....[0]....
.L_245:
        /*0098*/ 	.word	0xffffffff


	//   ....[1]....
        /*009c*/ 	.word	0xffffffff


	//   ....[2]....
        /*00a0*/ 	.word	0xffffffff


	//   ....[3]....
        /*00a4*/ 	.word	0xffffffff


	//   ....[4]....
        /*00a8*/ 	.word	0xffffffff


	//   ....[5]....
        /*00ac*/ 	.word	0xffffffff


	//   ....[6]....
        /*00b0*/ 	.word	0xffffffff


	//   ....[7]....
        /*00b4*/ 	.word	0xffffffff


	//   ....[8]....
        /*00b8*/ 	.word	0xffffffff


	//   ....[9]....
        /*00bc*/ 	.word	0xffffffff


	//   ....[10]....
        /*00c0*/ 	.word	0xffffffff


	//   ....[11]....
        /*00c4*/ 	.word	0xffffffff


	//   ....[12]....
        /*00c8*/ 	.word	0xffffffff


	//   ....[13]....
        /*00cc*/ 	.word	0xffffffff


	//   ....[14]....
        /*00d0*/ 	.word	0xffffffff


	//----- nvinfo : EIATTR_COOP_GROUP_INSTR_OFFSETS
	.align		4
.L_246:
        /*00d4*/ 	.byte	0x04, 0x28
        /*00d6*/ 	.short	(.L_248 - .L_247)


	//   ....[0]....
.L_247:
        /*00d8*/ 	.word	0x00000920


	//   ....[1]....
        /*00dc*/ 	.word	0x00000980


	//   ....[2]....
        /*00e0*/ 	.word	0x000009f0


	//   ....[3]....
        /*00e4*/ 	.word	0x00000a40


	//   ....[4]....
        /*00e8*/ 	.word	0x00000a70


	//   ....[5]....
        /*00ec*/ 	.word	0x00000cc0


	//   ....[6]....
        /*00f0*/ 	.word	0x00000d50


	//   ....[7]....
        /*00f4*/ 	.word	0x00000d90


	//   ....[8]....
        /*00f8*/ 	.word	0x00000de0


	//   ....[9]....
        /*00fc*/ 	.word	0x00000e20


	//   ....[10]....
        /*0100*/ 	.word	0x00002190


	//   ....[11]....
        /*0104*/ 	.word	0x00002210


	//   ....[12]....
        /*0108*/ 	.word	0x00002260


	//   ....[13]....
        /*010c*/ 	.word	0x000022a0


	//   ....[14]....
        /*0110*/ 	.word	0x000022d0


	//----- nvinfo : EIATTR_VRC_CTA_INIT_COUNT
	.align		4
.L_248:
        /*0114*/ 	.byte	0x02, 0x4a
	.zero		1
	.zero		1


	//----- nvinfo : EIATTR_EXIT_INSTR_OFFSETS
	.align		4
        /*0118*/ 	.byte	0x04, 0x1c
        /*011a*/ 	.short	(.L_250 - .L_249)


	//   ....[0]....
.L_249:
        /*011c*/ 	.word	0x00000080


	//   ....[1]....
        /*0120*/ 	.word	0x000000c0


	//   ....[2]....
        /*0124*/ 	.word	0x000024b0


	//   ....[3]....
        /*0128*/ 	.word	0x00002500


	//----- nvinfo : EIATTR_MAX_THREADS
	.align		4
.L_250:
        /*012c*/ 	.byte	0x04, 0x05
        /*012e*/ 	.short	(.L_252 - .L_251)
.L_251:
        /*0130*/ 	.word	0x00000200
        /*0134*/ 	.word	0x00000001
        /*0138*/ 	.word	0x00000001


	//----- nvinfo : EIATTR_CRS_STACK_SIZE
	.align		4
.L_252:
        /*013c*/ 	.byte	0x04, 0x1e
        /*013e*/ 	.short	(.L_254 - .L_253)
.L_253:
        /*0140*/ 	.word	0x00000000


	//----- nvinfo : EIATTR_CBANK_PARAM_SIZE
	.align		4
.L_254:
        /*0144*/ 	.byte	0x03, 0x19
        /*0146*/ 	.short	0x001d


	//----- nvinfo : EIATTR_PARAM_CBANK
	.align		4
        /*0148*/ 	.byte	0x04, 0x0a
        /*014a*/ 	.short	(.L_256 - .L_255)
	.align		4
.L_255:
        /*014c*/ 	.word	index@(.nv.constant0._ZN3cub18CUB_300001_SM_10006detail6reduce28DeviceReduceSingleTileKernelINS2_10policy_hubIfjN4cuda3std3__44plusIfEEE10Policy1000EN6thrust24THRUST_300001_SM_1000_NS6detail15normal_iteratorINSD_10device_ptrIfEEEEPfjS9_ff6squareIfEEEvT0_T1_T2_T3_T4_T6_)
        /*0150*/ 	.short	0x0380
        /*0152*/ 	.short	0x001d


	//----- nvinfo : EIATTR_SW_WAR
	.align		4
.L_256:
        /*0154*/ 	.byte	0x04, 0x36
        /*0156*/ 	.short	(.L_258 - .L_257)
.L_257:
        /*0158*/ 	.word	0x00000008
.L_258:


//--------------------- .nv.info._ZN3cub18CUB_300001_SM_10006detail11EmptyKernelIvEEvv --------------------------
	.section	.nv.info._ZN3cub18CUB_300001_SM_10006detail11EmptyKernelIvEEvv,"",@"SHT_CUDA_INFO"
	.sectionflags	@""
	.align	4


	//----- nvinfo : EIATTR_CUDA_API_VERSION
	.align		4
        /*0000*/ 	.byte	0x04, 0x37
        /*0002*/ 	.short	(.L_260 - .L_259)
.L_259:
        /*0004*/ 	.word	0x00000082


	//----- nvinfo : EIATTR_SPARSE_MMA_MASK
	.align		4
.L_260:
        /*0008*/ 	.byte	0x03, 0x50
        /*000a*/ 	.short	0x0000


	//----- nvinfo : EIATTR_MAXREG_COUNT
	.align		4
        /*000c*/ 	.byte	0x03, 0x1b
        /*000e*/ 	.short	0x00ff


	//----- nvinfo : EIATTR_MERCURY_ISA_VERSION
	.align		4
        /*0010*/ 	.byte	0x03, 0x5f
        /*0012*/ 	.short	0x0101


	//----- nvinfo : EIATTR_VRC_CTA_INIT_COUNT
	.align		4
        /*0014*/ 	.byte	0x02, 0x4a
	.zero		1
	.zero		1


	//----- nvinfo : EIATTR_EXIT_INSTR_OFFSETS
	.align		4
        /*0018*/ 	.byte	0x04, 0x1c
        /*001a*/ 	.short	(.L_262 - .L_261)


	//   ....[0]....
.L_261:
        /*001c*/ 	.word	0x00000010


	//----- nvinfo : EIATTR_SW_WAR
	.align		4
.L_262:
        /*0020*/ 	.byte	0x04, 0x36
        /*0022*/ 	.short	(.L_264 - .L_263)
.L_263:
        /*0024*/ 	.word	0x00000008
.L_264:


//--------------------- .nv.callgraph             --------------------------
	.section	.nv.callgraph,"",@"SHT_CUDA_CALLGRAPH"
	.align	4
	.sectionentsize	8
	.align		4
        /*0000*/ 	.word	0x00000000
	.align		4
        /*0004*/ 	.word	0xffffffff
	.align		4
        /*0008*/ 	.word	0x00000000
	.align		4
        /*000c*/ 	.word	0xfffffffe
	.align		4
        /*0010*/ 	.word	0x00000000
	.align		4
        /*0014*/ 	.word	0xfffffffd
	.align		4
        /*0018*/ 	.word	0x00000000
	.align		4
        /*001c*/ 	.word	0xfffffffc


//--------------------- .nv.constant4             --------------------------
	.section	.nv.constant4,"a",@progbits
	.align	8
	.align		8
.nv.constant4:
        /*0000*/ 	.dword	_ZN30_INTERNAL_07bf3be1_4_k_cu_main4cuda3std3__45__cpo5beginE
	.align		8
        /*0008*/ 	.dword	_ZN30_INTERNAL_07bf3be1_4_k_cu_main4cuda3std3__45__cpo3endE
	.align		8
        /*0010*/ 	.dword	_ZN30_INTERNAL_07bf3be1_4_k_cu_main4cuda3std3__45__cpo6cbeginE
	.align		8
        /*0018*/ 	.dword	_ZN30_INTERNAL_07bf3be1_4_k_cu_main4cuda3std3__45__cpo4cendE
	.align		8
        /*0020*/ 	.dword	_ZN30_INTERNAL_07bf3be1_4_k_cu_main4cuda3std3__45__cpo6rbeginE
	.align		8
        /*0028*/ 	.dword	_ZN30_INTERNAL_07bf3be1_4_k_cu_main4cuda3std3__45__cpo4rendE
	.align		8
        /*0030*/ 	.dword	_ZN30_INTERNAL_07bf3be1_4_k_cu_main4cuda3std3__45__cpo7crbeginE
	.align		8
        /*0038*/ 	.dword	_ZN30_INTERNAL_07bf3be1_4_k_cu_main4cuda3std3__45__cpo5crendE
	.align		8
        /*0040*/ 	.dword	_ZN30_INTERNAL_07bf3be1_4_k_cu_main4cuda3std3__432_GLOBAL__N__07bf3be1_4_k_cu_main6ignoreE
	.align		8
        /*0048*/ 	.dword	_ZN30_INTERNAL_07bf3be1_4_k_cu_main4cuda3std3__419piecewise_constructE
	.align		8
        /*0050*/ 	.dword	_ZN30_INTERNAL_07bf3be1_4_k_cu_main4cuda3std3__48in_placeE
	.align		8
        /*0058*/ 	.dword	_ZN30_INTERNAL_07bf3be1_4_k_cu_main4cuda3std3__420unreachable_sentinelE
	.align		8
        /*0060*/ 	.dword	_ZN30_INTERNAL_07bf3be1_4_k_cu_main4cuda3std3__47nulloptE
	.align		8
        /*0068*/ 	.dword	_ZN30_INTERNAL_07bf3be1_4_k_cu_main4cuda3std3__48unexpectE
	.align		8
        /*0070*/ 	.dword	_ZN30_INTERNAL_07bf3be1_4_k_cu_main4cuda3std6ranges3__45__cpo4swapE
	.align		8
        /*0078*/ 	.dword	_ZN30_INTERNAL_07bf3be1_4_k_cu_main4cuda3std6ranges3__45__cpo9iter_moveE
	.align		8
        /*0080*/ 	.dword	_ZN30_INTERNAL_07bf3be1_4_k_cu_main4cuda3std6ranges3__45__cpo5beginE
	.align		8
        /*0088*/ 	.dword	_ZN30_INTERNAL_07bf3be1_4_k_cu_main4cuda3std6ranges3__45__cpo3endE
	.align		8
        /*0090*/ 	.dword	_ZN30_INTERNAL_07bf3be1_4_k_cu_main4cuda3std6ranges3__45__cpo6cbeginE
	.align		8
        /*0098*/ 	.dword	_ZN30_INTERNAL_07bf3be1_4_k_cu_main4cuda3std6ranges3__45__cpo4cendE
	.align		8
        /*00a0*/ 	.dword	_ZN30_INTERNAL_07bf3be1_4_k_cu_main4cuda3std6ranges3__45__cpo7advanceE
	.align		8
        /*00a8*/ 	.dword	_ZN30_INTERNAL_07bf3be1_4_k_cu_main4cuda3std6ranges3__45__cpo9iter_swapE
	.align		8
        /*00b0*/ 	.dword	_ZN30_INTERNAL_07bf3be1_4_k_cu_main4cuda3std6ranges3__45__cpo4nextE
	.align		8
        /*00b8*/ 	.dword	_ZN30_INTERNAL_07bf3be1_4_k_cu_main4cuda3std6ranges3__45__cpo4prevE
	.align		8
        /*00c0*/ 	.dword	_ZN30_INTERNAL_07bf3be1_4_k_cu_main4cuda3std6ranges3__45__cpo4dataE
	.align		8
        /*00c8*/ 	.dword	_ZN30_INTERNAL_07bf3be1_4_k_cu_main4cuda3std6ranges3__45__cpo5cdataE
	.align		8
        /*00d0*/ 	.dword	_ZN30_INTERNAL_07bf3be1_4_k_cu_main4cuda3std6ranges3__45__cpo4sizeE
	.align		8
        /*00d8*/ 	.dword	_ZN30_INTERNAL_07bf3be1_4_k_cu_main4cuda3std6ranges3__45__cpo5ssizeE
	.align		8
        /*00e0*/ 	.dword	_ZN30_INTERNAL_07bf3be1_4_k_cu_main4cuda3std6ranges3__45__cpo8distanceE
	.align		8
        /*00e8*/ 	.dword	_ZN30_INTERNAL_07bf3be1_4_k_cu_main6thrust24THRUST_300001_SM_1000_NS8cuda_cub3parE
	.align		8
        /*00f0*/ 	.dword	_ZN30_INTERNAL_07bf3be1_4_k_cu_main6thrust24THRUST_300001_SM_1000_NS8cuda_cub10par_nosyncE
	.align		8
        /*00f8*/ 	.dword	_ZN30_INTERNAL_07bf3be1_4_k_cu_main6thrust24THRUST_300001_SM_1000_NS6system6detail10sequential3seqE
	.align		8
        /*0100*/ 	.dword	_ZN30_INTERNAL_07bf3be1_4_k_cu_main6thrust24THRUST_300001_SM_1000_NS12placeholders2_1E
	.align		8
        /*0108*/ 	.dword	_ZN30_INTERNAL_07bf3be1_4_k_cu_main6thrust24THRUST_300001_SM_1000_NS12placeholders2_2E
	.align		8
        /*0110*/ 	.dword	_ZN30_INTERNAL_07bf3be1_4_k_cu_main6thrust24THRUST_300001_SM_1000_NS12placeholders2_3E
	.align		8
        /*0118*/ 	.dword	_ZN30_INTERNAL_07bf3be1_4_k_cu_main6thrust24THRUST_300001_SM_1000_NS12placeholders2_4E
	.align		8
        /*0120*/ 	.dword	_ZN30_INTERNAL_07bf3be1_4_k_cu_main6thrust24THRUST_300001_SM_1000_NS12placeholders2_5E
	.align		8
        /*0128*/ 	.dword	_ZN30_INTERNAL_07bf3be1_4_k_cu_main6thrust24THRUST_300001_SM_1000_NS12placeholders2_6E
	.align		8
        /*0130*/ 	.dword	_ZN30_INTERNAL_07bf3be1_4_k_cu_main6thrust24THRUST_300001_SM_1000_NS12placeholders2_7E
	.align		8
        /*0138*/ 	.dword	_ZN30_INTERNAL_07bf3be1_4_k_cu_main6thrust24THRUST_300001_SM_1000_NS12placeholders2_8E
	.align		8
        /*0140*/ 	.dword	_ZN30_INTERNAL_07bf3be1_4_k_cu_main6thrust24THRUST_300001_SM_1000_NS12placeholders2_9E
	.align		8
        /*0148*/ 	.dword	_ZN30_INTERNAL_07bf3be1_4_k_cu_main6thrust24THRUST_300001_SM_1000_NS12placeholders3_10E
	.align		8
        /*0150*/ 	.dword	_ZN30_INTERNAL_07bf3be1_4_k_cu_main6thrust24THRUST_300001_SM_1000_NS3seqE


//--------------------- .text._ZN3cub18CUB_300001_SM_10006detail6reduce28DeviceReduceSingleTileKernelINS2_10policy_hubIfyN4cuda3std3__44plusIfEEE10Policy1000EPfSC_iS9_ffNS7_10__identityEEEvT0_T1_T2_T3_T4_T6_ --------------------------
	.section	.text._ZN3cub18CUB_300001_SM_10006detail6reduce28DeviceReduceSingleTileKernelINS2_10policy_hubIfyN4cuda3std3__44plusIfEEE10Policy1000EPfSC_iS9_ffNS7_10__identityEEEvT0_T1_T2_T3_T4_T6_,"ax",@progbits
	.align	128
        .global         _ZN3cub18CUB_300001_SM_10006detail6reduce28DeviceReduceSingleTileKernelINS2_10policy_hubIfyN4cuda3std3__44plusIfEEE10Policy1000EPfSC_iS9_ffNS7_10__identityEEEvT0_T1_T2_T3_T4_T6_
        .type           _ZN3cub18CUB_300001_SM_10006detail6reduce28DeviceReduceSingleTileKernelINS2_10policy_hubIfyN4cuda3std3__44plusIfEEE10Policy1000EPfSC_iS9_ffNS7_10__identityEEEvT0_T1_T2_T3_T4_T6_,@function
        .size           _ZN3cub18CUB_300001_SM_10006detail6reduce28DeviceReduceSingleTileKernelINS2_10policy_hubIfyN4cuda3std3__44plusIfEEE10Policy1000EPfSC_iS9_ffNS7_10__identityEEEvT0_T1_T2_T3_T4_T6_,(.L_x_236 - _ZN3cub18CUB_300001_SM_10006detail6reduce28DeviceReduceSingleTileKernelINS2_10policy_hubIfyN4cuda3std3__44plusIfEEE10Policy1000EPfSC_iS9_ffNS7_10__identityEEEvT0_T1_T2_T3_T4_T6_)
        .other          _ZN3cub18CUB_300001_SM_10006detail6reduce28DeviceReduceSingleTileKernelINS2_10policy_hubIfyN4cuda3std3__44plusIfEEE10Policy1000EPfSC_iS9_ffNS7_10__identityEEEvT0_T1_T2_T3_T4_T6_,@"STO_CUDA_ENTRY STV_DEFAULT"
_ZN3cub18CUB_300001_SM_10006detail6reduce28DeviceReduceSingleTileKernelINS2_10policy_hubIfyN4cuda3std3__44plusIfEEE10Policy1000EPfSC_iS9_ffNS7_10__identityEEEvT0_T1_T2_T3_T4_T6_:
.text._ZN3cub18CUB_300001_SM_10006detail6reduce28DeviceReduceSingleTileKernelINS2_10policy_hubIfyN4cuda3std3__44plusIfEEE10Policy1000EPfSC_iS9_ffNS7_10__identityEEEvT0_T1_T2_T3_T4_T6_:
[----:B------:R-:W-:Y:S01]  /*0000*/  LDC R1, c[0x0][0x37c] ;  /* 0x0000df00ff017b82 */ /* 0x000fe20000000800 */
[----:B------:R-:W0:Y:S01]  /*0010*/  LDCU UR4, c[0x0][0x390] ;  /* 0x00007200ff0477ac */ /* 0x000e220008000800 */
[----:B------:R-:W1:Y:S01]  /*0020*/  LDCU.64 UR6, c[0x0][0x358] ;  /* 0x00006b00ff0677ac */ /* 0x000e620008000a00 */
[----:B0-----:R-:W-:-:S04]  /*0030*/  MOV R20, UR4 ;  /* 0x0000000400147c02 */ /* 0x001fc80008000f00 */
[----:B------:R-:W-:-:S13]  /*0040*/  ISETP.NE.AND P0, PT, R20, RZ, PT ;  /* 0x000000ff1400720c */ /* 0x000fda0003f05270 */
[----:B-1----:R-:W-:Y:S05]  /*0050*/  @P0 BRA `(.L_x_0) ;  /* 0x00000000001c0947 */ /* 0x002fea0003800000 */
[----:B------:R-:W0:Y:S02]  /*0060*/  S2R R0, SR_TID.X ;  /* 0x0000000000007919 */ /* 0x000e240000002100 */
[----:B0-----:R-:W-:-:S13]  /*0070*/  ISETP.NE.AND P0, PT, R0, RZ, PT ;  /* 0x000000ff0000720c */ /* 0x001fda0003f05270 */
[----:B------:R-:W-:Y:S05]  /*0080*/  @P0 EXIT ;  /* 0x000000000000094d */ /* 0x000fea0003800000 */
[----:B------:R-:W0:Y:S08]  /*0090*/  LDC R5, c[0x0][0x398] ;  /* 0x0000e600ff057b82 */ /* 0x000e300000000800 */
[----:B------:R-:W0:Y:S02]  /*00a0*/  LDC.64 R2, c[0x0][0x388] ;  /* 0x0000e200ff027b82 */ /* 0x000e240000000a00 */
[----:B0-----:R-:W-:Y:S01]  /*00b0*/  STG.E desc[UR6][R2.64], R5 ;  /* 0x0000000502007986 */ /* 0x001fe2000c101906 */
[----:B------:R-:W-:Y:S05]  /*00c0*/  EXIT ;  /* 0x000000000000794d */ /* 0x000fea0003800000 */
.L_x_0:
[----:B------:R-:W0:Y:S01]  /*00d0*/  LDCU UR4, c[0x0][0x380] ;  /* 0x00007000ff0477ac */ /* 0x000e220008000800 */
[----:B------:R-:W-:Y:S01]  /*00e0*/  BSSY.RECONVERGENT B0, `(.L_x_1) ;  /* 0x00003ca000007945 */ /* 0x000fe20003800200 */
[----:B0-----:R-:W-:-:S09]  /*00f0*/  ULOP3.LUT UP0, URZ, UR4, 0xf, URZ, 0xc0, !UPT ;  /* 0x0000000f04ff7892 */ /* 0x001fd2000f80c0ff */
[----:B------:R-:W-:Y:S05]  /*0100*/  BRA.U UP0, `(.L_x_2) ;  /* 0x0000001d00607547 */ /* 0x000fea000b800000 */
[----:B------:R-:W-:-:S13]  /*0110*/  ISETP.GT.AND P0, PT, R20, 0xfff, PT ;  /* 0x00000fff1400780c */ /* 0x000fda0003f04270 */
[----:B------:R-:W-:Y:S05]  /*0120*/  @P0 BRA `(.L_x_3) ;  /* 0x0000000c00a80947 */ /* 0x000fea0003800000 */
[----:B------:R-:W0:Y:S01]  /*0130*/  S2R R9, SR_TID.X ;  /* 0x0000000000097919 */ /* 0x000e220000002100 */
[----:B------:R-:W-:Y:S01]  /*0140*/  BSSY.RECONVERGENT B1, `(.L_x_4) ;  /* 0x0000009000017945 */ /* 0x000fe20003800200 */
[----:B------:R-:W-:Y:S01]  /*0150*/  HFMA2 R0, -RZ, RZ, 0, 0 ;  /* 0x00000000ff007431 */ /* 0x000fe200000001ff */
[----:B0-----:R-:W-:Y:S02]  /*0160*/  ISETP.GE.AND P0, PT, R9, R20, PT ;  /* 0x000000140900720c */ /* 0x001fe40003f06270 */
[----:B------:R-:W-:-:S11]  /*0170*/  MOV R11, R9 ;  /* 0x00000009000b7202 */ /* 0x000fd60000000f00 */
[----:B------:R-:W-:Y:S05]  /*0180*/  @P0 BRA `(.L_x_5) ;  /* 0x0000000000100947 */ /* 0x000fea0003800000 */
[----:B------:R-:W0:Y:S02]  /*0190*/  LDC.64 R2, c[0x0][0x380] ;  /* 0x0000e000ff027b82 */ /* 0x000e240000000a00 */
[----:B0-----:R-:W-:-:S05]  /*01a0*/  IMAD.WIDE.U32 R2, R9, 0x4, R2 ;  /* 0x0000000409027825 */ /* 0x001fca00078e0002 */
[----:B------:R0:W5:Y:S01]  /*01b0*/  LDG.E.CONSTANT R0, desc[UR6][R2.64] ;  /* 0x0000000602007981 */ /* 0x000162000c1e9900 */
[----:B------:R-:W-:-:S07]  /*01c0*/  IADD3 R11, PT, PT, R9, 0x100, RZ ;  /* 0x00000100090b7810 */ /* 0x000fce0007ffe0ff */
.L_x_5:
[----:B------:R-:W-:Y:S05]  /*01d0*/  BSYNC.RECONVERGENT B1 ;  /* 0x0000000000017941 */ /* 0x000fea0003800200 */
.L_x_4:
[----:B------:R-:W-:Y:S01]  /*01e0*/  ISETP.GE.AND P0, PT, R11, R20, PT ;  /* 0x000000140b00720c */ /* 0x000fe20003f06270 */
[----:B------:R-:W-:-:S12]  /*01f0*/  BSSY.RECONVERGENT B1, `(.L_x_6) ;  /* 0x0000074000017945 */ /* 0x000fd80003800200 */
[----:B------:R-:W-:Y:S05]  /*0200*/  @P0 BRA `(.L_x_7) ;  /* 0x0000000400c80947 */ /* 0x000fea0003800000 */
[----:B0-----:R-:W-:Y:S01]  /*0210*/  LOP3.LUT R3, RZ, R11, RZ, 0x33, !PT ;  /* 0x0000000bff037212 */ /* 0x001fe200078e33ff */
[----:B------:R-:W-:Y:S03]  /*0220*/  BSSY.RECONVERGENT B2, `(.L_x_8) ;  /* 0x0000015000027945 */ /* 0x000fe60003800200 */
[----:B------:R-:W-:-:S04]  /*0230*/  IADD3 R4, PT, PT, R3, R20, RZ ;  /* 0x0000001403047210 */ /* 0x000fc80007ffe0ff */
[C---:B------:R-:W-:Y:S02]  /*0240*/  LOP3.LUT R2, R4.reuse, 0x300, RZ, 0xc0, !PT ;  /* 0x0000030004027812 */ /* 0x040fe400078ec0ff */
[----:B------:R-:W-:Y:S02]  /*0250*/  ISETP.GE.U32.AND P1, PT, R4, 0x300, PT ;  /* 0x000003000400780c */ /* 0x000fe40003f26070 */
[----:B------:R-:W-:-:S13]  /*0260*/  ISETP.NE.AND P0, PT, R2, 0x300, PT ;  /* 0x000003000200780c */ /* 0x000fda0003f05270 */
[----:B------:R-:W-:Y:S05]  /*0270*/  @!P0 BRA `(.L_x_9) ;  /* 0x00000000003c8947 */ /* 0x000fea0003800000 */
[----:B------:R-:W0:Y:S01]  /*0280*/  LDC.64 R2, c[0x0][0x380] ;  /* 0x0000e000ff027b82 */ /* 0x000e220000000a00 */
[----:B------:R-:W-:-:S04]  /*0290*/  LEA.HI R4, R4, 0x1, RZ, 0x18 ;  /* 0x0000000104047811 */ /* 0x000fc800078fc0ff */
[----:B------:R-:W-:-:S04]  /*02a0*/  LOP3.LUT R4, R4, 0x3, RZ, 0xc0, !PT ;  /* 0x0000000304047812 */ /* 0x000fc800078ec0ff */
[----:B------:R-:W-:Y:S01]  /*02b0*/  IADD3 R4, PT, PT, -R4, RZ, RZ ;  /* 0x000000ff04047210 */ /* 0x000fe20007ffe1ff */
[----:B0-----:R-:W-:-:S05]  /*02c0*/  IMAD.WIDE.U32 R2, R11, 0x4, R2 ;  /* 0x000000040b027825 */ /* 0x001fca00078e0002 */
[----:B------:R-:W-:-:S07]  /*02d0*/  MOV R5, R3 ;  /* 0x0000000300057202 */ /* 0x000fce0000000f00 */
.L_x_10:
[----:B------:R-:W-:-:S06]  /*02e0*/  MOV R3, R5 ;  /* 0x0000000500037202 */ /* 0x000fcc0000000f00 */
[----:B------:R0:W2:Y:S01]  /*02f0*/  LDG.E.CONSTANT R3, desc[UR6][R2.64] ;  /* 0x0000000602037981 */ /* 0x0000a2000c1e9900 */
[----:B------:R-:W-:Y:S01]  /*0300*/  IADD3 R4, PT, PT, R4, 0x1, RZ ;  /* 0x0000000104047810 */ /* 0x000fe20007ffe0ff */
[----:B------:R-:W-:-:S03]  /*0310*/  VIADD R11, R11, 0x100 ;  /* 0x000001000b0b7836 */ /* 0x000fc60000000000 */
[----:B------:R-:W-:Y:S02]  /*0320*/  ISETP.NE.AND P0, PT, R4, RZ, PT ;  /* 0x000000ff0400720c */ /* 0x000fe40003f05270 */
[----:B0-----:R-:W-:-:S04]  /*0330*/  IADD3 R2, P2, PT, R2, 0x400, RZ ;  /* 0x0000040002027810 */ /* 0x001fc80007f5e0ff */
[----:B------:R-:W-:Y:S01]  /*0340*/  IADD3.X R5, PT, PT, RZ, R5, RZ, P2, !PT ;  /* 0x00000005ff057210 */ /* 0x000fe200017fe4ff */
[----:B--2--5:R-:W-:-:S06]  /*0350*/  FADD R0, R3, R0 ;  /* 0x0000000003007221 */ /* 0x024fcc0000000000 */
[----:B------:R-:W-:Y:S05]  /*0360*/  @P0 BRA `(.L_x_10) ;  /* 0xfffffffc00dc0947 */ /* 0x000fea000383ffff */
.L_x_9:
[----:B------:R-:W-:Y:S05]  /*0370*/  BSYNC.RECONVERGENT B2 ;  /* 0x0000000000027941 */ /* 0x000fea0003800200 */
.L_x_8:
[----:B------:R-:W-:Y:S05]  /*0380*/  @!P1 BRA `(.L_x_7) ;  /* 0x0000000400689947 */ /* 0x000fea0003800000 */
[----:B------:R-:W-:Y:S01]  /*0390*/  IADD3 R2, PT, PT, -R11, R20, RZ ;  /* 0x000000140b027210 */ /* 0x000fe20007ffe1ff */
[----:B------:R-:W-:Y:S01]  /*03a0*/  BSSY.RECONVERGENT B2, `(.L_x_11) ;  /* 0x0000031000027945 */ /* 0x000fe20003800200 */
[----:B------:R-:W-:Y:S02]  /*03b0*/  PLOP3.LUT P0, PT, PT, PT, PT, 0x80, 0x8 ;  /* 0x000000000008781c */ /* 0x000fe40003f0f070 */
[----:B------:R-:W-:-:S13]  /*03c0*/  ISETP.GT.AND P1, PT, R2, 0xc00, PT ;  /* 0x00000c000200780c */ /* 0x000fda0003f24270 */
[----:B------:R-:W-:Y:S05]  /*03d0*/  @!P1 BRA `(.L_x_12) ;  /* 0x0000000000b49947 */ /* 0x000fea0003800000 */
[----:B------:R-:W-:Y:S02]  /*03e0*/  PLOP3.LUT P0, PT, PT, PT, PT, 0x8, 0x80 ;  /* 0x000000000080781c */ /* 0x000fe40003f0e170 */
[----:B------:R-:W-:-:S11]  /*03f0*/  IADD3 R8, PT, PT, R20, -0xc00, RZ ;  /* 0xfffff40014087810 */ /* 0x000fd60007ffe0ff */
.L_x_13:
[----:B------:R-:W0:Y:S01]  /*0400*/  LDC.64 R6, c[0x0][0x380] ;  /* 0x0000e000ff067b82 */ /* 0x000e220000000a00 */
[C---:B------:R-:W-:Y:S01]  /*0410*/  IADD3 R5, PT, PT, R11.reuse, 0x400, RZ ;  /* 0x000004000b057810 */ /* 0x040fe20007ffe0ff */
[----:B0-----:R-:W-:-:S05]  /*0420*/  IMAD.WIDE R24, R11, 0x4, R6 ;  /* 0x000000040b187825 */ /* 0x001fca00078e0206 */
[----:B------:R-:W2:Y:S04]  /*0430*/  LDG.E.CONSTANT R13, desc[UR6][R24.64] ;  /* 0x00000006180d7981 */ /* 0x000ea8000c1e9900 */
[----:B------:R-:W3:Y:S01]  /*0440*/  LDG.E.CONSTANT R10, desc[UR6][R24.64+0x400] ;  /* 0x00040006180a7981 */ /* 0x000ee2000c1e9900 */
[----:B------:R-:W-:-:S03]  /*0450*/  IMAD.WIDE R4, R5, 0x4, R6 ;  /* 0x0000000405047825 */ /* 0x000fc600078e0206 */
[----:B------:R-:W4:Y:S04]  /*0460*/  LDG.E.CONSTANT R12, desc[UR6][R24.64+0x800] ;  /* 0x00080006180c7981 */ /* 0x000f28000c1e9900 */
[----:B------:R-:W4:Y:S04]  /*0470*/  LDG.E.CONSTANT R17, desc[UR6][R24.64+0xc00] ;  /* 0x000c000618117981 */ /* 0x000f28000c1e9900 */
[----:B------:R-:W4:Y:S01]  /*0480*/  LDG.E.CONSTANT R16, desc[UR6][R4.64] ;  /* 0x0000000604107981 */ /* 0x000f22000c1e9900 */
[----:B------:R-:W-:-:S03]  /*0490*/  IADD3 R3, PT, PT, R11, 0x800, RZ ;  /* 0x000008000b037810 */ /* 0x000fc60007ffe0ff */
[----:B------:R-:W4:Y:S04]  /*04a0*/  LDG.E.CONSTANT R15, desc[UR6][R4.64+0x400] ;  /* 0x00040006040f7981 */ /* 0x000f28000c1e9900 */
[----:B------:R-:W4:Y:S01]  /*04b0*/  LDG.E.CONSTANT R14, desc[UR6][R4.64+0x800] ;  /* 0x00080006040e7981 */ /* 0x000f22000c1e9900 */
[----:B------:R-:W-:-:S03]  /*04c0*/  IMAD.WIDE R2, R3, 0x4, R6 ;  /* 0x0000000403027825 */ /* 0x000fc600078e0206 */
[----:B------:R-:W4:Y:S04]  /*04d0*/  LDG.E.CONSTANT R22, desc[UR6][R4.64+0xc00] ;  /* 0x000c000604167981 */ /* 0x000f28000c1e9900 */
[----:B------:R-:W4:Y:S01]  /*04e0*/  LDG.E.CONSTANT R21, desc[UR6][R2.64] ;  /* 0x0000000602157981 */ /* 0x000f22000c1e9900 */
[----:B------:R-:W-:-:S03]  /*04f0*/  IADD3 R23, PT, PT, R11, 0xc00, RZ ;  /* 0x00000c000b177810 */ /* 0x000fc60007ffe0ff */
[----:B------:R-:W4:Y:S04]  /*0500*/  LDG.E.CONSTANT R19, desc[UR6][R2.64+0x400] ;  /* 0x0004000602137981 */ /* 0x000f28000c1e9900 */
[----:B------:R-:W4:Y:S01]  /*0510*/  LDG.E.CONSTANT R18, desc[UR6][R2.64+0x800] ;  /* 0x0008000602127981 */ /* 0x000f22000c1e9900 */
[----:B------:R-:W-:-:S03]  /*0520*/  IMAD.WIDE R6, R23, 0x4, R6 ;  /* 0x0000000417067825 */ /* 0x000fc600078e0206 */
[----:B------:R-:W4:Y:S04]  /*0530*/  LDG.E.CONSTANT R26, desc[UR6][R2.64+0xc00] ;  /* 0x000c0006021a7981 */ /* 0x000f28000c1e9900 */
[----:B------:R-:W4:Y:S04]  /*0540*/  LDG.E.CONSTANT R25, desc[UR6][R6.64] ;  /* 0x0000000606197981 */ /* 0x000f28000c1e9900 */
[----:B------:R-:W4:Y:S04]  /*0550*/  LDG.E.CONSTANT R23, desc[UR6][R6.64+0x400] ;  /* 0x0004000606177981 */ /* 0x000f28000c1e9900 */
[----:B------:R-:W4:Y:S04]  /*0560*/  LDG.E.CONSTANT R24, desc[UR6][R6.64+0x800] ;  /* 0x0008000606187981 */ /* 0x000f28000c1e9900 */
[----:B------:R-:W4:Y:S01]  /*0570*/  LDG.E.CONSTANT R27, desc[UR6][R6.64+0xc00] ;  /* 0x000c0006061b7981 */ /* 0x000f22000c1e9900 */
[----:B------:R-:W-:-:S04]  /*0580*/  IADD3 R11, PT, PT, R11, 0x1000, RZ ;  /* 0x000010000b0b7810 */ /* 0x000fc80007ffe0ff */
[----:B------:R-:W-:Y:S01]  /*0590*/  ISETP.GE.AND P1, PT, R11, R8, PT ;  /* 0x000000080b00720c */ /* 0x000fe20003f26270 */
[----:B--2--5:R-:W-:-:S04]  /*05a0*/  FADD R13, R13, R0 ;  /* 0x000000000d0d7221 */ /* 0x024fc80000000000 */
[----:B---3--:R-:W-:-:S04]  /*05b0*/  FADD R13, R13, R10 ;  /* 0x0000000a0d0d7221 */ /* 0x008fc80000000000 */
[----:B----4-:R-:W-:-:S04]  /*05c0*/  FADD R12, R13, R12 ;  /* 0x0000000c0d0c7221 */ /* 0x010fc80000000000 */
[----:B------:R-:W-:-:S04]  /*05d0*/  FADD R17, R12, R17 ;  /* 0x000000110c117221 */ /* 0x000fc80000000000 */
        /* <DEDUP_REMOVED lines=11> */
[----:B------:R-:W-:Y:S01]  /*0690*/  FADD R0, R24, R27 ;  /* 0x0000001b18007221 */ /* 0x000fe20000000000 */
[----:B------:R-:W-:Y:S06]  /*06a0*/  @!P1 BRA `(.L_x_13) ;  /* 0xfffffffc00549947 */ /* 0x000fec000383ffff */
.L_x_12:
[----:B------:R-:W-:Y:S05]  /*06b0*/  BSYNC.RECONVERGENT B2 ;  /* 0x0000000000027941 */ /* 0x000fea0003800200 */
.L_x_11:
[----:B------:R-:W-:Y:S01]  /*06c0*/  IADD3 R2, PT, PT, -R11, R20, RZ ;  /* 0x000000140b027210 */ /* 0x000fe20007ffe1ff */
[----:B------:R-:W-:Y:S03]  /*06d0*/  BSSY.RECONVERGENT B2, `(.L_x_14) ;  /* 0x0000019000027945 */ /* 0x000fe60003800200 */
[----:B------:R-:W-:-:S13]  /*06e0*/  ISETP.GT.AND P1, PT, R2, 0x400, PT ;  /* 0x000004000200780c */ /* 0x000fda0003f24270 */
[----:B------:R-:W-:Y:S05]  /*06f0*/  @!P1 BRA `(.L_x_15) ;  /* 0x0000000000589947 */ /* 0x000fea0003800000 */
[----:B------:R-:W0:Y:S01]  /*0700*/  LDC.64 R4, c[0x0][0x380] ;  /* 0x0000e000ff047b82 */ /* 0x000e220000000a00 */
[C---:B------:R-:W-:Y:S02]  /*0710*/  VIADD R15, R11.reuse, 0x400 ;  /* 0x000004000b0f7836 */ /* 0x040fe40000000000 */
[----:B0-----:R-:W-:-:S05]  /*0720*/  IMAD.WIDE R2, R11, 0x4, R4 ;  /* 0x000000040b027825 */ /* 0x001fca00078e0204 */
[----:B------:R-:W2:Y:S04]  /*0730*/  LDG.E.CONSTANT R7, desc[UR6][R2.64] ;  /* 0x0000000602077981 */ /* 0x000ea8000c1e9900 */
[----:B------:R-:W3:Y:S01]  /*0740*/  LDG.E.CONSTANT R6, desc[UR6][R2.64+0x400] ;  /* 0x0004000602067981 */ /* 0x000ee2000c1e9900 */
[----:B------:R-:W-:-:S03]  /*0750*/  IMAD.WIDE R4, R15, 0x4, R4 ;  /* 0x000000040f047825 */ /* 0x000fc600078e0204 */
[----:B------:R-:W4:Y:S04]  /*0760*/  LDG.E.CONSTANT R13, desc[UR6][R2.64+0x800] ;  /* 0x00080006020d7981 */ /* 0x000f28000c1e9900 */
[----:B------:R-:W4:Y:S04]  /*0770*/  LDG.E.CONSTANT R15, desc[UR6][R2.64+0xc00] ;  /* 0x000c0006020f7981 */ /* 0x000f28000c1e9900 */
[----:B------:R-:W4:Y:S04]  /*0780*/  LDG.E.CONSTANT R17, desc[UR6][R4.64] ;  /* 0x0000000604117981 */ /* 0x000f28000c1e9900 */
[----:B------:R-:W4:Y:S04]  /*0790*/  LDG.E.CONSTANT R19, desc[UR6][R4.64+0x400] ;  /* 0x0004000604137981 */ /* 0x000f28000c1e9900 */
[----:B------:R-:W4:Y:S04]  /*07a0*/  LDG.E.CONSTANT R21, desc[UR6][R4.64+0x800] ;  /* 0x0008000604157981 */ /* 0x000f28000c1e9900 */
[----:B------:R-:W4:Y:S01]  /*07b0*/  LDG.E.CONSTANT R23, desc[UR6][R4.64+0xc00] ;  /* 0x000c000604177981 */ /* 0x000f22000c1e9900 */
[----:B------:R-:W-:-:S02]  /*07c0*/  PLOP3.LUT P0, PT, PT, PT, PT, 0x8, 0x80 ;  /* 0x000000000080781c */ /* 0x000fc40003f0e170 */
[----:B------:R-:W-:Y:S01]  /*07d0*/  IADD3 R11, PT, PT, R11, 0x800, RZ ;  /* 0x000008000b0b7810 */ /* 0x000fe20007ffe0ff */
[----:B--2--5:R-:W-:-:S04]  /*07e0*/  FADD R7, R0, R7 ;  /* 0x0000000700077221 */ /* 0x024fc80000000000 */
[----:B---3--:R-:W-:-:S04]  /*07f0*/  FADD R6, R7, R6 ;  /* 0x0000000607067221 */ /* 0x008fc80000000000 */
[----:B----4-:R-:W-:-:S04]  /*0800*/  FADD R6, R6, R13 ;  /* 0x0000000d06067221 */ /* 0x010fc80000000000 */
[----:B------:R-:W-:-:S04]  /*0810*/  FADD R6, R6, R15 ;  /* 0x0000000f06067221 */ /* 0x000fc80000000000 */
[----:B------:R-:W-:-:S04]  /*0820*/  FADD R6, R6, R17 ;  /* 0x0000001106067221 */ /* 0x000fc80000000000 */
[----:B------:R-:W-:-:S04]  /*0830*/  FADD R6, R6, R19 ;  /* 0x0000001306067221 */ /* 0x000fc80000000000 */
[----:B------:R-:W-:-:S04]  /*0840*/  FADD R6, R6, R21 ;  /* 0x0000001506067221 */ /* 0x000fc80000000000 */
[----:B------:R-:W-:-:S07]  /*0850*/  FADD R0, R6, R23 ;  /* 0x0000001706007221 */ /* 0x000fce0000000000 */
.L_x_15:
[----:B------:R-:W-:Y:S05]  /*0860*/  BSYNC.RECONVERGENT B2 ;  /* 0x0000000000027941 */ /* 0x000fea0003800200 */
.L_x_14:
[----:B------:R-:W-:-:S13]  /*0870*/  ISETP.LT.OR P0, PT, R11, R20, P0 ;  /* 0x000000140b00720c */ /* 0x000fda0000701670 */
[----:B------:R-:W-:Y:S05]  /*0880*/  @!P0 BRA `(.L_x_7) ;  /* 0x0000000000288947 */ /* 0x000fea0003800000 */
[----:B------:R-:W0:Y:S02]  /*0890*/  LDC.64 R2, c[0x0][0x380] ;  /* 0x0000e000ff027b82 */ /* 0x000e240000000a00 */
[----:B0-----:R-:W-:-:S05]  /*08a0*/  IMAD.WIDE R2, R11, 0x4, R2 ;  /* 0x000000040b027825 */ /* 0x001fca00078e0202 */
[----:B------:R-:W2:Y:S04]  /*08b0*/  LDG.E.CONSTANT R5, desc[UR6][R2.64] ;  /* 0x0000000602057981 */ /* 0x000ea8000c1e9900 */
[----:B------:R-:W3:Y:S04]  /*08c0*/  LDG.E.CONSTANT R4, desc[UR6][R2.64+0x400] ;  /* 0x0004000602047981 */ /* 0x000ee8000c1e9900 */
[----:B------:R-:W4:Y:S04]  /*08d0*/  LDG.E.CONSTANT R7, desc[UR6][R2.64+0x800] ;  /* 0x0008000602077981 */ /* 0x000f28000c1e9900 */
[----:B------:R-:W4:Y:S01]  /*08e0*/  LDG.E.CONSTANT R11, desc[UR6][R2.64+0xc00] ;  /* 0x000c0006020b7981 */ /* 0x000f22000c1e9900 */
[----:B--2--5:R-:W-:-:S04]  /*08f0*/  FADD R5, R0, R5 ;  /* 0x0000000500057221 */ /* 0x024fc80000000000 */
[----:B---3--:R-:W-:-:S04]  /*0900*/  FADD R4, R5, R4 ;  /* 0x0000000405047221 */ /* 0x008fc80000000000 */
[----:B----4-:R-:W-:-:S04]  /*0910*/  FADD R4, R4, R7 ;  /* 0x0000000704047221 */ /* 0x010fc80000000000 */
[----:B------:R-:W-:-:S07]  /*0920*/  FADD R0, R4, R11 ;  /* 0x0000000b04007221 */ /* 0x000fce0000000000 */
.L_x_7:
[----:B------:R-:W-:Y:S05]  /*0930*/  BSYNC.RECONVERGENT B1 ;  /* 0x0000000000017941 */ /* 0x000fea0003800200 */
.L_x_6:
[----:B------:R-:W-:Y:S02]  /*0940*/  ISETP.GE.AND P0, PT, R20, 0x100, PT ;  /* 0x000001001400780c */ /* 0x000fe40003f06270 */
[----:B-----5:R-:W-:-:S11]  /*0950*/  MOV R7, R0 ;  /* 0x0000000000077202 */ /* 0x020fd60000000f00 */
[----:B------:R-:W-:Y:S05]  /*0960*/  @!P0 BRA `(.L_x_16) ;  /* 0x0000000000ac8947 */ /* 0x000fea0003800000 */
[----:B------:R-:W1:Y:S01]  /*0970*/  S2R R6, SR_LANEID ;  /* 0x0000000000067919 */ /* 0x000e620000000000 */
[----:B------:R-:W2:Y:S02]  /*0980*/  SHFL.DOWN PT, R0, R7, 0x1, 0x1f ;  /* 0x08201f0007007f89 */ /* 0x000ea400000e0000 */
[----:B--2---:R-:W-:Y:S01]  /*0990*/  FADD R0, R0, R7 ;  /* 0x0000000700007221 */ /* 0x004fe20000000000 */
[C---:B-1----:R-:W-:Y:S02]  /*09a0*/  ISETP.GT.AND P0, PT, R6.reuse, 0x1e, PT ;  /* 0x0000001e0600780c */ /* 0x042fe40003f04270 */
[C---:B------:R-:W-:Y:S02]  /*09b0*/  ISETP.NE.AND P1, PT, R6.reuse, RZ, PT ;  /* 0x000000ff0600720c */ /* 0x040fe40003f25270 */
[----:B------:R-:W-:Y:S02]  /*09c0*/  FSEL R0, R7, R0, P0 ;  /* 0x0000000007007208 */ /* 0x000fe40000000000 */
[----:B------:R-:W-:-:S03]  /*09d0*/  ISETP.GT.AND P0, PT, R6, 0x1d, PT ;  /* 0x0000001d0600780c */ /* 0x000fc60003f04270 */
[----:B0-----:R-:W0:Y:S06]  /*09e0*/  SHFL.DOWN PT, R3, R0, 0x2, 0x1f ;  /* 0x08401f0000037f89 */ /* 0x001e2c00000e0000 */
[----:B------:R-:W1:Y:S01]  /*09f0*/  @!P1 S2R R5, SR_CgaCtaId ;  /* 0x0000000000059919 */ /* 0x000e620000008800 */
[----:B------:R-:W-:Y:S02]  /*0a00*/  @!P1 MOV R4, 0x400 ;  /* 0x0000040000049802 */ /* 0x000fe40000000f00 */
[----:B------:R-:W-:-:S04]  /*0a10*/  @!P1 SHF.R.U32.HI R2, RZ, 0x3, R9 ;  /* 0x00000003ff029819 */ /* 0x000fc80000011609 */
[----:B------:R-:W-:Y:S01]  /*0a20*/  @!P1 LOP3.LUT R2, R2, 0x7c, RZ, 0xc0, !PT ;  /* 0x0000007c02029812 */ /* 0x000fe200078ec0ff */
[----:B0-----:R-:W-:Y:S01]  /*0a30*/  @!P0 FADD R0, R0, R3 ;  /* 0x0000000300008221 */ /* 0x001fe20000000000 */
[----:B------:R-:W-:-:S04]  /*0a40*/  ISETP.GT.AND P0, PT, R6, 0x1b, PT ;  /* 0x0000001b0600780c */ /* 0x000fc80003f04270 */
[----:B------:R-:W0:Y:S01]  /*0a50*/  SHFL.DOWN PT, R3, R0, 0x4, 0x1f ;  /* 0x08801f0000037f89 */ /* 0x000e2200000e0000 */
[----:B-1----:R-:W-:-:S04]  /*0a60*/  @!P1 LEA R5, R5, R4, 0x18 ;  /* 0x0000000405059211 */ /* 0x002fc800078ec0ff */
[----:B------:R-:W-:-:S04]  /*0a70*/  @!P1 IADD3 R2, PT, PT, R2, R5, RZ ;  /* 0x0000000502029210 */ /* 0x000fc80007ffe0ff */
[----:B0-----:R-:W-:Y:S01]  /*0a80*/  @!P0 FADD R0, R0, R3 ;  /* 0x0000000300008221 */ /* 0x001fe20000000000 */
[----:B------:R-:W-:-:S04]  /*0a90*/  ISETP.GT.AND P0, PT, R6, 0x17, PT ;  /* 0x000000170600780c */ /* 0x000fc80003f04270 */
[----:B------:R-:W0:Y:S09]  /*0aa0*/  SHFL.DOWN PT, R3, R0, 0x8, 0x1f ;  /* 0x09001f0000037f89 */ /* 0x000e3200000e0000 */
[----:B0-----:R-:W-:Y:S01]  /*0ab0*/  @!P0 FADD R0, R0, R3 ;  /* 0x0000000300008221 */ /* 0x001fe20000000000 */
[----:B------:R-:W-:-:S04]  /*0ac0*/  ISETP.NE.AND P0, PT, R9, RZ, PT ;  /* 0x000000ff0900720c */ /* 0x000fc80003f05270 */
[----:B------:R-:W0:Y:S02]  /*0ad0*/  SHFL.DOWN PT, R3, R0, 0x10, 0x1f ;  /* 0x0a001f0000037f89 */ /* 0x000e2400000e0000 */
[----:B0-----:R-:W-:-:S05]  /*0ae0*/  FADD R3, R0, R3 ;  /* 0x0000000300037221 */ /* 0x001fca0000000000 */
[----:B------:R0:W-:Y:S01]  /*0af0*/  @!P1 STS [R2+0x8], R3 ;  /* 0x0000080302009388 */ /* 0x0001e20000000800 */
[----:B------:R-:W-:Y:S01]  /*0b00*/  BAR.SYNC.DEFER_BLOCKING 0x0 ;  /* 0x0000000000007b1d */ /* 0x000fe20000010000 */
[----:B------:R-:W-:-:S04]  /*0b10*/  ISETP.GT.AND P1, PT, R6, 0xf, PT ;  /* 0x0000000f0600780c */ /* 0x000fc80003f24270 */
[----:B------:R-:W-:Y:S01]  /*0b20*/  FSEL R0, R0, R3, P1 ;  /* 0x0000000300007208 */ /* 0x000fe20000800000 */
[----:B------:R-:W-:Y:S08]  /*0b30*/  @P0 BRA `(.L_x_17) ;  /* 0x0000003000900947 */ /* 0x000ff00003800000 */
[----:B------:R-:W1:Y:S01]  /*0b40*/  S2UR UR5, SR_CgaCtaId ;  /* 0x00000000000579c3 */ /* 0x000e620000008800 */
[----:B------:R-:W-:Y:S02]  /*0b50*/  UMOV UR4, 0x400 ;  /* 0x0000040000047882 */ /* 0x000fe40000000000 */
[----:B-1----:R-:W-:-:S09]  /*0b60*/  ULEA UR4, UR5, UR4, 0x18 ;  /* 0x0000000405047291 */ /* 0x002fd2000f8ec0ff */
[----:B0-----:R-:W0:Y:S04]  /*0b70*/  LDS R3, [UR4+0xc] ;  /* 0x00000c04ff037984 */ /* 0x001e280008000800 */
[----:B------:R-:W1:Y:S04]  /*0b80*/  LDS.128 R4, [UR4+0x10] ;  /* 0x00001004ff047984 */ /* 0x000e680008000c00 */
[----:B------:R-:W2:Y:S01]  /*0b90*/  LDS.64 R8, [UR4+0x20] ;  /* 0x00002004ff087984 */ /* 0x000ea20008000a00 */
[----:B0-----:R-:W-:-:S04]  /*0ba0*/  FADD R3, R0, R3 ;  /* 0x0000000300037221 */ /* 0x001fc80000000000 */
[----:B-1----:R-:W-:-:S04]  /*0bb0*/  FADD R4, R3, R4 ;  /* 0x0000000403047221 */ /* 0x002fc80000000000 */
[----:B------:R-:W-:-:S04]  /*0bc0*/  FADD R5, R4, R5 ;  /* 0x0000000504057221 */ /* 0x000fc80000000000 */
[----:B------:R-:W-:-:S04]  /*0bd0*/  FADD R6, R5, R6 ;  /* 0x0000000605067221 */ /* 0x000fc80000000000 */
[----:B------:R-:W-:-:S04]  /*0be0*/  FADD R7, R6, R7 ;  /* 0x0000000706077221 */ /* 0x000fc80000000000 */
[----:B--2---:R-:W-:-:S04]  /*0bf0*/  FADD R8, R7, R8 ;  /* 0x0000000807087221 */ /* 0x004fc80000000000 */
[----:B------:R-:W-:Y:S01]  /*0c00*/  FADD R0, R8, R9 ;  /* 0x0000000908007221 */ /* 0x000fe20000000000 */
[----:B------:R-:W-:Y:S06]  /*0c10*/  BRA `(.L_x_17) ;  /* 0x0000003000587947 */ /* 0x000fec0003800000 */
.L_x_16:
[----:B------:R-:W1:Y:S01]  /*0c20*/  S2R R4, SR_LANEID ;  /* 0x0000000000047919 */ /* 0x000e620000000000 */
[----:B------:R-:W-:-:S04]  /*0c30*/  LOP3.LUT R0, R9, 0x3e0, RZ, 0xc0, !PT ;  /* 0x000003e009007812 */ /* 0x000fc800078ec0ff */
[----:B0-----:R-:W-:Y:S02]  /*0c40*/  IADD3 R3, PT, PT, R0, 0x20, RZ ;  /* 0x0000002000037810 */ /* 0x001fe40007ffe0ff */
[----:B------:R-:W-:Y:S02]  /*0c50*/  LOP3.LUT R5, RZ, R0, RZ, 0x33, !PT ;  /* 0x00000000ff057212 */ /* 0x000fe400078e33ff */
[-C--:B------:R-:W-:Y:S02]  /*0c60*/  ISETP.GT.AND P0, PT, R3, R20.reuse, PT ;  /* 0x000000140300720c */ /* 0x080fe40003f04270 */
[----:B------:R-:W-:-:S04]  /*0c70*/  IADD3 R5, PT, PT, R5, R20, RZ ;  /* 0x0000001405057210 */ /* 0x000fc80007ffe0ff */
[----:B------:R-:W-:-:S05]  /*0c80*/  SEL R5, R5, 0x1f, P0 ;  /* 0x0000001f05057807 */ /* 0x000fca0000000000 */
[----:B------:R-:W0:Y:S01]  /*0c90*/  SHFL.DOWN PT, R0, R7, 0x1, R5 ;  /* 0x0820000007007989 */ /* 0x000e2200000e0005 */
[C---:B-1----:R-:W-:Y:S02]  /*0ca0*/  ISETP.GE.AND P0, PT, R4.reuse, R5, PT ;  /* 0x000000050400720c */ /* 0x042fe40003f06270 */
[C---:B------:R-:W-:Y:S02]  /*0cb0*/  IADD3 R2, PT, PT, R4.reuse, 0x2, RZ ;  /* 0x0000000204027810 */ /* 0x040fe40007ffe0ff */
[----:B------:R-:W-:-:S09]  /*0cc0*/  ISETP.NE.AND P1, PT, R4, RZ, PT ;  /* 0x000000ff0400720c */ /* 0x000fd20003f25270 */
[----:B0-----:R-:W-:Y:S01]  /*0cd0*/  @!P0 FADD R7, R0, R7 ;  /* 0x0000000700078221 */ /* 0x001fe20000000000 */
[-C--:B------:R-:W-:Y:S02]  /*0ce0*/  ISETP.GT.AND P0, PT, R2, R5.reuse, PT ;  /* 0x000000050200720c */ /* 0x080fe40003f04270 */
[----:B------:R-:W-:Y:S01]  /*0cf0*/  IADD3 R2, PT, PT, R4, 0x4, RZ ;  /* 0x0000000404027810 */ /* 0x000fe20007ffe0ff */
[----:B------:R-:W0:Y:S01]  /*0d00*/  @!P1 S2R R6, SR_CgaCtaId ;  /* 0x0000000000069919 */ /* 0x000e220000008800 */
[----:B------:R-:W-:Y:S01]  /*0d10*/  @!P1 MOV R3, 0x400 ;  /* 0x0000040000039802 */ /* 0x000fe20000000f00 */
[----:B------:R-:W1:Y:S08]  /*0d20*/  SHFL.DOWN PT, R0, R7, 0x2, R5 ;  /* 0x0840000007007989 */ /* 0x000e7000000e0005 */
[----:B-1----:R-:W-:Y:S01]  /*0d30*/  @!P0 FADD R7, R7, R0 ;  /* 0x0000000007078221 */ /* 0x002fe20000000000 */
[----:B------:R-:W-:-:S02]  /*0d40*/  ISETP.GT.AND P0, PT, R2, R5, PT ;  /* 0x000000050200720c */ /* 0x000fc40003f04270 */
[----:B------:R-:W-:Y:S02]  /*0d50*/  IADD3 R2, PT, PT, R4, 0x8, RZ ;  /* 0x0000000804027810 */ /* 0x000fe40007ffe0ff */
[----:B------:R-:W1:Y:S01]  /*0d60*/  SHFL.DOWN PT, R0, R7, 0x4, R5 ;  /* 0x0880000007007989 */ /* 0x000e6200000e0005 */
[----:B0-----:R-:W-:-:S08]  /*0d70*/  @!P1 LEA R3, R6, R3, 0x18 ;  /* 0x0000000306039211 */ /* 0x001fd000078ec0ff */
[----:B-1----:R-:W-:Y:S01]  /*0d80*/  @!P0 FADD R7, R7, R0 ;  /* 0x0000000007078221 */ /* 0x002fe20000000000 */
[----:B------:R-:W-:Y:S01]  /*0d90*/  ISETP.GT.AND P0, PT, R2, R5, PT ;  /* 0x000000050200720c */ /* 0x000fe20003f04270 */
[----:B------:R-:W-:-:S03]  /*0da0*/  VIADD R2, R4, 0x10 ;  /* 0x0000001004027836 */ /* 0x000fc60000000000 */
[----:B------:R-:W0:Y:S09]  /*0db0*/  SHFL.DOWN PT, R0, R7, 0x8, R5 ;  /* 0x0900000007007989 */ /* 0x000e3200000e0005 */
[----:B0-----:R-:W-:Y:S01]  /*0dc0*/  @!P0 FADD R7, R7, R0 ;  /* 0x0000000007078221 */ /* 0x001fe20000000000 */
[----:B------:R-:W-:-:S02]  /*0dd0*/  ISETP.GT.AND P0, PT, R2, R5, PT ;  /* 0x000000050200720c */ /* 0x000fc40003f04270 */
[----:B------:R-:W-:Y:S02]  /*0de0*/  @!P1 SHF.R.U32.HI R2, RZ, 0x3, R9 ;  /* 0x00000003ff029819 */ /* 0x000fe40000011609 */
[----:B------:R-:W0:Y:S02]  /*0df0*/  SHFL.DOWN PT, R0, R7, 0x10, R5 ;  /* 0x0a00000007007989 */ /* 0x000e2400000e0005 */
[----:B------:R-:W-:-:S04]  /*0e00*/  @!P1 LOP3.LUT R2, R2, 0x7c, RZ, 0xc0, !PT ;  /* 0x0000007c02029812 */ /* 0x000fc800078ec0ff */
[----:B------:R-:W-:-:S03]  /*0e10*/  @!P1 IADD3 R3, PT, PT, R2, R3, RZ ;  /* 0x0000000302039210 */ /* 0x000fc60007ffe0ff */
[----:B0-----:R-:W-:Y:S01]  /*0e20*/  @!P0 FADD R7, R7, R0 ;  /* 0x0000000007078221 */ /* 0x001fe20000000000 */
[----:B------:R-:W-:-:S04]  /*0e30*/  ISETP.NE.AND P0, PT, R9, RZ, PT ;  /* 0x000000ff0900720c */ /* 0x000fc80003f05270 */
[----:B------:R-:W-:-:S05]  /*0e40*/  MOV R0, R7 ;  /* 0x0000000700007202 */ /* 0x000fca0000000f00 */
[----:B------:R4:W-:Y:S01]  /*0e50*/  @!P1 STS [R3+0x8], R0 ;  /* 0x0000080003009388 */ /* 0x0009e20000000800 */
[----:B------:R-:W-:Y:S06]  /*0e60*/  BAR.SYNC.DEFER_BLOCKING 0x0 ;  /* 0x0000000000007b1d */ /* 0x000fec0000010000 */
[----:B------:R-:W-:Y:S05]  /*0e70*/  @P0 BRA `(.L_x_17) ;  /* 0x0000002c00c00947 */ /* 0x000fea0003800000 */
[----:B------:R-:W0:Y:S01]  /*0e80*/  S2UR UR5, SR_CgaCtaId ;  /* 0x00000000000579c3 */ /* 0x000e220000008800 */
[----:B------:R-:W-:Y:S01]  /*0e90*/  UMOV UR4, 0x400 ;  /* 0x0000040000047882 */ /* 0x000fe20000000000 */
[C---:B------:R-:W-:Y:S02]  /*0ea0*/  ISETP.GT.AND P2, PT, R20.reuse, 0x20, PT ;  /* 0x000000201400780c */ /* 0x040fe40003f44270 */
[C---:B------:R-:W-:Y:S02]  /*0eb0*/  ISETP.GT.AND P4, PT, R20.reuse, 0x40, PT ;  /* 0x000000401400780c */ /* 0x040fe40003f84270 */
[C---:B------:R-:W-:Y:S02]  /*0ec0*/  ISETP.GT.AND P3, PT, R20.reuse, 0x60, PT ;  /* 0x000000601400780c */ /* 0x040fe40003f64270 */
[----:B------:R-:W-:Y:S01]  /*0ed0*/  ISETP.GT.AND P1, PT, R20, 0x80, PT ;  /* 0x000000801400780c */ /* 0x000fe20003f24270 */
[----:B0-----:R-:W-:-:S09]  /*0ee0*/  ULEA UR4, UR5, UR4, 0x18 ;  /* 0x0000000405047291 */ /* 0x001fd2000f8ec0ff */
[----:B----4-:R-:W0:Y:S04]  /*0ef0*/  LDS R3, [UR4+0xc] ;  /* 0x00000c04ff037984 */ /* 0x010e280008000800 */
[----:B------:R-:W1:Y:S04]  /*0f00*/  LDS.128 R4, [UR4+0x10] ;  /* 0x00001004ff047984 */ /* 0x000e680008000c00 */
[----:B------:R-:W2:Y:S01]  /*0f10*/  LDS.64 R8, [UR4+0x20] ;  /* 0x00002004ff087984 */ /* 0x000ea20008000a00 */
[----:B0-----:R-:W-:Y:S01]  /*0f20*/  @P2 FADD R0, R0, R3 ;  /* 0x0000000300002221 */ /* 0x001fe20000000000 */
[----:B------:R-:W-:-:S03]  /*0f30*/  ISETP.GT.AND P2, PT, R20, 0xa0, PT ;  /* 0x000000a01400780c */ /* 0x000fc60003f44270 */
[----:B-1----:R-:W-:Y:S01]  /*0f40*/  @P4 FADD R0, R0, R4 ;  /* 0x0000000400004221 */ /* 0x002fe20000000000 */
[----:B------:R-:W-:-:S03]  /*0f50*/  ISETP.GT.AND P4, PT, R20, 0xc0, PT ;  /* 0x000000c01400780c */ /* 0x000fc60003f84270 */
[----:B------:R-:W-:Y:S01]  /*0f60*/  @P3 FADD R0, R0, R5 ;  /* 0x0000000500003221 */ /* 0x000fe20000000000 */
[----:B------:R-:W-:-:S03]  /*0f70*/  ISETP.GT.AND P3, PT, R20, 0xe0, PT ;  /* 0x000000e01400780c */ /* 0x000fc60003f64270 */
[----:B------:R-:W-:-:S04]  /*0f80*/  @P1 FADD R0, R0, R6 ;  /* 0x0000000600001221 */ /* 0x000fc80000000000 */
[----:B------:R-:W-:-:S04]  /*0f90*/  @P2 FADD R0, R0, R7 ;  /* 0x0000000700002221 */ /* 0x000fc80000000000 */
[----:B--2---:R-:W-:-:S04]  /*0fa0*/  @P4 FADD R0, R0, R8 ;  /* 0x0000000800004221 */ /* 0x004fc80000000000 */
[----:B------:R-:W-:Y:S01]  /*0fb0*/  @P3 FADD R0, R0, R9 ;  /* 0x0000000900003221 */ /* 0x000fe20000000000 */
[----:B------:R-:W-:Y:S06]  /*0fc0*/  BRA `(.L_x_17) ;  /* 0x0000002c006c7947 */ /* 0x000fec0003800000 */
.L_x_3:
[----:B------:R-:W0:Y:S01]  /*0fd0*/  S2R R0, SR_TID.X ;  /* 0x0000000000007919 */ /* 0x000e220000002100 */
[----:B------:R-:W1:Y:S01]  /*0fe0*/  LDC.64 R2, c[0x0][0x380] ;  /* 0x0000e000ff027b82 */ /* 0x000e620000000a00 */
[----:B0-----:R-:W-:-:S05]  /*0ff0*/  SHF.L.U32 R5, R0, 0x2, RZ ;  /* 0x0000000200057819 */ /* 0x001fca00000006ff */
[----:B-1----:R-:W-:-:S05]  /*1000*/  IMAD.WIDE.U32 R2, R5, 0x4, R2 ;  /* 0x0000000405027825 */ /* 0x002fca00078e0002 */
[----:B------:R-:W2:Y:S04]  /*1010*/  LDG.E.128.CONSTANT R4, desc[UR6][R2.64] ;  /* 0x0000000602047981 */ /* 0x000ea8000c1e9d00 */
[----:B------:R-:W3:Y:S04]  /*1020*/  LDG.E.128.CONSTANT R8, desc[UR6][R2.64+0x1000] ;  /* 0x0010000602087981 */ /* 0x000ee8000c1e9d00 */
[----:B------:R-:W4:Y:S04]  /*1030*/  LDG.E.128.CONSTANT R12, desc[UR6][R2.64+0x2000] ;  /* 0x00200006020c7981 */ /* 0x000f28000c1e9d00 */
[----:B------:R-:W5:Y:S01]  /*1040*/  LDG.E.128.CONSTANT R16, desc[UR6][R2.64+0x3000] ;  /* 0x0030000602107981 */ /* 0x000f62000c1e9d00 */
[----:B------:R-:W-:Y:S01]  /*1050*/  ISETP.GE.U32.AND P0, PT, R20, 0x2000, PT ;  /* 0x000020001400780c */ /* 0x000fe20003f06070 */
[----:B------:R-:W-:-:S02]  /*1060*/  HFMA2 R23, -RZ, RZ, 0, 0.00048828125 ;  /* 0x00001000ff177431 */ /* 0x000fc400000001ff */
[----:B--2---:R-:W-:Y:S01]  /*1070*/  FADD R4, R4, R5 ;  /* 0x0000000504047221 */ /* 0x004fe20000000000 */
[----:B------:R-:W-:Y:S01]  /*1080*/  FADD R7, R6, R7 ;  /* 0x0000000706077221 */ /* 0x000fe20000000000 */
[----:B---3--:R-:W-:Y:S01]  /*1090*/  FADD R8, R8, R9 ;  /* 0x0000000908087221 */ /* 0x008fe20000000000 */
[----:B------:R-:W-:Y:S02]  /*10a0*/  FADD R11, R10, R11 ;  /* 0x0000000b0a0b7221 */ /* 0x000fe40000000000 */
[----:B------:R-:W-:Y:S01]  /*10b0*/  FADD R4, R4, R7 ;  /* 0x0000000704047221 */ /* 0x000fe20000000000 */
[----:B----4-:R-:W-:Y:S01]  /*10c0*/  FADD R12, R12, R13 ;  /* 0x0000000d0c0c7221 */ /* 0x010fe20000000000 */
[----:B------:R-:W-:Y:S01]  /*10d0*/  FADD R15, R14, R15 ;  /* 0x0000000f0e0f7221 */ /* 0x000fe20000000000 */
[----:B------:R-:W-:Y:S01]  /*10e0*/  FADD R11, R8, R11 ;  /* 0x0000000b080b7221 */ /* 0x000fe20000000000 */
[----:B-----5:R-:W-:Y:S01]  /*10f0*/  FADD R16, R16, R17 ;  /* 0x0000001110107221 */ /* 0x020fe20000000000 */
[----:B------:R-:W-:Y:S01]  /*1100*/  FADD R19, R18, R19 ;  /* 0x0000001312137221 */ /* 0x000fe20000000000 */
[----:B------:R-:W-:Y:S01]  /*1110*/  FADD R12, R12, R15 ;  /* 0x0000000f0c0c7221 */ /* 0x000fe20000000000 */
[----:B------:R-:W-:-:S02]  /*1120*/  FADD R4, R4, R11 ;  /* 0x0000000b04047221 */ /* 0x000fc40000000000 */
[----:B------:R-:W-:-:S04]  /*1130*/  FADD R19, R16, R19 ;  /* 0x0000001310137221 */ /* 0x000fc80000000000 */
[----:B------:R-:W-:-:S04]  /*1140*/  FADD R19, R12, R19 ;  /* 0x000000130c137221 */ /* 0x000fc80000000000 */
[----:B------:R-:W-:Y:S01]  /*1150*/  FADD R21, R4, R19 ;  /* 0x0000001304157221 */ /* 0x000fe20000000000 */
[----:B------:R-:W-:Y:S06]  /*1160*/  @!P0 BRA `(.L_x_18) ;  /* 0x00000000007c8947 */ /* 0x000fec0003800000 */
[----:B------:R-:W0:Y:S01]  /*1170*/  LDC R24, c[0x0][0x390] ;  /* 0x0000e400ff187b82 */ /* 0x000e220000000800 */
[----:B------:R-:W-:Y:S02]  /*1180*/  IADD3 R22, PT, PT, R20, -0x1000, RZ ;  /* 0xfffff00014167810 */ /* 0x000fe40007ffe0ff */
[----:B------:R-:W-:-:S07]  /*1190*/  MOV R23, 0x1000 ;  /* 0x0000100000177802 */ /* 0x000fce0000000f00 */
.L_x_20:
[----:B------:R-:W-:-:S05]  /*11a0*/  IMAD.WIDE R26, R23, 0x4, R2 ;  /* 0x00000004171a7825 */ /* 0x000fca00078e0202 */
[----:B------:R-:W2:Y:S04]  /*11b0*/  LDG.E.128.CONSTANT R16, desc[UR6][R26.64+0x2000] ;  /* 0x002000061a107981 */ /* 0x000ea8000c1e9d00 */
[----:B------:R-:W3:Y:S04]  /*11c0*/  LDG.E.128.CONSTANT R4, desc[UR6][R26.64+0x3000] ;  /* 0x003000061a047981 */ /* 0x000ee8000c1e9d00 */
[----:B------:R-:W4:Y:S04]  /*11d0*/  LDG.E.128.CONSTANT R8, desc[UR6][R26.64] ;  /* 0x000000061a087981 */ /* 0x000f28000c1e9d00 */
[----:B------:R-:W5:Y:S01]  /*11e0*/  LDG.E.128.CONSTANT R12, desc[UR6][R26.64+0x1000] ;  /* 0x001000061a0c7981 */ /* 0x000f62000c1e9d00 */
[----:B0-----:R-:W-:Y:S01]  /*11f0*/  MOV R20, R24 ;  /* 0x0000001800147202 */ /* 0x001fe20000000f00 */
[----:B--2---:R-:W-:Y:S01]  /*1200*/  FADD R17, R17, R18 ;  /* 0x0000001211117221 */ /* 0x004fe20000000000 */
[----:B---3--:R-:W-:-:S02]  /*1210*/  FADD R18, R19, R4 ;  /* 0x0000000413127221 */ /* 0x008fc40000000000 */
[----:B------:R-:W-:Y:S01]  /*1220*/  IADD3 R4, PT, PT, -R23, R20, RZ ;  /* 0x0000001417047210 */ /* 0x000fe20007ffe1ff */
[----:B------:R-:W-:Y:S01]  /*1230*/  FADD R5, R5, R6 ;  /* 0x0000000605057221 */ /* 0x000fe20000000000 */
[----:B----4-:R-:W-:Y:S01]  /*1240*/  FADD R9, R9, R10 ;  /* 0x0000000a09097221 */ /* 0x010fe20000000000 */
[----:B------:R-:W-:Y:S01]  /*1250*/  FADD R8, R8, R21 ;  /* 0x0000001508087221 */ /* 0x000fe20000000000 */
[----:B------:R-:W-:Y:S01]  /*1260*/  ISETP.GE.AND P0, PT, R4, 0x1000, PT ;  /* 0x000010000400780c */ /* 0x000fe20003f06270 */
[----:B-----5:R-:W-:Y:S01]  /*1270*/  FADD R13, R13, R14 ;  /* 0x0000000e0d0d7221 */ /* 0x020fe20000000000 */
[----:B------:R-:W-:Y:S01]  /*1280*/  FADD R10, R11, R12 ;  /* 0x0000000c0b0a7221 */ /* 0x000fe20000000000 */
[----:B------:R-:W-:Y:S01]  /*1290*/  FADD R14, R15, R16 ;  /* 0x000000100f0e7221 */ /* 0x000fe20000000000 */
[----:B------:R-:W-:Y:S01]  /*12a0*/  FADD R8, R8, R9 ;  /* 0x0000000908087221 */ /* 0x000fe20000000000 */
[----:B------:R-:W-:Y:S01]  /*12b0*/  FADD R5, R18, R5 ;  /* 0x0000000512057221 */ /* 0x000fe20000000000 */
[----:B------:R-:W-:Y:S01]  /*12c0*/  FADD R13, R10, R13 ;  /* 0x0000000d0a0d7221 */ /* 0x000fe20000000000 */
[----:B------:R-:W-:-:S03]  /*12d0*/  FADD R14, R14, R17 ;  /* 0x000000110e0e7221 */ /* 0x000fc60000000000 */
[----:B------:R-:W-:Y:S01]  /*12e0*/  FADD R8, R8, R13 ;  /* 0x0000000d08087221 */ /* 0x000fe20000000000 */
[----:B------:R-:W-:-:S04]  /*12f0*/  FADD R5, R14, R5 ;  /* 0x000000050e057221 */ /* 0x000fc80000000000 */
[----:B------:R-:W-:-:S04]  /*1300*/  FADD R5, R8, R5 ;  /* 0x0000000508057221 */ /* 0x000fc80000000000 */
[----:B------:R-:W-:Y:S01]  /*1310*/  FADD R21, R7, R5 ;  /* 0x0000000507157221 */ /* 0x000fe20000000000 */
[----:B------:R-:W-:Y:S06]  /*1320*/  @!P0 BRA `(.L_x_19) ;  /* 0x0000000800308947 */ /* 0x000fec0003800000 */
[----:B------:R-:W-:-:S04]  /*1330*/  IADD3 R23, PT, PT, R23, 0x1000, RZ ;  /* 0x0000100017177810 */ /* 0x000fc80007ffe0ff */
[----:B------:R-:W-:-:S13]  /*1340*/  ISETP.GT.AND P0, PT, R23, R22, PT ;  /* 0x000000161700720c */ /* 0x000fda0003f04270 */
[----:B------:R-:W-:Y:S05]  /*1350*/  @!P0 BRA `(.L_x_20) ;  /* 0xfffffffc00908947 */ /* 0x000fea000383ffff */
.L_x_18:
[----:B------:R-:W-:-:S13]  /*1360*/  ISETP.GE.AND P0, PT, R23, R20, PT ;  /* 0x000000141700720c */ /* 0x000fda0003f06270 */
[----:B------:R-:W-:Y:S05]  /*1370*/  @P0 BRA `(.L_x_19) ;  /* 0x00000008001c0947 */ /* 0x000fea0003800000 */
[----:B------:R-:W-:Y:S01]  /*1380*/  IMAD.IADD R9, R20, 0x1, -R23 ;  /* 0x0000000114097824 */ /* 0x000fe200078e0a17 */
[----:B------:R-:W-:Y:S04]  /*1390*/  BSSY.RECONVERGENT B1, `(.L_x_19) ;  /* 0x0000085000017945 */ /* 0x000fe80003800200 */
[----:B------:R-:W-:-:S13]  /*13a0*/  ISETP.GE.AND P0, PT, R0, R9, PT ;  /* 0x000000090000720c */ /* 0x000fda0003f06270 */
[----:B------:R-:W-:Y:S05]  /*13b0*/  @P0 BRA `(.L_x_21) ;  /* 0x0000000800080947 */ /* 0x000fea0003800000 */
[-C--:B------:R-:W-:Y:S01]  /*13c0*/  LOP3.LUT R2, RZ, R0.reuse, RZ, 0x33, !PT ;  /* 0x00000000ff027212 */ /* 0x080fe200078e33ff */
[----:B------:R-:W-:Y:S01]  /*13d0*/  BSSY.RECONVERGENT B2, `(.L_x_22) ;  /* 0x0000015000027945 */ /* 0x000fe20003800200 */
[----:B------:R-:W-:Y:S02]  /*13e0*/  MOV R8, R0 ;  /* 0x0000000000087202 */ /* 0x000fe40000000f00 */
[----:B------:R-:W-:-:S04]  /*13f0*/  IADD3 R2, PT, PT, -R23, R20, R2 ;  /* 0x0000001417027210 */ /* 0x000fc80007ffe102 */
[C---:B------:R-:W-:Y:S02]  /*1400*/  LOP3.LUT R3, R2.reuse, 0x300, RZ, 0xc0, !PT ;  /* 0x0000030002037812 */ /* 0x040fe400078ec0ff */
[----:B------:R-:W-:Y:S02]  /*1410*/  ISETP.GE.U32.AND P1, PT, R2, 0x300, PT ;  /* 0x000003000200780c */ /* 0x000fe40003f26070 */
[----:B------:R-:W-:-:S13]  /*1420*/  ISETP.NE.AND P0, PT, R3, 0x300, PT ;  /* 0x000003000300780c */ /* 0x000fda0003f05270 */
[----:B------:R-:W-:Y:S05]  /*1430*/  @!P0 BRA `(.L_x_23) ;  /* 0x0000000000388947 */ /* 0x000fea0003800000 */
[----:B------:R-:W0:Y:S01]  /*1440*/  LDC.64 R4, c[0x0][0x380] ;  /* 0x0000e000ff047b82 */ /* 0x000e220000000a00 */
[----:B------:R-:W-:Y:S02]  /*1450*/  LEA.HI R2, R2, 0x1, RZ, 0x18 ;  /* 0x0000000102027811 */ /* 0x000fe400078fc0ff */
[----:B------:R-:W-:Y:S02]  /*1460*/  IADD3 R7, PT, PT, R0, R23, RZ ;  /* 0x0000001700077210 */ /* 0x000fe40007ffe0ff */
[----:B------:R-:W-:Y:S02]  /*1470*/  LOP3.LUT R2, R2, 0x3, RZ, 0xc0, !PT ;  /* 0x0000000302027812 */ /* 0x000fe400078ec0ff */
[----:B------:R-:W-:Y:S02]  /*1480*/  MOV R8, R0 ;  /* 0x0000000000087202 */ /* 0x000fe40000000f00 */
[----:B------:R-:W-:-:S07]  /*1490*/  IADD3 R6, PT, PT, -R2, RZ, RZ ;  /* 0x000000ff02067210 */ /* 0x000fce0007ffe1ff */
.L_x_24:
[----:B0-----:R-:W-:-:S06]  /*14a0*/  IMAD.WIDE.U32 R2, R7, 0x4, R4 ;  /* 0x0000000407027825 */ /* 0x001fcc00078e0004 */
[----:B------:R-:W2:Y:S01]  /*14b0*/  LDG.E.CONSTANT R2, desc[UR6][R2.64] ;  /* 0x0000000602027981 */ /* 0x000ea2000c1e9900 */
[----:B------:R-:W-:Y:S02]  /*14c0*/  IADD3 R6, PT, PT, R6, 0x1, RZ ;  /* 0x0000000106067810 */ /* 0x000fe40007ffe0ff */
[----:B------:R-:W-:Y:S02]  /*14d0*/  IADD3 R8, PT, PT, R8, 0x100, RZ ;  /* 0x0000010008087810 */ /* 0x000fe40007ffe0ff */
[----:B------:R-:W-:Y:S02]  /*14e0*/  ISETP.NE.AND P0, PT, R6, RZ, PT ;  /* 0x000000ff0600720c */ /* 0x000fe40003f05270 */
[----:B------:R-:W-:Y:S01]  /*14f0*/  IADD3 R7, PT, PT, R7, 0x100, RZ ;  /* 0x0000010007077810 */ /* 0x000fe20007ffe0ff */
[----:B--2---:R-:W-:-:S10]  /*1500*/  FADD R21, R2, R21 ;  /* 0x0000001502157221 */ /* 0x004fd40000000000 */
[----:B------:R-:W-:Y:S05]  /*1510*/  @P0 BRA `(.L_x_24) ;  /* 0xfffffffc00e00947 */ /* 0x000fea000383ffff */
.L_x_23:
[----:B------:R-:W-:Y:S05]  /*1520*/  BSYNC.RECONVERGENT B2 ;  /* 0x0000000000027941 */ /* 0x000fea0003800200 */
.L_x_22:
[----:B------:R-:W-:Y:S05]  /*1530*/  @!P1 BRA `(.L_x_21) ;  /* 0x0000000400a89947 */ /* 0x000fea0003800000 */
[----:B------:R-:W0:Y:S01]  /*1540*/  LDCU.64 UR4, c[0x0][0x380] ;  /* 0x00007000ff0477ac */ /* 0x000e220008000a00 */
[----:B------:R-:W-:Y:S01]  /*1550*/  IADD3 R5, PT, PT, R9, -R8, RZ ;  /* 0x8000000809057210 */ /* 0x000fe20007ffe0ff */
[----:B------:R-:W-:Y:S01]  /*1560*/  BSSY.RECONVERGENT B2, `(.L_x_25) ;  /* 0x000003b000027945 */ /* 0x000fe20003800200 */
[CC--:B------:R-:W-:Y:S02]  /*1570*/  IADD3 R3, P0, PT, R8.reuse, R23.reuse, RZ ;  /* 0x0000001708037210 */ /* 0x0c0fe40007f1e0ff */
[----:B------:R-:W-:Y:S02]  /*1580*/  ISETP.GT.AND P1, PT, R5, 0xc00, PT ;  /* 0x00000c000500780c */ /* 0x000fe40003f24270 */
[----:B------:R-:W-:Y:S02]  /*1590*/  IADD3.X R4, PT, PT, RZ, RZ, RZ, P0, !PT ;  /* 0x000000ffff047210 */ /* 0x000fe400007fe4ff */
[----:B------:R-:W-:Y:S02]  /*15a0*/  IADD3 R11, PT, PT, R8, R23, RZ ;  /* 0x00000017080b7210 */ /* 0x000fe40007ffe0ff */
[----:B0-----:R-:W-:-:S04]  /*15b0*/  LEA R2, P0, R3, UR4, 0x2 ;  /* 0x0000000403027c11 */ /* 0x001fc8000f8010ff */
[----:B------:R-:W-:Y:S02]  /*15c0*/  LEA.HI.X R3, R3, UR5, R4, 0x2, P0 ;  /* 0x0000000503037c11 */ /* 0x000fe400080f1404 */
[----:B------:R-:W-:-:S05]  /*15d0*/  IADD3 R2, P0, PT, R2, 0x800, RZ ;  /* 0x0000080002027810 */ /* 0x000fca0007f1e0ff */
[----:B------:R-:W-:Y:S01]  /*15e0*/  IMAD.X R3, RZ, RZ, R3, P0 ;  /* 0x000000ffff037224 */ /* 0x000fe200000e0603 */
[----:B------:R-:W-:Y:S01]  /*15f0*/  PLOP3.LUT P0, PT, PT, PT, PT, 0x80, 0x8 ;  /* 0x000000000008781c */ /* 0x000fe20003f0f070 */
[----:B------:R-:W-:-:S12]  /*1600*/  @!P1 BRA `(.L_x_26) ;  /* 0x0000000000c09947 */ /* 0x000fd80003800000 */
[----:B------:R-:W-:Y:S02]  /*1610*/  PLOP3.LUT P0, PT, PT, PT, PT, 0x8, 0x80 ;  /* 0x000000000080781c */ /* 0x000fe40003f0e170 */
[----:B------:R-:W-:-:S11]  /*1620*/  IADD3 R13, PT, PT, R9, -0xc00, RZ ;  /* 0xfffff400090d7810 */ /* 0x000fd60007ffe0ff */
.L_x_27:
[----:B------:R-:W0:Y:S01]  /*1630*/  LDC.64 R4, c[0x0][0x380] ;  /* 0x0000e000ff047b82 */ /* 0x000e220000000a00 */
[----:B------:R-:W2:Y:S01]  /*1640*/  LDG.E.CONSTANT R10, desc[UR6][R2.64+-0x400] ;  /* 0xfffc0006020a7981 */ /* 0x000ea2000c1e9900 */
[----:B------:R-:W-:-:S03]  /*1650*/  IADD3 R25, PT, PT, R11, 0x400, RZ ;  /* 0x000004000b197810 */ /* 0x000fc60007ffe0ff */
[----:B------:R-:W3:Y:S04]  /*1660*/  LDG.E.CONSTANT R19, desc[UR6][R2.64] ;  /* 0x0000000602137981 */ /* 0x000ee8000c1e9900 */
[----:B------:R-:W4:Y:S01]  /*1670*/  LDG.E.CONSTANT R18, desc[UR6][R2.64+0x400] ;  /* 0x0004000602127981 */ /* 0x000f22000c1e9900 */
[----:B------:R-:W-:-:S03]  /*1680*/  IADD3 R7, PT, PT, R11, 0x800, RZ ;  /* 0x000008000b077810 */ /* 0x000fc60007ffe0ff */
[----:B------:R-:W5:Y:S04]  /*1690*/  LDG.E.CONSTANT R16, desc[UR6][R2.64+0xc00] ;  /* 0x000c000602107981 */ /* 0x000f68000c1e9900 */
[----:B------:R-:W5:Y:S04]  /*16a0*/  LDG.E.CONSTANT R15, desc[UR6][R2.64+0x1000] ;  /* 0x00100006020f7981 */ /* 0x000f68000c1e9900 */
[----:B------:R-:W5:Y:S01]  /*16b0*/  LDG.E.CONSTANT R14, desc[UR6][R2.64+0x1400] ;  /* 0x00140006020e7981 */ /* 0x000f62000c1e9900 */
[----:B0-----:R-:W-:-:S03]  /*16c0*/  IMAD.WIDE.U32 R22, R11, 0x4, R4 ;  /* 0x000000040b167825 */ /* 0x001fc600078e0004 */
[----:B------:R-:W5:Y:S04]  /*16d0*/  LDG.E.CONSTANT R20, desc[UR6][R2.64+0x2000] ;  /* 0x0020000602147981 */ /* 0x000f68000c1e9900 */
[----:B------:R0:W2:Y:S01]  /*16e0*/  LDG.E.CONSTANT R12, desc[UR6][R22.64] ;  /* 0x00000006160c7981 */ /* 0x0000a2000c1e9900 */
[----:B------:R-:W-:-:S03]  /*16f0*/  IMAD.WIDE.U32 R24, R25, 0x4, R4 ;  /* 0x0000000419187825 */ /* 0x000fc600078e0004 */
[----:B------:R-:W5:Y:S04]  /*1700*/  LDG.E.CONSTANT R26, desc[UR6][R2.64+0x3000] ;  /* 0x00300006021a7981 */ /* 0x000f68000c1e9900 */
[----:B------:R-:W5:Y:S01]  /*1710*/  LDG.E.CONSTANT R17, desc[UR6][R24.64] ;  /* 0x0000000618117981 */ /* 0x000f62000c1e9900 */
[--C-:B------:R-:W-:Y:S01]  /*1720*/  IMAD.WIDE.U32 R6, R7, 0x4, R4.reuse ;  /* 0x0000000407067825 */ /* 0x100fe200078e0004 */
[----:B0-----:R-:W-:Y:S02]  /*1730*/  IADD3 R23, PT, PT, R11, 0xc00, RZ ;  /* 0x00000c000b177810 */ /* 0x001fe40007ffe0ff */
[----:B------:R-:W5:Y:S04]  /*1740*/  LDG.E.CONSTANT R22, desc[UR6][R2.64+0x1c00] ;  /* 0x001c000602167981 */ /* 0x000f68000c1e9900 */
[----:B------:R-:W5:Y:S01]  /*1750*/  LDG.E.CONSTANT R6, desc[UR6][R6.64] ;  /* 0x0000000606067981 */ /* 0x000f62000c1e9900 */
[----:B------:R-:W-:-:S03]  /*1760*/  IMAD.WIDE.U32 R4, R23, 0x4, R4 ;  /* 0x0000000417047825 */ /* 0x000fc600078e0004 */
[----:B------:R-:W5:Y:S04]  /*1770*/  LDG.E.CONSTANT R23, desc[UR6][R2.64+0x2400] ;  /* 0x0024000602177981 */ /* 0x000f68000c1e9900 */
[----:B------:R-:W5:Y:S04]  /*1780*/  LDG.E.CONSTANT R4, desc[UR6][R4.64] ;  /* 0x0000000604047981 */ /* 0x000f68000c1e9900 */
[----:B------:R-:W5:Y:S04]  /*1790*/  LDG.E.CONSTANT R24, desc[UR6][R2.64+0x2c00] ;  /* 0x002c000602187981 */ /* 0x000f68000c1e9900 */
[----:B------:R0:W5:Y:S01]  /*17a0*/  LDG.E.CONSTANT R25, desc[UR6][R2.64+0x3400] ;  /* 0x0034000602197981 */ /* 0x000162000c1e9900 */
[----:B------:R-:W-:-:S04]  /*17b0*/  IADD3 R8, PT, PT, R8, 0x1000, RZ ;  /* 0x0000100008087810 */ /* 0x000fc80007ffe0ff */
[----:B------:R-:W-:Y:S02]  /*17c0*/  ISETP.GE.AND P1, PT, R8, R13, PT ;  /* 0x0000000d0800720c */ /* 0x000fe40003f26270 */
[----:B0-----:R-:W-:Y:S02]  /*17d0*/  IADD3 R2, P2, PT, R2, 0x4000, RZ ;  /* 0x0000400002027810 */ /* 0x001fe40007f5e0ff */
[----:B------:R-:W-:Y:S02]  /*17e0*/  IADD3 R11, PT, PT, R11, 0x1000, RZ ;  /* 0x000010000b0b7810 */ /* 0x000fe40007ffe0ff */
[----:B------:R-:W-:Y:S01]  /*17f0*/  IADD3.X R3, PT, PT, RZ, R3, RZ, P2, !PT ;  /* 0x00000003ff037210 */ /* 0x000fe200017fe4ff */
[----:B--2---:R-:W-:-:S04]  /*1800*/  FADD R21, R12, R21 ;  /* 0x000000150c157221 */ /* 0x004fc80000000000 */
[----:B------:R-:W-:-:S04]  /*1810*/  FADD R10, R21, R10 ;  /* 0x0000000a150a7221 */ /* 0x000fc80000000000 */
[----:B---3--:R-:W-:-:S04]  /*1820*/  FADD R19, R10, R19 ;  /* 0x000000130a137221 */ /* 0x008fc80000000000 */
[----:B----4-:R-:W-:-:S04]  /*1830*/  FADD R18, R19, R18 ;  /* 0x0000001213127221 */ /* 0x010fc80000000000 */
[----:B-----5:R-:W-:-:S04]  /*1840*/  FADD R17, R18, R17 ;  /* 0x0000001112117221 */ /* 0x020fc80000000000 */
        /* <DEDUP_REMOVED lines=12> */
.L_x_26:
[----:B------:R-:W-:Y:S05]  /*1910*/  BSYNC.RECONVERGENT B2 ;  /* 0x0000000000027941 */ /* 0x000fea0003800200 */
.L_x_25:
[----:B------:R-:W-:Y:S01]  /*1920*/  IADD3 R4, PT, PT, R9, -R8, RZ ;  /* 0x8000000809047210 */ /* 0x000fe20007ffe0ff */
[----:B------:R-:W-:Y:S03]  /*1930*/  BSSY.RECONVERGENT B2, `(.L_x_28) ;  /* 0x000001e000027945 */ /* 0x000fe60003800200 */
[----:B------:R-:W-:-:S13]  /*1940*/  ISETP.GT.AND P1, PT, R4, 0x400, PT ;  /* 0x000004000400780c */ /* 0x000fda0003f24270 */
[----:B------:R-:W-:Y:S05]  /*1950*/  @!P1 BRA `(.L_x_29) ;  /* 0x00000000006c9947 */ /* 0x000fea0003800000 */
[----:B------:R-:W0:Y:S01]  /*1960*/  LDC.64 R6, c[0x0][0x380] ;  /* 0x0000e000ff067b82 */ /* 0x000e220000000a00 */
[----:B------:R-:W2:Y:S01]  /*1970*/  LDG.E.CONSTANT R10, desc[UR6][R2.64+-0x400] ;  /* 0xfffc0006020a7981 */ /* 0x000ea2000c1e9900 */
[----:B------:R-:W-:-:S03]  /*1980*/  VIADD R15, R11, 0x400 ;  /* 0x000004000b0f7836 */ /* 0x000fc60000000000 */
[----:B------:R-:W3:Y:S04]  /*1990*/  LDG.E.CONSTANT R13, desc[UR6][R2.64] ;  /* 0x00000006020d7981 */ /* 0x000ee8000c1e9900 */
[----:B------:R-:W4:Y:S04]  /*19a0*/  LDG.E.CONSTANT R17, desc[UR6][R2.64+0xc00] ;  /* 0x000c000602117981 */ /* 0x000f28000c1e9900 */
[----:B------:R-:W5:Y:S04]  /*19b0*/  LDG.E.CONSTANT R19, desc[UR6][R2.64+0x1000] ;  /* 0x0010000602137981 */ /* 0x000f68000c1e9900 */
[----:B------:R1:W5:Y:S01]  /*19c0*/  LDG.E.CONSTANT R23, desc[UR6][R2.64+0x1400] ;  /* 0x0014000602177981 */ /* 0x000362000c1e9900 */
[----:B0-----:R-:W-:-:S06]  /*19d0*/  IMAD.WIDE.U32 R4, R11, 0x4, R6 ;  /* 0x000000040b047825 */ /* 0x001fcc00078e0006 */
[----:B------:R-:W2:Y:S01]  /*19e0*/  LDG.E.CONSTANT R4, desc[UR6][R4.64] ;  /* 0x0000000604047981 */ /* 0x000ea2000c1e9900 */
[----:B------:R-:W-:-:S03]  /*19f0*/  IMAD.WIDE.U32 R6, R15, 0x4, R6 ;  /* 0x000000040f067825 */ /* 0x000fc600078e0006 */
[----:B------:R-:W4:Y:S04]  /*1a00*/  LDG.E.CONSTANT R15, desc[UR6][R2.64+0x400] ;  /* 0x00040006020f7981 */ /* 0x000f28000c1e9900 */
[----:B------:R-:W5:Y:S01]  /*1a10*/  LDG.E.CONSTANT R7, desc[UR6][R6.64] ;  /* 0x0000000606077981 */ /* 0x000f62000c1e9900 */
[----:B------:R-:W-:Y:S02]  /*1a20*/  PLOP3.LUT P0, PT, PT, PT, PT, 0x8, 0x80 ;  /* 0x000000000080781c */ /* 0x000fe40003f0e170 */
[----:B------:R-:W-:Y:S02]  /*1a30*/  IADD3 R8, PT, PT, R8, 0x800, RZ ;  /* 0x0000080008087810 */ /* 0x000fe40007ffe0ff */
[----:B------:R-:W-:Y:S01]  /*1a40*/  IADD3 R11, PT, PT, R11, 0x800, RZ ;  /* 0x000008000b0b7810 */ /* 0x000fe20007ffe0ff */
[----:B--2---:R-:W-:-:S04]  /*1a50*/  FADD R21, R21, R4 ;  /* 0x0000000415157221 */ /* 0x004fc80000000000 */
[----:B------:R-:W-:-:S04]  /*1a60*/  FADD R10, R21, R10 ;  /* 0x0000000a150a7221 */ /* 0x000fc80000000000 */
[----:B---3--:R-:W-:-:S04]  /*1a70*/  FADD R10, R10, R13 ;  /* 0x0000000d0a0a7221 */ /* 0x008fc80000000000 */
[----:B----4-:R-:W-:-:S04]  /*1a80*/  FADD R10, R10, R15 ;  /* 0x0000000f0a0a7221 */ /* 0x010fc80000000000 */
[----:B-----5:R-:W-:Y:S01]  /*1a90*/  FADD R10, R10, R7 ;  /* 0x000000070a0a7221 */ /* 0x020fe20000000000 */
[----:B------:R-:W-:-:S03]  /*1aa0*/  IADD3 R4, P1, PT, R2, 0x2000, RZ ;  /* 0x0000200002047810 */ /* 0x000fc60007f3e0ff */
[----:B------:R-:W-:Y:S01]  /*1ab0*/  FADD R10, R10, R17 ;  /* 0x000000110a0a7221 */ /* 0x000fe20000000000 */
[----:B------:R-:W-:-:S03]  /*1ac0*/  IADD3.X R5, PT, PT, RZ, R3, RZ, P1, !PT ;  /* 0x00000003ff057210 */ /* 0x000fc60000ffe4ff */
[----:B------:R-:W-:Y:S01]  /*1ad0*/  FADD R10, R10, R19 ;  /* 0x000000130a0a7221 */ /* 0x000fe20000000000 */
[----:B-1----:R-:W-:Y:S02]  /*1ae0*/  MOV R2, R4 ;  /* 0x0000000400027202 */ /* 0x002fe40000000f00 */
[----:B------:R-:W-:Y:S01]  /*1af0*/  MOV R3, R5 ;  /* 0x0000000500037202 */ /* 0x000fe20000000f00 */
[----:B------:R-:W-:-:S07]  /*1b00*/  FADD R21, R10, R23 ;  /* 0x000000170a157221 */ /* 0x000fce0000000000 */
.L_x_29:
[----:B------:R-:W-:Y:S05]  /*1b10*/  BSYNC.RECONVERGENT B2 ;  /* 0x0000000000027941 */ /* 0x000fea0003800200 */
.L_x_28:
[----:B------:R-:W-:-:S13]  /*1b20*/  ISETP.LT.OR P0, PT, R8, R9, P0 ;  /* 0x000000090800720c */ /* 0x000fda0000701670 */
[----:B------:R-:W-:Y:S05]  /*1b30*/  @!P0 BRA `(.L_x_21) ;  /* 0x0000000000288947 */ /* 0x000fea0003800000 */
[----:B------:R-:W0:Y:S01]  /*1b40*/  LDC.64 R4, c[0x0][0x380] ;  /* 0x0000e000ff047b82 */ /* 0x000e220000000a00 */
[----:B------:R-:W2:Y:S04]  /*1b50*/  LDG.E.CONSTANT R6, desc[UR6][R2.64+-0x400] ;  /* 0xfffc000602067981 */ /* 0x000ea8000c1e9900 */
[----:B------:R-:W3:Y:S04]  /*1b60*/  LDG.E.CONSTANT R7, desc[UR6][R2.64] ;  /* 0x0000000602077981 */ /* 0x000ee8000c1e9900 */
[----:B------:R-:W4:Y:S01]  /*1b70*/  LDG.E.CONSTANT R9, desc[UR6][R2.64+0x400] ;  /* 0x0004000602097981 */ /* 0x000f22000c1e9900 */
[----:B0-----:R-:W-:-:S06]  /*1b80*/  IMAD.WIDE.U32 R4, R11, 0x4, R4 ;  /* 0x000000040b047825 */ /* 0x001fcc00078e0004 */
[----:B------:R-:W5:Y:S02]  /*1b90*/  LDG.E.CONSTANT R4, desc[UR6][R4.64] ;  /* 0x0000000604047981 */ /* 0x000f64000c1e9900 */
[----:B-----5:R-:W-:-:S04]  /*1ba0*/  FADD R21, R21, R4 ;  /* 0x0000000415157221 */ /* 0x020fc80000000000 */
[----:B--2---:R-:W-:-:S04]  /*1bb0*/  FADD R6, R21, R6 ;  /* 0x0000000615067221 */ /* 0x004fc80000000000 */
[----:B---3--:R-:W-:-:S04]  /*1bc0*/  FADD R6, R6, R7 ;  /* 0x0000000706067221 */ /* 0x008fc80000000000 */
[----:B----4-:R-:W-:-:S07]  /*1bd0*/  FADD R21, R6, R9 ;  /* 0x0000000906157221 */ /* 0x010fce0000000000 */
.L_x_21:
[----:B------:R-:W-:Y:S05]  /*1be0*/  BSYNC.RECONVERGENT B1 ;  /* 0x0000000000017941 */ /* 0x000fea0003800200 */
.L_x_19:
[----:B------:R-:W0:Y:S01]  /*1bf0*/  S2R R6, SR_LANEID ;  /* 0x0000000000067919 */ /* 0x000e220000000000 */
[----:B------:R-:W1:Y:S01]  /*1c00*/  SHFL.DOWN PT, R2, R21, 0x1, 0x1f ;  /* 0x08201f0015027f89 */ /* 0x000e6200000e0000 */
[C---:B0-----:R-:W-:Y:S02]  /*1c10*/  ISETP.GT.AND P0, PT, R6.reuse, 0x1e, PT ;  /* 0x0000001e0600780c */ /* 0x041fe40003f04270 */
[----:B------:R-:W-:-:S11]  /*1c20*/  ISETP.NE.AND P1, PT, R6, RZ, PT ;  /* 0x000000ff0600720c */ /* 0x000fd60003f25270 */
[----:B-1----:R-:W-:Y:S01]  /*1c30*/  @!P0 FADD R21, R2, R21 ;  /* 0x0000001502158221 */ /* 0x002fe20000000000 */
[----:B------:R-:W-:Y:S01]  /*1c40*/  ISETP.GT.AND P0, PT, R6, 0x1d, PT ;  /* 0x0000001d0600780c */ /* 0x000fe20003f04270 */
[----:B------:R-:W0:Y:S01]  /*1c50*/  @!P1 S2R R5, SR_CgaCtaId ;  /* 0x0000000000059919 */ /* 0x000e220000008800 */
[----:B------:R-:W-:Y:S02]  /*1c60*/  @!P1 MOV R4, 0x400 ;  /* 0x0000040000049802 */ /* 0x000fe40000000f00 */
[----:B------:R-:W-:Y:S01]  /*1c70*/  @!P1 SHF.R.U32.HI R3, RZ, 0x3, R0 ;  /* 0x00000003ff039819 */ /* 0x000fe20000011600 */
[----:B------:R-:W1:Y:S03]  /*1c80*/  SHFL.DOWN PT, R2, R21, 0x2, 0x1f ;  /* 0x08401f0015027f89 */ /* 0x000e6600000e0000 */
[----:B------:R-:W-:-:S05]  /*1c90*/  @!P1 LOP3.LUT R3, R3, 0x7c, RZ, 0xc0, !PT ;  /* 0x0000007c03039812 */ /* 0x000fca00078ec0ff */
[----:B-1----:R-:W-:Y:S01]  /*1ca0*/  @!P0 FADD R21, R21, R2 ;  /* 0x0000000215158221 */ /* 0x002fe20000000000 */
[----:B------:R-:W-:Y:S02]  /*1cb0*/  ISETP.GT.AND P0, PT, R6, 0x1b, PT ;  /* 0x0000001b0600780c */ /* 0x000fe40003f04270 */
[----:B0-----:R-:W-:Y:S02]  /*1cc0*/  @!P1 LEA R4, R5, R4, 0x18 ;  /* 0x0000000405049211 */ /* 0x001fe400078ec0ff */
[----:B------:R-:W0:Y:S02]  /*1cd0*/  SHFL.DOWN PT, R2, R21, 0x4, 0x1f ;  /* 0x08801f0015027f89 */ /* 0x000e2400000e0000 */
[----:B------:R-:W-:-:S07]  /*1ce0*/  @!P1 IADD3 R3, PT, PT, R3, R4, RZ ;  /* 0x0000000403039210 */ /* 0x000fce0007ffe0ff */
        /* <DEDUP_REMOVED lines=12> */
[----:B------:R-:W0:Y:S01]  /*1db0*/  S2UR UR5, SR_CgaCtaId ;  /* 0x00000000000579c3 */ /* 0x000e220000008800 */
[----:B------:R-:W-:Y:S02]  /*1dc0*/  UMOV UR4, 0x400 ;  /* 0x0000040000047882 */ /* 0x000fe40000000000 */
[----:B0-----:R-:W-:-:S09]  /*1dd0*/  ULEA UR4, UR5, UR4, 0x18 ;  /* 0x0000000405047291 */ /* 0x001fd2000f8ec0ff */
[----:B---3--:R-:W0:Y:S04]  /*1de0*/  LDS R3, [UR4+0xc] ;  /* 0x00000c04ff037984 */ /* 0x008e280008000800 */
        /* <DEDUP_REMOVED lines=10> */
.L_x_2:
        /* <DEDUP_REMOVED lines=12> */
.L_x_32:
[----:B------:R-:W-:Y:S05]  /*1f50*/  BSYNC.RECONVERGENT B1 ;  /* 0x0000000000017941 */ /* 0x000fea0003800200 */
.L_x_31:
[----:B------:R-:W-:Y:S01]  /*1f60*/  ISETP.GE.AND P0, PT, R11, R20, PT ;  /* 0x000000140b00720c */ /* 0x000fe20003f06270 */
[----:B------:R-:W-:-:S12]  /*1f70*/  BSSY.RECONVERGENT B1, `(.L_x_33) ;  /* 0x0000074000017945 */ /* 0x000fd80003800200 */
[----:B------:R-:W-:Y:S05]  /*1f80*/  @P0 BRA `(.L_x_34) ;  /* 0x0000000400c80947 */ /* 0x000fea0003800000 */
[----:B0-----:R-:W-:Y:S01]  /*1f90*/  LOP3.LUT R3, RZ, R11, RZ, 0x33, !PT ;  /* 0x0000000bff037212 */ /* 0x001fe200078e33ff */
[----:B------:R-:W-:Y:S04]  /*1fa0*/  BSSY.RECONVERGENT B2, `(.L_x_35) ;  /* 0x0000015000027945 */ /* 0x000fe80003800200 */
[----:B------:R-:W-:-:S05]  /*1fb0*/  IMAD.IADD R4, R3, 0x1, R20 ;  /* 0x0000000103047824 */ /* 0x000fca00078e0214 */
        /* <DEDUP_REMOVED lines=10> */
.L_x_37:
[----:B------:R-:W-:-:S06]  /*2060*/  MOV R3, R5 ;  /* 0x0000000500037202 */ /* 0x000fcc0000000f00 */
[----:B------:R0:W2:Y:S01]  /*2070*/  LDG.E.CONSTANT R3, desc[UR6][R2.64] ;  /* 0x0000000602037981 */ /* 0x0000a2000c1e9900 */
[----:B------:R-:W-:Y:S02]  /*2080*/  IADD3 R4, PT, PT, R4, 0x1, RZ ;  /* 0x0000000104047810 */ /* 0x000fe40007ffe0ff */
[----:B------:R-:W-:Y:S02]  /*2090*/  IADD3 R11, PT, PT, R11, 0x100, RZ ;  /* 0x000001000b0b7810 */ /* 0x000fe40007ffe0ff */
[----:B------:R-:W-:Y:S02]  /*20a0*/  ISETP.NE.AND P0, PT, R4, RZ, PT ;  /* 0x000000ff0400720c */ /* 0x000fe40003f05270 */
[----:B0-----:R-:W-:-:S04]  /*20b0*/  IADD3 R2, P2, PT, R2, 0x400, RZ ;  /* 0x0000040002027810 */ /* 0x001fc80007f5e0ff */
[----:B------:R-:W-:Y:S01]  /*20c0*/  IADD3.X R5, PT, PT, RZ, R5, RZ, P2, !PT ;  /* 0x00000005ff057210 */ /* 0x000fe200017fe4ff */
[----:B--2--5:R-:W-:-:S06]  /*20d0*/  FADD R0, R3, R0 ;  /* 0x0000000003007221 */ /* 0x024fcc0000000000 */
[----:B------:R-:W-:Y:S05]  /*20e0*/  @P0 BRA `(.L_x_37) ;  /* 0xfffffffc00dc0947 */ /* 0x000fea000383ffff */
.L_x_36:
[----:B------:R-:W-:Y:S05]  /*20f0*/  BSYNC.RECONVERGENT B2 ;  /* 0x0000000000027941 */ /* 0x000fea0003800200 */
.L_x_35:
        /* <DEDUP_REMOVED lines=8> */
.L_x_40:
        /* <DEDUP_REMOVED lines=9> */
[----:B------:R-:W-:-:S03]  /*2210*/  VIADD R3, R11, 0x800 ;  /* 0x000008000b037836 */ /* 0x000fc60000000000 */
[----:B------:R-:W4:Y:S01]  /*2220*/  LDG.E.CONSTANT R15, desc[UR6][R4.64+0x400] ;  /* 0x00040006040f7981 */ /* 0x000f22000c1e9900 */
        /* <DEDUP_REMOVED lines=32> */
.L_x_39:
[----:B------:R-:W-:Y:S05]  /*2430*/  BSYNC.RECONVERGENT B2 ;  /* 0x0000000000027941 */ /* 0x000fea0003800200 */
.L_x_38:
[----:B------:R-:W-:Y:S01]  /*2440*/  IADD3 R2, PT, PT, -R11, R20, RZ ;  /* 0x000000140b027210 */ /* 0x000fe20007ffe1ff */
[----:B------:R-:W-:Y:S03]  /*2450*/  BSSY.RECONVERGENT B2, `(.L_x_41) ;  /* 0x0000019000027945 */ /* 0x000fe60003800200 */
[----:B------:R-:W-:-:S13]  /*2460*/  ISETP.GT.AND P1, PT, R2, 0x400, PT ;  /* 0x000004000200780c */ /* 0x000fda0003f24270 */
[----:B------:R-:W-:Y:S05]  /*2470*/  @!P1 BRA `(.L_x_42) ;  /* 0x0000000000589947 */ /* 0x000fea0003800000 */
        /* <DEDUP_REMOVED lines=22> */
.L_x_42:
[----:B------:R-:W-:Y:S05]  /*25e0*/  BSYNC.RECONVERGENT B2 ;  /* 0x0000000000027941 */ /* 0x000fea0003800200 */
.L_x_41:
        /* <DEDUP_REMOVED lines=12> */
.L_x_34:
[----:B------:R-:W-:Y:S05]  /*26b0*/  BSYNC.RECONVERGENT B1 ;  /* 0x0000000000017941 */ /* 0x000fea0003800200 */
.L_x_33:
        /* <DEDUP_REMOVED lines=35> */
[----:B--2---:R-:W0:Y:S04]  /*28f0*/  LDS R3, [UR4+0xc] ;  /* 0x00000c04ff037984 */ /* 0x004e280008000800 */
        /* <DEDUP_REMOVED lines=10> */
.L_x_43:
[----:B0-----:R-:W0:Y:S01]  /*29a0*/  S2R R2, SR_LANEID ;  /* 0x0000000000027919 */ /* 0x001e220000000000 */
[----:B------:R-:W-:-:S04]  /*29b0*/  LOP3.LUT R0, R9, 0x3e0, RZ, 0xc0, !PT ;  /* 0x000003e009007812 */ /* 0x000fc800078ec0ff */
[----:B------:R-:W-:Y:S02]  /*29c0*/  IADD3 R3, PT, PT, R0, 0x20, RZ ;  /* 0x0000002000037810 */ /* 0x000fe40007ffe0ff */
[----:B------:R-:W-:Y:S02]  /*29d0*/  LOP3.LUT R7, RZ, R0, RZ, 0x33, !PT ;  /* 0x00000000ff077212 */ /* 0x000fe400078e33ff */
[-C--:B------:R-:W-:Y:S02]  /*29e0*/  ISETP.GT.AND P0, PT, R3, R20.reuse, PT ;  /* 0x000000140300720c */ /* 0x080fe40003f04270 */
[----:B------:R-:W-:-:S04]  /*29f0*/  IADD3 R7, PT, PT, R7, R20, RZ ;  /* 0x0000001407077210 */ /* 0x000fc80007ffe0ff */
[----:B------:R-:W-:-:S05]  /*2a00*/  SEL R4, R7, 0x1f, P0 ;  /* 0x0000001f07047807 */ /* 0x000fca0000000000 */
[----:B------:R-:W1:Y:S01]  /*2a10*/  SHFL.DOWN PT, R0, R5, 0x1, R4 ;  /* 0x0820000005007989 */ /* 0x000e6200000e0004 */
[C---:B0-----:R-:W-:Y:S01]  /*2a20*/  ISETP.GE.AND P0, PT, R2.reuse, R4, PT ;  /* 0x000000040200720c */ /* 0x041fe20003f06270 */
[C---:B------:R-:W-:Y:S01]  /*2a30*/  VIADD R3, R2.reuse, 0x2 ;  /* 0x0000000202037836 */ /* 0x040fe20000000000 */
[----:B------:R-:W-:-:S11]  /*2a40*/  ISETP.NE.AND P1, PT, R2, RZ, PT ;  /* 0x000000ff0200720c */ /* 0x000fd60003f25270 */
[----:B-1----:R-:W-:Y:S01]  /*2a50*/  @!P0 FADD R5, R0, R5 ;  /* 0x0000000500058221 */ /* 0x002fe20000000000 */
[-C--:B------:R-:W-:Y:S01]  /*2a60*/  ISETP.GT.AND P0, PT, R3, R4.reuse, PT ;  /* 0x000000040300720c */ /* 0x080fe20003f04270 */
[----:B------:R-:W0:Y:S01]  /*2a70*/  @!P1 S2R R6, SR_CgaCtaId ;  /* 0x0000000000069919 */ /* 0x000e220000008800 */
[----:B------:R-:W-:Y:S02]  /*2a80*/  IADD3 R3, PT, PT, R2, 0x4, RZ ;  /* 0x0000000402037810 */ /* 0x000fe40007ffe0ff */
[----:B------:R-:W1:Y:S09]  /*2a90*/  SHFL.DOWN PT, R0, R5, 0x2, R4 ;  /* 0x0840000005007989 */ /* 0x000e7200000e0004 */
[----:B-1----:R-:W-:Y:S01]  /*2aa0*/  @!P0 FADD R5, R5, R0 ;  /* 0x0000000005058221 */ /* 0x002fe20000000000 */
[----:B------:R-:W-:-:S02]  /*2ab0*/  ISETP.GT.AND P0, PT, R3, R4, PT ;  /* 0x000000040300720c */ /* 0x000fc40003f04270 */
[----:B------:R-:W-:Y:S02]  /*2ac0*/  IADD3 R3, PT, PT, R2, 0x8, RZ ;  /* 0x0000000802037810 */ /* 0x000fe40007ffe0ff */
[----:B------:R-:W1:Y:S09]  /*2ad0*/  SHFL.DOWN PT, R0, R5, 0x4, R4 ;  /* 0x0880000005007989 */ /* 0x000e7200000e0004 */
[----:B-1----:R-:W-:Y:S01]  /*2ae0*/  @!P0 FADD R5, R5, R0 ;  /* 0x0000000005058221 */ /* 0x002fe20000000000 */
[----:B------:R-:W-:-:S02]  /*2af0*/  ISETP.GT.AND P0, PT, R3, R4, PT ;  /* 0x000000040300720c */ /* 0x000fc40003f04270 */
[----:B------:R-:W-:Y:S02]  /*2b00*/  IADD3 R3, PT, PT, R2, 0x10, RZ ;  /* 0x0000001002037810 */ /* 0x000fe40007ffe0ff */
[----:B------:R-:W1:Y:S01]  /*2b10*/  SHFL.DOWN PT, R0, R5, 0x8, R4 ;  /* 0x0900000005007989 */ /* 0x000e6200000e0004 */
[----:B------:R-:W-:-:S04]  /*2b20*/  @!P1 SHF.R.U32.HI R2, RZ, 0x3, R9 ;  /* 0x00000003ff029819 */ /* 0x000fc80000011609 */
[----:B------:R-:W-:-:S04]  /*2b30*/  @!P1 LOP3.LUT R2, R2, 0x7c, RZ, 0xc0, !PT ;  /* 0x0000007c02029812 */ /* 0x000fc800078ec0ff */
[----:B-1----:R-:W-:Y:S01]  /*2b40*/  @!P0 FADD R5, R5, R0 ;  /* 0x0000000005058221 */ /* 0x002fe20000000000 */
[----:B------:R-:W-:Y:S02]  /*2b50*/  ISETP.GT.AND P0, PT, R3, R4, PT ;  /* 0x000000040300720c */ /* 0x000fe40003f04270 */
[----:B------:R-:W-:Y:S02]  /*2b60*/  @!P1 MOV R3, 0x400 ;  /* 0x0000040000039802 */ /* 0x000fe40000000f00 */
[----:B------:R-:W1:Y:S02]  /*2b70*/  SHFL.DOWN PT, R0, R5, 0x10, R4 ;  /* 0x0a00000005007989 */ /* 0x000e6400000e0004 */
[----:B0-----:R-:W-:-:S04]  /*2b80*/  @!P1 LEA R3, R6, R3, 0x18 ;  /* 0x0000000306039211 */ /* 0x001fc800078ec0ff */
[----:B------:R-:W-:-:S03]  /*2b90*/  @!P1 IADD3 R3, PT, PT, R2, R3, RZ ;  /* 0x0000000302039210 */ /* 0x000fc60007ffe0ff */
[----:B-1----:R-:W-:Y:S01]  /*2ba0*/  @!P0 FADD R5, R5, R0 ;  /* 0x0000000005058221 */ /* 0x002fe20000000000 */
        /* <DEDUP_REMOVED lines=12> */
[----:B-1----:R-:W0:Y:S04]  /*2c70*/  LDS R3, [UR4+0xc] ;  /* 0x00000c04ff037984 */ /* 0x002e280008000800 */
        /* <DEDUP_REMOVED lines=13> */
.L_x_30:
[----:B------:R-:W0:Y:S01]  /*2d50*/  S2R R8, SR_TID.X ;  /* 0x0000000000087919 */ /* 0x000e220000002100 */
[----:B------:R-:W0:Y:S02]  /*2d60*/  LDC.64 R2, c[0x0][0x380] ;  /* 0x0000e000ff027b82 */ /* 0x000e240000000a00 */
[----:B0-----:R-:W-:-:S05]  /*2d70*/  IMAD.WIDE.U32 R2, R8, 0x4, R2 ;  /* 0x0000000408027825 */ /* 0x001fca00078e0002 */
[----:B------:R-:W2:Y:S04]  /*2d80*/  LDG.E.CONSTANT R19, desc[UR6][R2.64] ;  /* 0x0000000602137981 */ /* 0x000ea8000c1e9900 */
[----:B------:R-:W2:Y:S04]  /*2d90*/  LDG.E.CONSTANT R0, desc[UR6][R2.64+0x400] ;  /* 0x0004000602007981 */ /* 0x000ea8000c1e9900 */
[----:B------:R-:W3:Y:S04]  /*2da0*/  LDG.E.CONSTANT R4, desc[UR6][R2.64+0x800] ;  /* 0x0008000602047981 */ /* 0x000ee8000c1e9900 */
[----:B------:R-:W3:Y:S04]  /*2db0*/  LDG.E.CONSTANT R5, desc[UR6][R2.64+0xc00] ;  /* 0x000c000602057981 */ /* 0x000ee8000c1e9900 */
[----:B------:R-:W4:Y:S04]  /*2dc0*/  LDG.E.CONSTANT R6, desc[UR6][R2.64+0x1000] ;  /* 0x0010000602067981 */ /* 0x000f28000c1e9900 */
[----:B------:R-:W4:Y:S04]  /*2dd0*/  LDG.E.CONSTANT R7, desc[UR6][R2.64+0x1400] ;  /* 0x0014000602077981 */ /* 0x000f28000c1e9900 */
[----:B------:R-:W5:Y:S04]  /*2de0*/  LDG.E.CONSTANT R9, desc[UR6][R2.64+0x1800] ;  /* 0x0018000602097981 */ /* 0x000f68000c1e9900 */
        /* <DEDUP_REMOVED lines=8> */
[----:B------:R-:W5:Y:S01]  /*2e70*/  LDG.E.CONSTANT R18, desc[UR6][R2.64+0x3c00] ;  /* 0x003c000602127981 */ /* 0x000f62000c1e9900 */
[----:B------:R-:W-:Y:S01]  /*2e80*/  ISETP.GE.U32.AND P0, PT, R20, 0x2000, PT ;  /* 0x000020001400780c */ /* 0x000fe20003f06070 */
[----:B--2---:R-:W-:Y:S01]  /*2e90*/  FADD R0, R19, R0 ;  /* 0x0000000013007221 */ /* 0x004fe20000000000 */
[----:B---3--:R-:W-:-:S04]  /*2ea0*/  FADD R5, R4, R5 ;  /* 0x0000000504057221 */ /* 0x008fc80000000000 */
[----:B------:R-:W-:Y:S01]  /*2eb0*/  FADD R0, R0, R5 ;  /* 0x0000000500007221 */ /* 0x000fe20000000000 */
[----:B----4-:R-:W-:Y:S01]  /*2ec0*/  FADD R6, R6, R7 ;  /* 0x0000000706067221 */ /* 0x010fe20000000000 */
[----:B-----5:R-:W-:-:S04]  /*2ed0*/  FADD R9, R9, R10 ;  /* 0x0000000a09097221 */ /* 0x020fc80000000000 */
[----:B------:R-:W-:Y:S01]  /*2ee0*/  FADD R9, R6, R9 ;  /* 0x0000000906097221 */ /* 0x000fe20000000000 */
[----:B------:R-:W-:-:S03]  /*2ef0*/  FADD R11, R11, R12 ;  /* 0x0000000c0b0b7221 */ /* 0x000fc60000000000 */
[----:B------:R-:W-:Y:S01]  /*2f00*/  FADD R0, R0, R9 ;  /* 0x0000000900007221 */ /* 0x000fe20000000000 */
[----:B------:R-:W-:-:S04]  /*2f10*/  FADD R14, R13, R14 ;  /* 0x0000000e0d0e7221 */ /* 0x000fc80000000000 */
[----:B------:R-:W-:Y:S01]  /*2f20*/  FADD R11, R11, R14 ;  /* 0x0000000e0b0b7221 */ /* 0x000fe20000000000 */
[----:B------:R-:W-:Y:S01]  /*2f30*/  FADD R15, R15, R16 ;  /* 0x000000100f0f7221 */ /* 0x000fe20000000000 */
[----:B------:R-:W-:-:S04]  /*2f40*/  FADD R18, R17, R18 ;  /* 0x0000001211127221 */ /* 0x000fc80000000000 */
[----:B------:R-:W-:-:S04]  /*2f50*/  FADD R18, R15, R18 ;  /* 0x000000120f127221 */ /* 0x000fc80000000000 */
[----:B------:R-:W-:Y:S01]  /*2f60*/  FADD R5, R11, R18 ;  /* 0x000000120b057221 */ /* 0x000fe20000000000 */
[----:B------:R-:W-:-:S03]  /*2f70*/  HFMA2 R11, -RZ, RZ, 0, 0.00048828125 ;  /* 0x00001000ff0b7431 */ /* 0x000fc600000001ff */
[----:B------:R-:W-:Y:S01]  /*2f80*/  FADD R0, R0, R5 ;  /* 0x0000000500007221 */ /* 0x000fe20000000000 */
[----:B------:R-:W-:Y:S06]  /*2f90*/  @!P0 BRA `(.L_x_44) ;  /* 0x0000000000ac8947 */ /* 0x000fec0003800000 */
[----:B------:R-:W0:Y:S01]  /*2fa0*/  LDC R7, c[0x0][0x390] ;  /* 0x0000e400ff077b82 */ /* 0x000e220000000800 */
[----:B------:R-:W-:Y:S02]  /*2fb0*/  IADD3 R6, PT, PT, R20, -0x1000, RZ ;  /* 0xfffff00014067810 */ /* 0x000fe40007ffe0ff */
[----:B------:R-:W-:-:S07]  /*2fc0*/  MOV R11, 0x1000 ;  /* 0x00001000000b7802 */ /* 0x000fce0000000f00 */
.L_x_46:
[----:B------:R-:W-:-:S05]  /*2fd0*/  IMAD.WIDE R4, R11, 0x4, R2 ;  /* 0x000000040b047825 */ /* 0x000fca00078e0202 */
[----:B------:R-:W2:Y:S04]  /*2fe0*/  LDG.E.CONSTANT R20, desc[UR6][R4.64+0x400] ;  /* 0x0004000604147981 */ /* 0x000ea8000c1e9900 */
[----:B------:R-:W2:Y:S04]  /*2ff0*/  LDG.E.CONSTANT R21, desc[UR6][R4.64+0x800] ;  /* 0x0008000604157981 */ /* 0x000ea8000c1e9900 */
        /* <DEDUP_REMOVED lines=13> */
[----:B------:R1:W5:Y:S01]  /*30d0*/  LDG.E.CONSTANT R18, desc[UR6][R4.64+0x3c00] ;  /* 0x003c000604127981 */ /* 0x000362000c1e9900 */
[----:B--2---:R-:W-:Y:S01]  /*30e0*/  FADD R21, R20, R21 ;  /* 0x0000001514157221 */ /* 0x004fe20000000000 */
[----:B0-----:R-:W-:-:S05]  /*30f0*/  MOV R20, R7 ;  /* 0x0000000700147202 */ /* 0x001fca0000000f00 */
[----:B-1----:R-:W-:Y:S02]  /*3100*/  IMAD.IADD R4, R20, 0x1, -R11 ;  /* 0x0000000114047824 */ /* 0x002fe400078e0a0b */
[----:B---3--:R-:W-:-:S03]  /*3110*/  FADD R0, R19, R0 ;  /* 0x0000000013007221 */ /* 0x008fc60000000000 */
[----:B------:R-:W-:Y:S01]  /*3120*/  ISETP.GE.AND P0, PT, R4, 0x1000, PT ;  /* 0x000010000400780c */ /* 0x000fe20003f06270 */
[----:B----4-:R-:W-:Y:S01]  /*3130*/  FADD R22, R22, R23 ;  /* 0x0000001716167221 */ /* 0x010fe20000000000 */
[----:B------:R-:W-:Y:S01]  /*3140*/  FADD R0, R0, R21 ;  /* 0x0000001500007221 */ /* 0x000fe20000000000 */
[----:B-----5:R-:W-:-:S04]  /*3150*/  FADD R25, R24, R25 ;  /* 0x0000001918197221 */ /* 0x020fc80000000000 */
[----:B------:R-:W-:Y:S01]  /*3160*/  FADD R25, R22, R25 ;  /* 0x0000001916197221 */ /* 0x000fe20000000000 */
[----:B------:R-:W-:Y:S01]  /*3170*/  FADD R16, R16, R17 ;  /* 0x0000001110107221 */ /* 0x000fe20000000000 */
[----:B------:R-:W-:-:S04]  /*3180*/  FADD R15, R15, R10 ;  /* 0x0000000a0f0f7221 */ /* 0x000fc80000000000 */
[----:B------:R-:W-:Y:S01]  /*3190*/  FADD R15, R16, R15 ;  /* 0x0000000f100f7221 */ /* 0x000fe20000000000 */
[----:B------:R-:W-:Y:S01]  /*31a0*/  FADD R9, R14, R9 ;  /* 0x000000090e097221 */ /* 0x000fe20000000000 */
[----:B------:R-:W-:-:S04]  /*31b0*/  FADD R12, R13, R12 ;  /* 0x0000000c0d0c7221 */ /* 0x000fc80000000000 */
[----:B------:R-:W-:Y:S01]  /*31c0*/  FADD R12, R9, R12 ;  /* 0x0000000c090c7221 */ /* 0x000fe20000000000 */
[----:B------:R-:W-:-:S03]  /*31d0*/  FADD R0, R0, R25 ;  /* 0x0000001900007221 */ /* 0x000fc60000000000 */
[----:B------:R-:W-:-:S04]  /*31e0*/  FADD R15, R15, R12 ;  /* 0x0000000c0f0f7221 */ /* 0x000fc80000000000 */
[----:B------:R-:W-:-:S04]  /*31f0*/  FADD R15, R0, R15 ;  /* 0x0000000f000f7221 */ /* 0x000fc80000000000 */
[----:B------:R-:W-:Y:S01]  /*3200*/  FADD R0, R18, R15 ;  /* 0x0000000f12007221 */ /* 0x000fe20000000000 */
[----:B------:R-:W-:Y:S06]  /*3210*/  @!P0 BRA `(.L_x_45) ;  /* 0x0000000800308947 */ /* 0x000fec0003800000 */
[----:B------:R-:W-:-:S04]  /*3220*/  IADD3 R11, PT, PT, R11, 0x1000, RZ ;  /* 0x000010000b0b7810 */ /* 0x000fc80007ffe0ff */
[----:B------:R-:W-:-:S13]  /*3230*/  ISETP.GT.AND P0, PT, R11, R6, PT ;  /* 0x000000060b00720c */ /* 0x000fda0003f04270 */
[----:B------:R-:W-:Y:S05]  /*3240*/  @!P0 BRA `(.L_x_46) ;  /* 0xfffffffc00608947 */ /* 0x000fea000383ffff */
.L_x_44:
[----:B------:R-:W-:-:S13]  /*3250*/  ISETP.GE.AND P0, PT, R11, R20, PT ;  /* 0x000000140b00720c */ /* 0x000fda0003f06270 */
[----:B------:R-:W-:Y:S05]  /*3260*/  @P0 BRA `(.L_x_45) ;  /* 0x00000008001c0947 */ /* 0x000fea0003800000 */
[----:B------:R-:W-:Y:S01]  /*3270*/  IADD3 R9, PT, PT, -R11, R20, RZ ;  /* 0x000000140b097210 */ /* 0x000fe20007ffe1ff */
[----:B------:R-:W-:Y:S03]  /*3280*/  BSSY.RECONVERGENT B1, `(.L_x_45) ;  /* 0x0000085000017945 */ /* 0x000fe60003800200 */
        /* <DEDUP_REMOVED lines=16> */
.L_x_50:
        /* <DEDUP_REMOVED lines=8> */
.L_x_49:
[----:B------:R-:W-:Y:S05]  /*3410*/  BSYNC.RECONVERGENT B2 ;  /* 0x0000000000027941 */ /* 0x000fea0003800200 */
.L_x_48:
[----:B------:R-:W-:Y:S05]  /*3420*/  @!P1 BRA `(.L_x_47) ;  /* 0x0000000400a89947 */ /* 0x000fea0003800000 */
[----:B------:R-:W0:Y:S01]  /*3430*/  LDCU.64 UR4, c[0x0][0x380] ;  /* 0x00007000ff0477ac */ /* 0x000e220008000a00 */
[----:B------:R-:W-:Y:S01]  /*3440*/  IADD3 R5, PT, PT, R9, -R10, RZ ;  /* 0x8000000a09057210 */ /* 0x000fe20007ffe0ff */
[----:B------:R-:W-:Y:S01]  /*3450*/  BSSY.RECONVERGENT B2, `(.L_x_51) ;  /* 0x000003b000027945 */ /* 0x000fe20003800200 */
[CC--:B------:R-:W-:Y:S02]  /*3460*/  IADD3 R3, P0, PT, R10.reuse, R11.reuse, RZ ;  /* 0x0000000b0a037210 */ /* 0x0c0fe40007f1e0ff */
[----:B------:R-:W-:Y:S02]  /*3470*/  ISETP.GT.AND P1, PT, R5, 0xc00, PT ;  /* 0x00000c000500780c */ /* 0x000fe40003f24270 */
[----:B------:R-:W-:Y:S01]  /*3480*/  IADD3 R11, PT, PT, R10, R11, RZ ;  /* 0x0000000b0a0b7210 */ /* 0x000fe20007ffe0ff */
[----:B------:R-:W-:Y:S01]  /*3490*/  IMAD.X R4, RZ, RZ, RZ, P0 ;  /* 0x000000ffff047224 */ /* 0x000fe200000e06ff */
[----:B0-----:R-:W-:-:S04]  /*34a0*/  LEA R2, P0, R3, UR4, 0x2 ;  /* 0x0000000403027c11 */ /* 0x001fc8000f8010ff */
[----:B------:R-:W-:Y:S02]  /*34b0*/  LEA.HI.X R3, R3, UR5, R4, 0x2, P0 ;  /* 0x0000000503037c11 */ /* 0x000fe400080f1404 */
[----:B------:R-:W-:-:S04]  /*34c0*/  IADD3 R2, P0, PT, R2, 0x800, RZ ;  /* 0x0000080002027810 */ /* 0x000fc80007f1e0ff */
[----:B------:R-:W-:Y:S02]  /*34d0*/  IADD3.X R3, PT, PT, RZ, R3, RZ, P0, !PT ;  /* 0x00000003ff037210 */ /* 0x000fe400007fe4ff */
[----:B------:R-:W-:Y:S01]  /*34e0*/  PLOP3.LUT P0, PT, PT, PT, PT, 0x80, 0x8 ;  /* 0x000000000008781c */ /* 0x000fe20003f0f070 */
[----:B------:R-:W-:-:S12]  /*34f0*/  @!P1 BRA `(.L_x_52) ;  /* 0x0000000000c09947 */ /* 0x000fd80003800000 */
[----:B------:R-:W-:Y:S02]  /*3500*/  PLOP3.LUT P0, PT, PT, PT, PT, 0x8, 0x80 ;  /* 0x000000000080781c */ /* 0x000fe40003f0e170 */
[----:B------:R-:W-:-:S11]  /*3510*/  IADD3 R13, PT, PT, R9, -0xc00, RZ ;  /* 0xfffff400090d7810 */ /* 0x000fd60007ffe0ff */
.L_x_53:
[----:B------:R-:W0:Y:S01]  /*3520*/  LDC.64 R4, c[0x0][0x380] ;  /* 0x0000e000ff047b82 */ /* 0x000e220000000a00 */
[----:B------:R-:W2:Y:S01]  /*3530*/  LDG.E.CONSTANT R12, desc[UR6][R2.64+-0x400] ;  /* 0xfffc0006020c7981 */ /* 0x000ea2000c1e9900 */
[----:B------:R-:W-:-:S03]  /*3540*/  IADD3 R25, PT, PT, R11, 0x400, RZ ;  /* 0x000004000b197810 */ /* 0x000fc60007ffe0ff */
[----:B------:R-:W3:Y:S04]  /*3550*/  LDG.E.CONSTANT R20, desc[UR6][R2.64] ;  /* 0x0000000602147981 */ /* 0x000ee8000c1e9900 */
[----:B------:R-:W4:Y:S01]  /*3560*/  LDG.E.CONSTANT R19, desc[UR6][R2.64+0x400] ;  /* 0x0004000602137981 */ /* 0x000f22000c1e9900 */
[----:B------:R-:W-:-:S03]  /*3570*/  IADD3 R7, PT, PT, R11, 0x800, RZ ;  /* 0x000008000b077810 */ /* 0x000fc60007ffe0ff */
[----:B------:R-:W5:Y:S04]  /*3580*/  LDG.E.CONSTANT R17, desc[UR6][R2.64+0xc00] ;  /* 0x000c000602117981 */ /* 0x000f68000c1e9900 */
[----:B------:R-:W5:Y:S01]  /*3590*/  LDG.E.CONSTANT R16, desc[UR6][R2.64+0x1000] ;  /* 0x0010000602107981 */ /* 0x000f62000c1e9900 */
[----:B------:R-:W-:-:S03]  /*35a0*/  IADD3 R23, PT, PT, R11, 0xc00, RZ ;  /* 0x00000c000b177810 */ /* 0x000fc60007ffe0ff */
[----:B------:R-:W5:Y:S01]  /*35b0*/  LDG.E.CONSTANT R22, desc[UR6][R2.64+0x1c00] ;  /* 0x001c000602167981 */ /* 0x000f62000c1e9900 */
[----:B0-----:R-:W-:-:S03]  /*35c0*/  IMAD.WIDE.U32 R14, R11, 0x4, R4 ;  /* 0x000000040b0e7825 */ /* 0x001fc600078e0004 */
[----:B------:R-:W5:Y:S04]  /*35d0*/  LDG.E.CONSTANT R21, desc[UR6][R2.64+0x2000] ;  /* 0x0020000602157981 */ /* 0x000f68000c1e9900 */
[----:B------:R-:W5:Y:S04]  /*35e0*/  LDG.E.CONSTANT R26, desc[UR6][R2.64+0x3000] ;  /* 0x00300006021a7981 */ /* 0x000f68000c1e9900 */
[----:B------:R-:W2:Y:S01]  /*35f0*/  LDG.E.CONSTANT R15, desc[UR6][R14.64] ;  /* 0x000000060e0f7981 */ /* 0x000ea2000c1e9900 */
[----:B------:R-:W-:-:S05]  /*3600*/  IMAD.WIDE.U32 R24, R25, 0x4, R4 ;  /* 0x0000000419187825 */ /* 0x000fca00078e0004 */
[----:B------:R-:W5:Y:S01]  /*3610*/  LDG.E.CONSTANT R18, desc[UR6][R24.64] ;  /* 0x0000000618127981 */ /* 0x000f62000c1e9900 */
[----:B------:R-:W-:-:S03]  /*3620*/  IMAD.WIDE.U32 R6, R7, 0x4, R4 ;  /* 0x0000000407067825 */ /* 0x000fc600078e0004 */
        /* <DEDUP_REMOVED lines=8> */
[----:B------:R-:W-:Y:S01]  /*36b0*/  ISETP.GE.AND P1, PT, R10, R13, PT ;  /* 0x0000000d0a00720c */ /* 0x000fe20003f26270 */
[----:B------:R-:W-:Y:S01]  /*36c0*/  VIADD R11, R11, 0x1000 ;  /* 0x000010000b0b7836 */ /* 0x000fe20000000000 */
[----:B0-----:R-:W-:-:S04]  /*36d0*/  IADD3 R2, P2, PT, R2, 0x4000, RZ ;  /* 0x0000400002027810 */ /* 0x001fc80007f5e0ff */
        /* <DEDUP_REMOVED lines=18> */
.L_x_52:
[----:B------:R-:W-:Y:S05]  /*3800*/  BSYNC.RECONVERGENT B2 ;  /* 0x0000000000027941 */ /* 0x000fea0003800200 */
.L_x_51:
[----:B------:R-:W-:Y:S01]  /*3810*/  IADD3 R4, PT, PT, R9, -R10, RZ ;  /* 0x8000000a09047210 */ /* 0x000fe20007ffe0ff */
[----:B------:R-:W-:Y:S03]  /*3820*/  BSSY.RECONVERGENT B2, `(.L_x_54) ;  /* 0x000001e000027945 */ /* 0x000fe60003800200 */
[----:B------:R-:W-:-:S13]  /*3830*/  ISETP.GT.AND P1, PT, R4, 0x400, PT ;  /* 0x000004000400780c */ /* 0x000fda0003f24270 */
[----:B------:R-:W-:Y:S05]  /*3840*/  @!P1 BRA `(.L_x_55) ;  /* 0x00000000006c9947 */ /* 0x000fea0003800000 */
[----:B------:R-:W0:Y:S01]  /*3850*/  LDC.64 R6, c[0x0][0x380] ;  /* 0x0000e000ff067b82 */ /* 0x000e220000000a00 */
[----:B------:R-:W2:Y:S01]  /*3860*/  LDG.E.CONSTANT R13, desc[UR6][R2.64+-0x400] ;  /* 0xfffc0006020d7981 */ /* 0x000ea2000c1e9900 */
[----:B------:R-:W-:-:S03]  /*3870*/  IADD3 R17, PT, PT, R11, 0x400, RZ ;  /* 0x000004000b117810 */ /* 0x000fc60007ffe0ff */
[----:B------:R-:W3:Y:S04]  /*3880*/  LDG.E.CONSTANT R15, desc[UR6][R2.64] ;  /* 0x00000006020f7981 */ /* 0x000ee8000c1e9900 */
[----:B------:R-:W4:Y:S04]  /*3890*/  LDG.E.CONSTANT R19, desc[UR6][R2.64+0xc00] ;  /* 0x000c000602137981 */ /* 0x000f28000c1e9900 */
[----:B------:R-:W5:Y:S04]  /*38a0*/  LDG.E.CONSTANT R21, desc[UR6][R2.64+0x1000] ;  /* 0x0010000602157981 */ /* 0x000f68000c1e9900 */
[----:B------:R-:W5:Y:S01]  /*38b0*/  LDG.E.CONSTANT R23, desc[UR6][R2.64+0x1400] ;  /* 0x0014000602177981 */ /* 0x000f62000c1e9900 */
[----:B0-----:R-:W-:-:S06]  /*38c0*/  IMAD.WIDE.U32 R4, R11, 0x4, R6 ;  /* 0x000000040b047825 */ /* 0x001fcc00078e0006 */
[----:B------:R0:W2:Y:S01]  /*38d0*/  LDG.E.CONSTANT R5, desc[UR6][R4.64] ;  /* 0x0000000604057981 */ /* 0x0000a2000c1e9900 */
[----:B------:R-:W-:-:S03]  /*38e0*/  IMAD.WIDE.U32 R6, R17, 0x4, R6 ;  /* 0x0000000411067825 */ /* 0x000fc600078e0006 */
[----:B------:R1:W4:Y:S04]  /*38f0*/  LDG.E.CONSTANT R17, desc[UR6][R2.64+0x400] ;  /* 0x0004000602117981 */ /* 0x000328000c1e9900 */
[----:B------:R-:W5:Y:S01]  /*3900*/  LDG.E.CONSTANT R7, desc[UR6][R6.64] ;  /* 0x0000000606077981 */ /* 0x000f62000c1e9900 */
[----:B0-----:R-:W-:Y:S02]  /*3910*/  IADD3 R4, P1, PT, R2, 0x2000, RZ ;  /* 0x0000200002047810 */ /* 0x001fe40007f3e0ff */
[----:B------:R-:W-:Y:S02]  /*3920*/  PLOP3.LUT P0, PT, PT, PT, PT, 0x8, 0x80 ;  /* 0x000000000080781c */ /* 0x000fe40003f0e170 */
[----:B------:R-:W-:Y:S02]  /*3930*/  IADD3 R10, PT, PT, R10, 0x800, RZ ;  /* 0x000008000a0a7810 */ /* 0x000fe40007ffe0ff */
[----:B------:R-:W-:-:S02]  /*3940*/  IADD3 R11, PT, PT, R11, 0x800, RZ ;  /* 0x000008000b0b7810 */ /* 0x000fc40007ffe0ff */
[----:B-1----:R-:W-:Y:S01]  /*3950*/  MOV R2, R4 ;  /* 0x0000000400027202 */ /* 0x002fe20000000f00 */
[----:B--2---:R-:W-:-:S04]  /*3960*/  FADD R0, R0, R5 ;  /* 0x0000000500007221 */ /* 0x004fc80000000000 */
[----:B------:R-:W-:-:S04]  /*3970*/  FADD R0, R0, R13 ;  /* 0x0000000d00007221 */ /* 0x000fc80000000000 */
[----:B---3--:R-:W-:-:S04]  /*3980*/  FADD R0, R0, R15 ;  /* 0x0000000f00007221 */ /* 0x008fc80000000000 */
[----:B----4-:R-:W-:-:S04]  /*3990*/  FADD R0, R0, R17 ;  /* 0x0000001100007221 */ /* 0x010fc80000000000 */
[----:B-----5:R-:W-:-:S04]  /*39a0*/  FADD R0, R0, R7 ;  /* 0x0000000700007221 */ /* 0x020fc80000000000 */
[----:B------:R-:W-:Y:S01]  /*39b0*/  FADD R0, R0, R19 ;  /* 0x0000001300007221 */ /* 0x000fe20000000000 */
[----:B------:R-:W-:-:S03]  /*39c0*/  IADD3.X R5, PT, PT, RZ, R3, RZ, P1, !PT ;  /* 0x00000003ff057210 */ /* 0x000fc60000ffe4ff */
[----:B------:R-:W-:Y:S01]  /*39d0*/  FADD R0, R0, R21 ;  /* 0x0000001500007221 */ /* 0x000fe20000000000 */
[----:B------:R-:W-:-:S03]  /*39e0*/  MOV R3, R5 ;  /* 0x0000000500037202 */ /* 0x000fc60000000f00 */
[----:B------:R-:W-:-:S07]  /*39f0*/  FADD R0, R0, R23 ;  /* 0x0000001700007221 */ /* 0x000fce0000000000 */
.L_x_55:
[----:B------:R-:W-:Y:S05]  /*3a00*/  BSYNC.RECONVERGENT B2 ;  /* 0x0000000000027941 */ /* 0x000fea0003800200 */
.L_x_54:
[----:B------:R-:W-:-:S13]  /*3a10*/  ISETP.LT.OR P0, PT, R10, R9, P0 ;  /* 0x000000090a00720c */ /* 0x000fda0000701670 */
[----:B------:R-:W-:Y:S05]  /*3a20*/  @!P0 BRA `(.L_x_47) ;  /* 0x0000000000288947 */ /* 0x000fea0003800000 */
[----:B------:R-:W0:Y:S01]  /*3a30*/  LDC.64 R4, c[0x0][0x380] ;  /* 0x0000e000ff047b82 */ /* 0x000e220000000a00 */
[----:B------:R-:W2:Y:S04]  /*3a40*/  LDG.E.CONSTANT R7, desc[UR6][R2.64+-0x400] ;  /* 0xfffc000602077981 */ /* 0x000ea8000c1e9900 */
[----:B------:R-:W3:Y:S01]  /*3a50*/  LDG.E.CONSTANT R9, desc[UR6][R2.64] ;  /* 0x0000000602097981 */ /* 0x000ee2000c1e9900 */
[----:B0-----:R-:W-:-:S03]  /*3a60*/  IMAD.WIDE.U32 R4, R11, 0x4, R4 ;  /* 0x000000040b047825 */ /* 0x001fc600078e0004 */
[----:B------:R-:W4:Y:S04]  /*3a70*/  LDG.E.CONSTANT R11, desc[UR6][R2.64+0x400] ;  /* 0x00040006020b7981 */ /* 0x000f28000c1e9900 */
[----:B------:R-:W5:Y:S02]  /*3a80*/  LDG.E.CONSTANT R5, desc[UR6][R4.64] ;  /* 0x0000000604057981 */ /* 0x000f64000c1e9900 */
[----:B-----5:R-:W-:-:S04]  /*3a90*/  FADD R0, R0, R5 ;  /* 0x0000000500007221 */ /* 0x020fc80000000000 */
[----:B--2---:R-:W-:-:S04]  /*3aa0*/  FADD R0, R0, R7 ;  /* 0x0000000700007221 */ /* 0x004fc80000000000 */
[----:B---3--:R-:W-:-:S04]  /*3ab0*/  FADD R0, R0, R9 ;  /* 0x0000000900007221 */ /* 0x008fc80000000000 */
[----:B----4-:R-:W-:-:S07]  /*3ac0*/  FADD R0, R0, R11 ;  /* 0x0000000b00007221 */ /* 0x010fce0000000000 */
.L_x_47:
[----:B------:R-:W-:Y:S05]  /*3ad0*/  BSYNC.RECONVERGENT B1 ;  /* 0x0000000000017941 */ /* 0x000fea0003800200 */
.L_x_45:
[----:B------:R-:W0:Y:S01]  /*3ae0*/  S2R R6, SR_LANEID ;  /* 0x0000000000067919 */ /* 0x000e220000000000 */
[----:B------:R-:W-:-:S05]  /*3af0*/  MOV R3, R0 ;  /* 0x0000000000037202 */ /* 0x000fca0000000f00 */
        /* <DEDUP_REMOVED lines=30> */
[----:B------:R-:W1:Y:S04]  /*3ce0*/  LDS R3, [UR4+0xc] ;  /* 0x00000c04ff037984 */ /* 0x000e680008000800 */
[----:B0-----:R-:W0:Y:S04]  /*3cf0*/  LDS.128 R4, [UR4+0x10] ;  /* 0x00001004ff047984 */ /* 0x001e280008000c00 */
[----:B------:R-:W2:Y:S01]  /*3d00*/  LDS.64 R8, [UR4+0x20] ;  /* 0x00002004ff087984 */ /* 0x000ea20008000a00 */
[----:B-1----:R-:W-:-:S04]  /*3d10*/  FADD R3, R0, R3 ;  /* 0x0000000300037221 */ /* 0x002fc80000000000 */
[----:B0-----:R-:W-:-:S04]  /*3d20*/  FADD R4, R3, R4 ;  /* 0x0000000403047221 */ /* 0x001fc80000000000 */
[----:B------:R-:W-:-:S04]  /*3d30*/  FADD R5, R4, R5 ;  /* 0x0000000504057221 */ /* 0x000fc80000000000 */
[----:B------:R-:W-:-:S04]  /*3d40*/  FADD R6, R5, R6 ;  /* 0x0000000605067221 */ /* 0x000fc80000000000 */
[----:B------:R-:W-:-:S04]  /*3d50*/  FADD R7, R6, R7 ;  /* 0x0000000706077221 */ /* 0x000fc80000000000 */
[----:B--2---:R-:W-:-:S04]  /*3d60*/  FADD R8, R7, R8 ;  /* 0x0000000807087221 */ /* 0x004fc80000000000 */
[----:B------:R-:W-:-:S07]  /*3d70*/  FADD R0, R8, R9 ;  /* 0x0000000908007221 */ /* 0x000fce0000000000 */
.L_x_17:
[----:B------:R-:W-:Y:S05]  /*3d80*/  BSYNC.RECONVERGENT B0 ;  /* 0x0000000000007941 */ /* 0x000fea0003800200 */
.L_x_1:
[----:B------:R-:W-:Y:S05]  /*3d90*/  @P0 EXIT ;  /* 0x000000000000094d */ /* 0x000fea0003800000 */
[----:B01234-:R-:W0:Y:S01]  /*3da0*/  LDC.64 R2, c[0x0][0x388] ;  /* 0x0000e200ff027b82 */ /* 0x01fe220000000a00 */
[----:B------:R-:W1:Y:S02]  /*3db0*/  LDCU UR4, c[0x0][0x398] ;  /* 0x00007300ff0477ac */ /* 0x000e640008000800 */
[----:B-1----:R-:W-:-:S05]  /*3dc0*/  FADD R5, R0, UR4 ;  /* 0x0000000400057e21 */ /* 0x002fca0008000000 */
[----:B0-----:R-:W-:Y:S01]  /*3dd0*/  STG.E desc[UR6][R2.64], R5 ;  /* 0x0000000502007986 */ /* 0x001fe2000c101906 */
[----:B------:R-:W-:Y:S05]  /*3de0*/  EXIT ;  /* 0x000000000000794d */ /* 0x000fea0003800000 */
.L_x_56:
[----:B------:R-:W-:-:S00]  /*3df0*/  BRA `(.L_x_56) ;  /* 0xfffffffc00fc7947 */ /* 0x000fc0000383ffff */
[----:B------:R-:W-:-:S00]  /*3e00*/  NOP ;  /* 0x0000000000007918 */ /* 0x000fc00000000000 */
[----:B------:R-:W-:-:S00]  /*3e10*/  NOP ;  /* 0x0000000000007918 */ /* 0x000fc00000000000 */
[----:B------:R-:W-:-:S00]  /*3e20*/  NOP ;  /* 0x0000000000007918 */ /* 0x000fc00000000000 */
[----:B------:R-:W-:-:S00]  /*3e30*/  NOP ;  /* 0x0000000000007918 */ /* 0x000fc00000000000 */
[----:B------:R-:W-:-:S00]  /*3e40*/  NOP ;  /* 0x0000000000007918 */ /* 0x000fc00000000000 */
[----:B------:R-:W-:-:S00]  /*3e50*/  NOP ;  /* 0x0000000000007918 */ /* 0x000fc00000000000 */
[----:B------:R-:W-:-:S00]  /*3e60*/  NOP ;  /* 0x0000000000007918 */ /* 0x000fc00000000000 */
[----:B------:R-:W-:-:S00]  /*3e70*/  NOP ;  /* 0x0000000000007918 */ /* 0x000fc00000000000 */
.L_x_236:


//--------------------- .text._ZN3cub18CUB_300001_SM_10006detail6reduce18DeviceReduceKernelINS2_10policy_hubIfyN4cuda3std3__44plusIfEEE10Policy1000EN6thrust24THRUST_300001_SM_1000_NS6detail15normal_iteratorINSD_10device_ptrIfEEEEyS9_f6squareIfEEEvT0_PT3_T1_NS0_13GridEvenShareISO_EET2_T4_ --------------------------
	.section	.text._ZN3cub18CUB_300001_SM_10006detail6reduce18DeviceReduceKernelINS2_10policy_hubIfyN4cuda3std3__44plusIfEEE10Policy1000EN6thrust24THRUST_300001_SM_1000_NS6detail15normal_iteratorINSD_10device_ptrIfEEEEyS9_f6squareIfEEEvT0_PT3_T1_NS0_13GridEvenShareISO_EET2_T4_,"ax",@progbits
	.align	128
        .global         _ZN3cub18CUB_300001_SM_10006detail6reduce18DeviceReduceKernelINS2_10policy_hubIfyN4cuda3std3__44plusIfEEE10Policy1000EN6thrust24THRUST_300001_SM_1000_NS6detail15normal_iteratorINSD_10device_ptrIfEEEEyS9_f6squareIfEEEvT0_PT3_T1_NS0_13GridEvenShareISO_EET2_T4_
        .type           _ZN3cub18CUB_300001_SM_10006detail6reduce18DeviceReduceKernelINS2_10policy_hubIfyN4cuda3std3__44plusIfEEE10Policy1000EN6thrust24THRUST_300001_SM_1000_NS6detail15normal_iteratorINSD_10device_ptrIfEEEEyS9_f6squareIfEEEvT0_PT3_T1_NS0_13GridEvenShareISO_EET2_T4_,@function
        .size           _ZN3cub18CUB_300001_SM_10006detail6reduce18DeviceReduceKernelINS2_10policy_hubIfyN4cuda3std3__44plusIfEEE10Policy1000EN6thrust24THRUST_300001_SM_1000_NS6detail15normal_iteratorINSD_10device_ptrIfEEEEyS9_f6squareIfEEEvT0_PT3_T1_NS0_13GridEvenShareISO_EET2_T4_,(.L_x_237 - _ZN3cub18CUB_300001_SM_10006detail6reduce18DeviceReduceKernelINS2_10policy_hubIfyN4cuda3std3__44plusIfEEE10Policy1000EN6thrust24THRUST_300001_SM_1000_NS6detail15normal_iteratorINSD_10device_ptrIfEEEEyS9_f6squareIfEEEvT0_PT3_T1_NS0_13GridEvenShareISO_EET2_T4_)
        .other          _ZN3cub18CUB_300001_SM_10006detail6reduce18DeviceReduceKernelINS2_10policy_hubIfyN4cuda3std3__44plusIfEEE10Policy1000EN6thrust24THRUST_300001_SM_1000_NS6detail15normal_iteratorINSD_10device_ptrIfEEEEyS9_f6squareIfEEEvT0_PT3_T1_NS0_13GridEvenShareISO_EET2_T4_,@"STO_CUDA_ENTRY STV_DEFAULT"
_ZN3cub18CUB_300001_SM_10006detail6reduce18DeviceReduceKernelINS2_10policy_hubIfyN4cuda3std3__44plusIfEEE10Policy1000EN6thrust24THRUST_300001_SM_1000_NS6detail15normal_iteratorINSD_10device_ptrIfEEEEyS9_f6squareIfEEEvT0_PT3_T1_NS0_13GridEvenShareISO_EET2_T4_:
.text._ZN3cub18CUB_300001_SM_10006detail6reduce18DeviceReduceKernelINS2_10policy_hubIfyN4cuda3std3__44plusIfEEE10Policy1000EN6thrust24THRUST_300001_SM_1000_NS6detail15normal_iteratorINSD_10device_ptrIfEEEEyS9_f6squareIfEEEvT0_PT3_T1_NS0_13GridEvenShareISO_EET2_T4_:
[----:B------:R-:W-:Y:S08]  /*0000*/  LDC R1, c[0x0][0x37c] ;  /* 0x0000df00ff017b82 */ /* 0x000ff00000000800 */
[----:B------:R-:W0:Y:S01]  /*0010*/  S2UR UR16, SR_CTAID.X ;  /* 0x00000000001079c3 */ /* 0x000e220000002500 */
[----:B------:R-:W1:Y:S01]  /*0020*/  LDCU.64 UR8, c[0x0][0x3b8] ;  /* 0x00007700ff0877ac */ /* 0x000e620008000a00 */
[----:B------:R-:W-:Y:S01]  /*0030*/  BSSY.RECONVERGENT B0, `(.L_x_57) ;  /* 0x0000234000007945 */ /* 0x000fe20003800200 */
[----:B------:R-:W2:Y:S01]  /*0040*/  LDCU UR5, c[0x0][0x3c0] ;  /* 0x00007800ff0577ac */ /* 0x000ea20008000800 */
[----:B------:R-:W3:Y:S01]  /*0050*/  LDCU.64 UR14, c[0x0][0x358] ;  /* 0x00006b00ff0e77ac */ /* 0x000ee20008000a00 */
[----:B-1----:R-:W-:Y:S01]  /*0060*/  MOV R0, UR8 ;  /* 0x0000000800007c02 */ /* 0x002fe20008000f00 */
[----:B------:R-:W-:Y:S01]  /*0070*/  IMAD.U32 R3, RZ, RZ, UR9 ;  /* 0x00000009ff037e24 */ /* 0x000fe2000f8e00ff */
[----:B--2---:R-:W-:-:S02]  /*0080*/  USHF.L.U32 UR5, UR5, 0xc, URZ ;  /* 0x0000000c05057899 */ /* 0x004fc400080006ff */
[----:B0-----:R-:W-:Y:S02]  /*0090*/  USHF.L.U32 UR6, UR16, 0xc, URZ ;  /* 0x0000000c10067899 */ /* 0x001fe400080006ff */
[----:B------:R-:W-:-:S04]  /*00a0*/  USHF.R.S32.HI UR4, URZ, 0x1f, UR5 ;  /* 0x0000001fff047899 */ /* 0x000fc80008011405 */
[----:B------:R-:W-:-:S04]  /*00b0*/  IADD3 R17, P1, PT, R0, -UR6, RZ ;  /* 0x8000000600117c10 */ /* 0x000fc8000ff3e0ff */
[----:B------:R-:W-:Y:S02]  /*00c0*/  ISETP.GT.U32.AND P0, PT, R17, 0xfff, PT ;  /* 0x00000fff1100780c */ /* 0x000fe40003f04070 */
[----:B------:R-:W-:-:S04]  /*00d0*/  IADD3.X R23, PT, PT, R3, -0x1, RZ, P1, !PT ;  /* 0xffffffff03177810 */ /* 0x000fc80000ffe4ff */
[----:B------:R-:W-:-:S13]  /*00e0*/  ISETP.GT.U32.AND.EX P0, PT, R23, RZ, PT, P0 ;  /* 0x000000ff1700720c */ /* 0x000fda0003f04100 */
[----:B---3--:R-:W-:Y:S05]  /*00f0*/  @P0 BRA `(.L_x_58) ;  /* 0x0000000c00c40947 */ /* 0x008fea0003800000 */
[----:B------:R-:W0:Y:S01]  /*0100*/  S2R R4, SR_TID.X ;  /* 0x0000000000047919 */ /* 0x000e220000002100 */
[----:B------:R-:W-:Y:S01]  /*0110*/  IADD3 R5, PT, PT, R0, -UR6, RZ ;  /* 0x8000000600057c10 */ /* 0x000fe2000fffe0ff */
[----:B------:R-:W-:Y:S01]  /*0120*/  BSSY.RECONVERGENT B1, `(.L_x_59) ;  /* 0x000000b000017945 */ /* 0x000fe20003800200 */
[----:B------:R-:W-:Y:S02]  /*0130*/  IMAD.MOV.U32 R7, RZ, RZ, RZ ;  /* 0x000000ffff077224 */ /* 0x000fe400078e00ff */
[----:B0-----:R-:W-:Y:S02]  /*0140*/  ISETP.GE.AND P0, PT, R4, R5, PT ;  /* 0x000000050400720c */ /* 0x001fe40003f06270 */
[----:B------:R-:W-:-:S11]  /*0150*/  MOV R6, R4 ;  /* 0x0000000400067202 */ /* 0x000fd60000000f00 */
[----:B------:R-:W-:Y:S05]  /*0160*/  @P0 BRA `(.L_x_60) ;  /* 0x0000000000180947 */ /* 0x000fea0003800000 */
[----:B------:R-:W0:Y:S01]  /*0170*/  LDC.64 R2, c[0x0][0x380] ;  /* 0x0000e000ff027b82 */ /* 0x000e220000000a00 */
[----:B------:R-:W-:-:S04]  /*0180*/  VIADD R7, R4, UR6 ;  /* 0x0000000604077c36 */ /* 0x000fc80008000000 */
[----:B0-----:R-:W-:-:S06]  /*0190*/  IMAD.WIDE.U32 R2, R7, 0x4, R2 ;  /* 0x0000000407027825 */ /* 0x001fcc00078e0002 */
[----:B------:R-:W2:Y:S01]  /*01a0*/  LDG.E R2, desc[UR14][R2.64] ;  /* 0x0000000e02027981 */ /* 0x000ea2000c1e1900 */
[----:B------:R-:W-:Y:S01]  /*01b0*/  IADD3 R6, PT, PT, R4, 0x100, RZ ;  /* 0x0000010004067810 */ /* 0x000fe20007ffe0ff */
[----:B--2---:R-:W-:-:S07]  /*01c0*/  FMUL R7, R2, R2 ;  /* 0x0000000202077220 */ /* 0x004fce0000400000 */
.L_x_60:
[----:B------:R-:W-:Y:S05]  /*01d0*/  BSYNC.RECONVERGENT B1 ;  /* 0x0000000000017941 */ /* 0x000fea0003800200 */
.L_x_59:
[----:B------:R-:W-:Y:S01]  /*01e0*/  ISETP.GE.AND P0, PT, R6, R5, PT ;  /* 0x000000050600720c */ /* 0x000fe20003f06270 */
[----:B------:R-:W-:-:S12]  /*01f0*/  BSSY.RECONVERGENT B1, `(.L_x_61) ;  /* 0x0000079000017945 */ /* 0x000fd80003800200 */
[----:B------:R-:W-:Y:S05]  /*0200*/  @P0 BRA `(.L_x_62) ;  /* 0x0000000400dc0947 */ /* 0x000fea0003800000 */
[----:B------:R-:W-:Y:S01]  /*0210*/  LOP3.LUT R3, RZ, R6, RZ, 0x33, !PT ;  /* 0x00000006ff037212 */ /* 0x000fe200078e33ff */
[----:B------:R-:W-:Y:S03]  /*0220*/  BSSY.RECONVERGENT B2, `(.L_x_63) ;  /* 0x0000037000027945 */ /* 0x000fe60003800200 */
[----:B------:R-:W-:-:S04]  /*0230*/  IADD3 R3, PT, PT, R0, -UR6, R3 ;  /* 0x8000000600037c10 */ /* 0x000fc8000fffe003 */
[C---:B------:R-:W-:Y:S02]  /*0240*/  ISETP.GE.U32.AND P1, PT, R3.reuse, 0xf00, PT ;  /* 0x00000f000300780c */ /* 0x040fe40003f26070 */
[----:B------:R-:W-:-:S04]  /*0250*/  LEA.HI R0, R3, 0x1, RZ, 0x18 ;  /* 0x0000000103007811 */ /* 0x000fc800078fc0ff */
[----:B------:R-:W-:-:S04]  /*0260*/  LOP3.LUT R21, R0, 0xf, RZ, 0xc0, !PT ;  /* 0x0000000f00157812 */ /* 0x000fc800078ec0ff */
[----:B------:R-:W-:-:S03]  /*0270*/  ISETP.NE.AND P0, PT, R21, RZ, PT ;  /* 0x000000ff1500720c */ /* 0x000fc60003f05270 */
[----:B------:R-:W-:Y:S10]  /*0280*/  @!P1 BRA `(.L_x_64) ;  /* 0x0000000000c09947 */ /* 0x000ff40003800000 */
[----:B------:R-:W0:Y:S01]  /*0290*/  LDCU.64 UR8, c[0x0][0x380] ;  /* 0x00007000ff0877ac */ /* 0x000e220008000a00 */
[----:B------:R-:W-:Y:S01]  /*02a0*/  IMAD.WIDE.U32 R2, R6, 0x4, RZ ;  /* 0x0000000406027825 */ /* 0x000fe200078e00ff */
[----:B------:R-:W-:Y:S01]  /*02b0*/  LOP3.LUT R9, R0, 0x1fffff0, RZ, 0xc0, !PT ;  /* 0x01fffff000097812 */ /* 0x000fe200078ec0ff */
[----:B------:R-:W-:-:S04]  /*02c0*/  UIMAD.WIDE.U32 UR4, UR16, 0x4000, URZ ;  /* 0x00004000100478a5 */ /* 0x000fc8000f8e00ff */
[----:B------:R-:W-:Y:S02]  /*02d0*/  IMAD.MOV R9, RZ, RZ, -R9 ;  /* 0x000000ffff097224 */ /* 0x000fe400078e0a09 */
[----:B------:R-:W-:Y:S02]  /*02e0*/  LOP3.LUT R2, R2, UR4, RZ, 0xfc, !PT ;  /* 0x0000000402027c12 */ /* 0x000fe4000f8efcff */
[----:B------:R-:W-:Y:S02]  /*02f0*/  LOP3.LUT R3, R3, UR5, RZ, 0xfc, !PT ;  /* 0x0000000503037c12 */ /* 0x000fe4000f8efcff */
[----:B0-----:R-:W-:-:S04]  /*0300*/  IADD3 R2, P1, PT, R2, UR8, RZ ;  /* 0x0000000802027c10 */ /* 0x001fc8000ff3e0ff */
[----:B------:R-:W-:-:S04]  /*0310*/  IADD3 R2, P2, PT, R2, 0x2000, RZ ;  /* 0x0000200002027810 */ /* 0x000fc80007f5e0ff */
[----:B------:R-:W-:-:S09]  /*0320*/  IADD3.X R3, PT, PT, RZ, UR9, R3, P2, P1 ;  /* 0x00000009ff037c10 */ /* 0x000fd200097e2403 */
.L_x_65:
[----:B------:R-:W2:Y:S04]  /*0330*/  LDG.E R20, desc[UR14][R2.64+-0x2000] ;  /* 0xffe0000e02147981 */ /* 0x000ea8000c1e1900 */
[----:B------:R-:W3:Y:S04]  /*0340*/  LDG.E R22, desc[UR14][R2.64+-0x1c00] ;  /* 0xffe4000e02167981 */ /* 0x000ee8000c1e1900 */
[----:B------:R-:W4:Y:S04]  /*0350*/  LDG.E R24, desc[UR14][R2.64+-0x1800] ;  /* 0xffe8000e02187981 */ /* 0x000f28000c1e1900 */
[----:B------:R-:W5:Y:S04]  /*0360*/  LDG.E R26, desc[UR14][R2.64+-0x1400] ;  /* 0xffec000e021a7981 */ /* 0x000f68000c1e1900 */
        /* <DEDUP_REMOVED lines=11> */
[----:B------:R0:W5:Y:S01]  /*0420*/  LDG.E R10, desc[UR14][R2.64+0x1c00] ;  /* 0x001c000e020a7981 */ /* 0x000162000c1e1900 */
[----:B------:R-:W-:-:S02]  /*0430*/  IADD3 R9, PT, PT, R9, 0x10, RZ ;  /* 0x0000001009097810 */ /* 0x000fc40007ffe0ff */
[----:B------:R-:W-:Y:S02]  /*0440*/  IADD3 R6, PT, PT, R6, 0x1000, RZ ;  /* 0x0000100006067810 */ /* 0x000fe40007ffe0ff */
[----:B------:R-:W-:Y:S02]  /*0450*/  ISETP.NE.AND P1, PT, R9, RZ, PT ;  /* 0x000000ff0900720c */ /* 0x000fe40003f25270 */
[----:B0-----:R-:W-:-:S05]  /*0460*/  IADD3 R2, P2, PT, R2, 0x4000, RZ ;  /* 0x0000400002027810 */ /* 0x001fca0007f5e0ff */
[----:B------:R-:W-:Y:S02]  /*0470*/  IMAD.X R3, RZ, RZ, R3, P2 ;  /* 0x000000ffff037224 */ /* 0x000fe400010e0603 */
[----:B--2---:R-:W-:-:S04]  /*0480*/  FFMA R7, R20, R20, R7 ;  /* 0x0000001414077223 */ /* 0x004fc80000000007 */
[----:B---3--:R-:W-:-:S04]  /*0490*/  FFMA R7, R22, R22, R7 ;  /* 0x0000001616077223 */ /* 0x008fc80000000007 */
[----:B----4-:R-:W-:-:S04]  /*04a0*/  FFMA R7, R24, R24, R7 ;  /* 0x0000001818077223 */ /* 0x010fc80000000007 */
[----:B-----5:R-:W-:-:S04]  /*04b0*/  FFMA R7, R26, R26, R7 ;  /* 0x0000001a1a077223 */ /* 0x020fc80000000007 */
[----:B------:R-:W-:-:S04]  /*04c0*/  FFMA R28, R28, R28, R7 ;  /* 0x0000001c1c1c7223 */ /* 0x000fc80000000007 */
        /* <DEDUP_REMOVED lines=10> */
[----:B------:R-:W-:Y:S01]  /*0570*/  FFMA R7, R10, R10, R11 ;  /* 0x0000000a0a077223 */ /* 0x000fe2000000000b */
[----:B------:R-:W-:Y:S06]  /*0580*/  @P1 BRA `(.L_x_65) ;  /* 0xfffffffc00681947 */ /* 0x000fec000383ffff */
.L_x_64:
[----:B------:R-:W-:Y:S05]  /*0590*/  BSYNC.RECONVERGENT B2 ;  /* 0x0000000000027941 */ /* 0x000fea0003800200 */
.L_x_63:
[----:B------:R-:W-:Y:S05]  /*05a0*/  @!P0 BRA `(.L_x_62) ;  /* 0x0000000000f48947 */ /* 0x000fea0003800000 */
[----:B------:R-:W-:Y:S01]  /*05b0*/  ISETP.GE.U32.AND P0, PT, R21, 0x8, PT ;  /* 0x000000081500780c */ /* 0x000fe20003f06070 */
[----:B------:R-:W-:Y:S01]  /*05c0*/  BSSY.RECONVERGENT B2, `(.L_x_66) ;  /* 0x000001a000027945 */ /* 0x000fe20003800200 */
[----:B------:R-:W-:-:S04]  /*05d0*/  LOP3.LUT R9, R0, 0x7, RZ, 0xc0, !PT ;  /* 0x0000000700097812 */ /* 0x000fc800078ec0ff */
[----:B------:R-:W-:-:S07]  /*05e0*/  ISETP.NE.AND P1, PT, R9, RZ, PT ;  /* 0x000000ff0900720c */ /* 0x000fce0003f25270 */
[----:B------:R-:W-:Y:S06]  /*05f0*/  @!P0 BRA `(.L_x_67) ;  /* 0x0000000000588947 */ /* 0x000fec0003800000 */
[----:B------:R-:W0:Y:S01]  /*0600*/  LDCU.64 UR4, c[0x0][0x380] ;  /* 0x00007000ff0477ac */ /* 0x000e220008000a00 */
[----:B------:R-:W-:-:S04]  /*0610*/  IADD3 R3, P0, PT, R6, UR6, RZ ;  /* 0x0000000606037c10 */ /* 0x000fc8000ff1e0ff */
[----:B------:R-:W-:Y:S02]  /*0620*/  LEA.HI.X.SX32 R8, R6, RZ, 0x1, P0 ;  /* 0x000000ff06087211 */ /* 0x000fe400000f0eff */
[----:B0-----:R-:W-:-:S04]  /*0630*/  LEA R2, P0, R3, UR4, 0x2 ;  /* 0x0000000403027c11 */ /* 0x001fc8000f8010ff */
[----:B------:R-:W-:-:S05]  /*0640*/  LEA.HI.X R3, R3, UR5, R8, 0x2, P0 ;  /* 0x0000000503037c11 */ /* 0x000fca00080f1408 */
[----:B------:R-:W2:Y:S04]  /*0650*/  LDG.E R8, desc[UR14][R2.64] ;  /* 0x0000000e02087981 */ /* 0x000ea8000c1e1900 */
[----:B------:R-:W3:Y:S04]  /*0660*/  LDG.E R10, desc[UR14][R2.64+0x400] ;  /* 0x0004000e020a7981 */ /* 0x000ee8000c1e1900 */
[----:B------:R-:W4:Y:S04]  /*0670*/  LDG.E R12, desc[UR14][R2.64+0x800] ;  /* 0x0008000e020c7981 */ /* 0x000f28000c1e1900 */
[----:B------:R-:W5:Y:S04]  /*0680*/  LDG.E R14, desc[UR14][R2.64+0xc00] ;  /* 0x000c000e020e7981 */ /* 0x000f68000c1e1900 */
[----:B------:R-:W5:Y:S04]  /*0690*/  LDG.E R16, desc[UR14][R2.64+0x1000] ;  /* 0x0010000e02107981 */ /* 0x000f68000c1e1900 */
[----:B------:R-:W5:Y:S04]  /*06a0*/  LDG.E R18, desc[UR14][R2.64+0x1400] ;  /* 0x0014000e02127981 */ /* 0x000f68000c1e1900 */
[----:B------:R-:W5:Y:S04]  /*06b0*/  LDG.E R20, desc[UR14][R2.64+0x1800] ;  /* 0x0018000e02147981 */ /* 0x000f68000c1e1900 */
[----:B------:R-:W5:Y:S01]  /*06c0*/  LDG.E R22, desc[UR14][R2.64+0x1c00] ;  /* 0x001c000e02167981 */ /* 0x000f62000c1e1900 */
[----:B------:R-:W-:-:S02]  /*06d0*/  VIADD R6, R6, 0x800 ;  /* 0x0000080006067836 */ /* 0x000fc40000000000 */
[----:B--2---:R-:W-:-:S04]  /*06e0*/  FFMA R7, R8, R8, R7 ;  /* 0x0000000808077223 */ /* 0x004fc80000000007 */
[----:B---3--:R-:W-:-:S04]  /*06f0*/  FFMA R7, R10, R10, R7 ;  /* 0x0000000a0a077223 */ /* 0x008fc80000000007 */
[----:B----4-:R-:W-:-:S04]  /*0700*/  FFMA R7, R12, R12, R7 ;  /* 0x0000000c0c077223 */ /* 0x010fc80000000007 */
[----:B-----5:R-:W-:-:S04]  /*0710*/  FFMA R7, R14, R14, R7 ;  /* 0x0000000e0e077223 */ /* 0x020fc80000000007 */
[----:B------:R-:W-:-:S04]  /*0720*/  FFMA R7, R16, R16, R7 ;  /* 0x0000001010077223 */ /* 0x000fc80000000007 */
[----:B------:R-:W-:-:S04]  /*0730*/  FFMA R7, R18, R18, R7 ;  /* 0x0000001212077223 */ /* 0x000fc80000000007 */
[----:B------:R-:W-:-:S04]  /*0740*/  FFMA R7, R20, R20, R7 ;  /* 0x0000001414077223 */ /* 0x000fc80000000007 */
[----:B------:R-:W-:-:S07]  /*0750*/  FFMA R7, R22, R22, R7 ;  /* 0x0000001616077223 */ /* 0x000fce0000000007 */
.L_x_67:
[----:B------:R-:W-:Y:S05]  /*0760*/  BSYNC.RECONVERGENT B2 ;  /* 0x0000000000027941 */ /* 0x000fea0003800200 */
.L_x_66:
        /* <DEDUP_REMOVED lines=14> */
[----:B------:R-:W5:Y:S01]  /*0850*/  LDG.E R14, desc[UR14][R2.64+0xc00] ;  /* 0x000c000e020e7981 */ /* 0x000f62000c1e1900 */
[----:B------:R-:W-:Y:S01]  /*0860*/  IADD3 R6, PT, PT, R6, 0x400, RZ ;  /* 0x0000040006067810 */ /* 0x000fe20007ffe0ff */
[----:B--2---:R-:W-:-:S04]  /*0870*/  FFMA R7, R8, R8, R7 ;  /* 0x0000000808077223 */ /* 0x004fc80000000007 */
[----:B---3--:R-:W-:-:S04]  /*0880*/  FFMA R7, R10, R10, R7 ;  /* 0x0000000a0a077223 */ /* 0x008fc80000000007 */
[----:B----4-:R-:W-:-:S04]  /*0890*/  FFMA R7, R12, R12, R7 ;  /* 0x0000000c0c077223 */ /* 0x010fc80000000007 */
[----:B-----5:R-:W-:-:S07]  /*08a0*/  FFMA R7, R14, R14, R7 ;  /* 0x0000000e0e077223 */ /* 0x020fce0000000007 */
.L_x_69:
[----:B------:R-:W-:Y:S05]  /*08b0*/  BSYNC.RECONVERGENT B2 ;  /* 0x0000000000027941 */ /* 0x000fea0003800200 */
.L_x_68:
[----:B------:R-:W-:Y:S05]  /*08c0*/  @!P1 BRA `(.L_x_62) ;  /* 0x00000000002c9947 */ /* 0x000fea0003800000 */
[----:B------:R-:W0:Y:S01]  /*08d0*/  LDC.64 R2, c[0x0][0x380] ;  /* 0x0000e000ff027b82 */ /* 0x000e220000000a00 */
[----:B------:R-:W-:Y:S01]  /*08e0*/  IMAD.U32 R9, RZ, RZ, UR16 ;  /* 0x00000010ff097e24 */ /* 0x000fe2000f8e00ff */
[----:B------:R-:W-:-:S03]  /*08f0*/  IADD3 R0, PT, PT, -R0, RZ, RZ ;  /* 0x000000ff00007210 */ /* 0x000fc60007ffe1ff */
[----:B0-----:R-:W-:-:S07]  /*0900*/  IMAD.WIDE.U32 R2, R9, 0x4000, R2 ;  /* 0x0000400009027825 */ /* 0x001fce00078e0002 */
.L_x_70:
[----:B------:R-:W-:-:S06]  /*0910*/  IMAD.WIDE R8, R6, 0x4, R2 ;  /* 0x0000000406087825 */ /* 0x000fcc00078e0202 */
[----:B------:R-:W2:Y:S01]  /*0920*/  LDG.E R8, desc[UR14][R8.64] ;  /* 0x0000000e08087981 */ /* 0x000ea2000c1e1900 */
[----:B------:R-:W-:Y:S01]  /*0930*/  VIADD R0, R0, 0x1 ;  /* 0x0000000100007836 */ /* 0x000fe20000000000 */
[----:B------:R-:W-:-:S04]  /*0940*/  IADD3 R6, PT, PT, R6, 0x100, RZ ;  /* 0x0000010006067810 */ /* 0x000fc80007ffe0ff */
[----:B------:R-:W-:Y:S01]  /*0950*/  ISETP.NE.AND P0, PT, R0, RZ, PT ;  /* 0x000000ff0000720c */ /* 0x000fe20003f05270 */
[----:B--2---:R-:W-:-:S12]  /*0960*/  FFMA R7, R8, R8, R7 ;  /* 0x0000000808077223 */ /* 0x004fd80000000007 */
[----:B------:R-:W-:Y:S05]  /*0970*/  @P0 BRA `(.L_x_70) ;  /* 0xfffffffc00e40947 */ /* 0x000fea000383ffff */
.L_x_62:
[----:B------:R-:W-:Y:S05]  /*0980*/  BSYNC.RECONVERGENT B1 ;  /* 0x0000000000017941 */ /* 0x000fea0003800200 */
.L_x_61:
[----:B------:R-:W-:-:S13]  /*0990*/  ISETP.GE.AND P0, PT, R5, 0x100, PT ;  /* 0x000001000500780c */ /* 0x000fda0003f06270 */
[----:B------:R-:W-:Y:S05]  /*09a0*/  @!P0 BRA `(.L_x_71) ;  /* 0x0000000000ac8947 */ /* 0x000fea0003800000 */
[----:B------:R-:W0:Y:S01]  /*09b0*/  S2R R8, SR_LANEID ;  /* 0x0000000000087919 */ /* 0x000e220000000000 */
[----:B------:R-:W1:Y:S02]  /*09c0*/  SHFL.DOWN PT, R0, R7, 0x1, 0x1f ;  /* 0x08201f0007007f89 */ /* 0x000e6400000e0000 */
[----:B-1----:R-:W-:Y:S01]  /*09d0*/  FADD R0, R0, R7 ;  /* 0x0000000700007221 */ /* 0x002fe20000000000 */
[C---:B0-----:R-:W-:Y:S02]  /*09e0*/  ISETP.GT.AND P0, PT, R8.reuse, 0x1e, PT ;  /* 0x0000001e0800780c */ /* 0x041fe40003f04270 */
[C---:B------:R-:W-:Y:S02]  /*09f0*/  ISETP.NE.AND P1, PT, R8.reuse, RZ, PT ;  /* 0x000000ff0800720c */ /* 0x040fe40003f25270 */
[----:B------:R-:W-:Y:S02]  /*0a00*/  FSEL R0, R7, R0, P0 ;  /* 0x0000000007007208 */ /* 0x000fe40000000000 */
[----:B------:R-:W-:-:S03]  /*0a10*/  ISETP.GT.AND P0, PT, R8, 0x1d, PT ;  /* 0x0000001d0800780c */ /* 0x000fc60003f04270 */
[----:B------:R-:W0:Y:S06]  /*0a20*/  SHFL.DOWN PT, R3, R0, 0x2, 0x1f ;  /* 0x08401f0000037f89 */ /* 0x000e2c00000e0000 */
[----:B------:R-:W1:Y:S01]  /*0a30*/  @!P1 S2R R6, SR_CgaCtaId ;  /* 0x0000000000069919 */ /* 0x000e620000008800 */
[----:B------:R-:W-:Y:S02]  /*0a40*/  @!P1 MOV R5, 0x400 ;  /* 0x0000040000059802 */ /* 0x000fe40000000f00 */
[----:B------:R-:W-:-:S04]  /*0a50*/  @!P1 SHF.R.U32.HI R2, RZ, 0x3, R4 ;  /* 0x00000003ff029819 */ /* 0x000fc80000011604 */
[----:B------:R-:W-:Y:S01]  /*0a60*/  @!P1 LOP3.LUT R2, R2, 0x7c, RZ, 0xc0, !PT ;  /* 0x0000007c02029812 */ /* 0x000fe200078ec0ff */
[----:B0-----:R-:W-:Y:S01]  /*0a70*/  @!P0 FADD R0, R0, R3 ;  /* 0x0000000300008221 */ /* 0x001fe20000000000 */
[----:B------:R-:W-:-:S04]  /*0a80*/  ISETP.GT.AND P0, PT, R8, 0x1b, PT ;  /* 0x0000001b0800780c */ /* 0x000fc80003f04270 */
[----:B------:R-:W0:Y:S01]  /*0a90*/  SHFL.DOWN PT, R3, R0, 0x4, 0x1f ;  /* 0x08801f0000037f89 */ /* 0x000e2200000e0000 */
[----:B-1----:R-:W-:-:S05]  /*0aa0*/  @!P1 LEA R5, R6, R5, 0x18 ;  /* 0x0000000506059211 */ /* 0x002fca00078ec0ff */
[----:B------:R-:W-:-:S03]  /*0ab0*/  @!P1 IMAD.IADD R2, R2, 0x1, R5 ;  /* 0x0000000102029824 */ /* 0x000fc600078e0205 */
        /* <DEDUP_REMOVED lines=15> */
[----:B------:R-:W0:Y:S04]  /*0bb0*/  LDS R0, [UR4+0xc] ;  /* 0x00000c04ff007984 */ /* 0x000e280008000800 */
[----:B------:R-:W1:Y:S04]  /*0bc0*/  LDS.128 R4, [UR4+0x10] ;  /* 0x00001004ff047984 */ /* 0x000e680008000c00 */
[----:B--2---:R-:W2:Y:S01]  /*0bd0*/  LDS.64 R2, [UR4+0x20] ;  /* 0x00002004ff027984 */ /* 0x004ea20008000a00 */
        /* <DEDUP_REMOVED lines=8> */
.L_x_71:
[----:B------:R-:W0:Y:S01]  /*0c60*/  S2R R9, SR_LANEID ;  /* 0x0000000000097919 */ /* 0x000e220000000000 */
[----:B------:R-:W-:-:S04]  /*0c70*/  LOP3.LUT R0, R4, 0x3e0, RZ, 0xc0, !PT ;  /* 0x000003e004007812 */ /* 0x000fc800078ec0ff */
[----:B------:R-:W-:Y:S02]  /*0c80*/  IADD3 R2, PT, PT, R0, 0x20, RZ ;  /* 0x0000002000027810 */ /* 0x000fe40007ffe0ff */
[----:B------:R-:W-:Y:S02]  /*0c90*/  LOP3.LUT R0, RZ, R0, RZ, 0x33, !PT ;  /* 0x00000000ff007212 */ /* 0x000fe400078e33ff */
[----:B------:R-:W-:-:S03]  /*0ca0*/  ISETP.GT.AND P0, PT, R2, R5, PT ;  /* 0x000000050200720c */ /* 0x000fc60003f04270 */
[----:B------:R-:W-:-:S05]  /*0cb0*/  IMAD.IADD R0, R5, 0x1, R0 ;  /* 0x0000000105007824 */ /* 0x000fca00078e0200 */
[----:B------:R-:W-:-:S05]  /*0cc0*/  SEL R0, R0, 0x1f, P0 ;  /* 0x0000001f00007807 */ /* 0x000fca0000000000 */
[----:B------:R-:W1:Y:S01]  /*0cd0*/  SHFL.DOWN PT, R2, R7, 0x1, R0 ;  /* 0x0820000007027989 */ /* 0x000e6200000e0000 */
[C---:B0-----:R-:W-:Y:S02]  /*0ce0*/  ISETP.GE.AND P0, PT, R9.reuse, R0, PT ;  /* 0x000000000900720c */ /* 0x041fe40003f06270 */
[C---:B------:R-:W-:Y:S02]  /*0cf0*/  IADD3 R3, PT, PT, R9.reuse, 0x2, RZ ;  /* 0x0000000209037810 */ /* 0x040fe40007ffe0ff */
[----:B------:R-:W-:-:S09]  /*0d00*/  ISETP.NE.AND P1, PT, R9, RZ, PT ;  /* 0x000000ff0900720c */ /* 0x000fd20003f25270 */
[----:B-1----:R-:W-:Y:S01]  /*0d10*/  @!P0 FADD R7, R2, R7 ;  /* 0x0000000702078221 */ /* 0x002fe20000000000 */
[-C--:B------:R-:W-:Y:S01]  /*0d20*/  ISETP.GT.AND P0, PT, R3, R0.reuse, PT ;  /* 0x000000000300720c */ /* 0x080fe20003f04270 */
[----:B------:R-:W-:Y:S02]  /*0d30*/  VIADD R3, R9, 0x4 ;  /* 0x0000000409037836 */ /* 0x000fe40000000000 */
        /* <DEDUP_REMOVED lines=19> */
[----:B------:R-:W-:-:S03]  /*0e70*/  ISETP.NE.AND P0, PT, R4, RZ, PT ;  /* 0x000000ff0400720c */ /* 0x000fc60003f05270 */
[----:B------:R-:W-:-:S05]  /*0e80*/  IMAD.MOV.U32 R9, RZ, RZ, R7 ;  /* 0x000000ffff097224 */ /* 0x000fca00078e0007 */
        /* <DEDUP_REMOVED lines=10> */
[----:B------:R-:W1:Y:S04]  /*0f30*/  LDS R0, [UR4+0xc] ;  /* 0x00000c04ff007984 */ /* 0x000e680008000800 */
[----:B------:R-:W0:Y:S04]  /*0f40*/  LDS.128 R12, [UR4+0x10] ;  /* 0x00001004ff0c7984 */ /* 0x000e280008000c00 */
[----:B------:R-:W2:Y:S01]  /*0f50*/  LDS.64 R2, [UR4+0x20] ;  /* 0x00002004ff027984 */ /* 0x000ea20008000a00 */
[----:B-1----:R-:W-:Y:S01]  /*0f60*/  @P2 FADD R9, R9, R0 ;  /* 0x0000000009092221 */ /* 0x002fe20000000000 */
[----:B------:R-:W-:-:S03]  /*0f70*/  ISETP.GT.AND P2, PT, R5, 0xa0, PT ;  /* 0x000000a00500780c */ /* 0x000fc60003f44270 */
[----:B0-----:R-:W-:Y:S01]  /*0f80*/  @P4 FADD R9, R9, R12 ;  /* 0x0000000c09094221 */ /* 0x001fe20000000000 */
        /* <DEDUP_REMOVED lines=8> */
.L_x_58:
[----:B------:R-:W0:Y:S01]  /*1010*/  S2R R2, SR_TID.X ;  /* 0x0000000000027919 */ /* 0x000e220000002100 */
[----:B------:R-:W1:Y:S01]  /*1020*/  LDC.64 R4, c[0x0][0x380] ;  /* 0x0000e000ff047b82 */ /* 0x000e620000000a00 */
[----:B0-----:R-:W-:-:S05]  /*1030*/  IADD3 R7, PT, PT, R2, UR6, RZ ;  /* 0x0000000602077c10 */ /* 0x001fca000fffe0ff */
[----:B-1----:R-:W-:-:S05]  /*1040*/  IMAD.WIDE.U32 R4, R7, 0x4, R4 ;  /* 0x0000000407047825 */ /* 0x002fca00078e0004 */
        /* <DEDUP_REMOVED lines=16> */
[----:B------:R-:W-:-:S04]  /*1150*/  ISETP.GE.U32.AND P0, PT, R17, UR5, PT ;  /* 0x0000000511007c0c */ /* 0x000fc8000bf06070 */
[----:B------:R-:W-:Y:S01]  /*1160*/  ISETP.GE.U32.AND.EX P0, PT, R23, UR4, PT, P0 ;  /* 0x0000000417007c0c */ /* 0x000fe2000bf06100 */
[----:B--2---:R-:W-:Y:S01]  /*1170*/  FMUL R17, R16, R16 ;  /* 0x0000001010117220 */ /* 0x004fe20000400000 */
[----:B---3--:R-:W-:Y:S01]  /*1180*/  FMUL R19, R19, R19 ;  /* 0x0000001313137220 */ /* 0x008fe20000400000 */
[----:B----4-:R-:W-:Y:S01]  /*1190*/  FMUL R21, R21, R21 ;  /* 0x0000001515157220 */ /* 0x010fe20000400000 */
[----:B-----5:R-:W-:Y:S01]  /*11a0*/  FMUL R22, R22, R22 ;  /* 0x0000001616167220 */ /* 0x020fe20000400000 */
[----:B------:R-:W-:Y:S01]  /*11b0*/  FMUL R13, R13, R13 ;  /* 0x0000000d0d0d7220 */ /* 0x000fe20000400000 */
[----:B------:R-:W-:Y:S01]  /*11c0*/  FMUL R12, R12, R12 ;  /* 0x0000000c0c0c7220 */ /* 0x000fe20000400000 */
[----:B0-----:R-:W-:Y:S01]  /*11d0*/  FMUL R5, R10, R10 ;  /* 0x0000000a0a057220 */ /* 0x001fe20000400000 */
[----:B------:R-:W-:Y:S01]  /*11e0*/  FMUL R4, R9, R9 ;  /* 0x0000000909047220 */ /* 0x000fe20000400000 */
[----:B------:R-:W-:Y:S01]  /*11f0*/  FFMA R14, R14, R14, R17 ;  /* 0x0000000e0e0e7223 */ /* 0x000fe20000000011 */
[----:B------:R-:W-:Y:S01]  /*1200*/  FFMA R19, R18, R18, R19 ;  /* 0x0000001212137223 */ /* 0x000fe20000000013 */
[----:B------:R-:W-:Y:S01]  /*1210*/  FFMA R21, R20, R20, R21 ;  /* 0x0000001414157223 */ /* 0x000fe20000000015 */
[----:B------:R-:W-:Y:S01]  /*1220*/  FFMA R22, R15, R15, R22 ;  /* 0x0000000f0f167223 */ /* 0x000fe20000000016 */
[----:B------:R-:W-:Y:S01]  /*1230*/  FFMA R13, R8, R8, R13 ;  /* 0x00000008080d7223 */ /* 0x000fe2000000000d */
[----:B------:R-:W-:Y:S01]  /*1240*/  FFMA R12, R7, R7, R12 ;  /* 0x00000007070c7223 */ /* 0x000fe2000000000c */
[----:B------:R-:W-:Y:S01]  /*1250*/  FFMA R5, R6, R6, R5 ;  /* 0x0000000606057223 */ /* 0x000fe20000000005 */
[----:B------:R-:W-:Y:S01]  /*1260*/  FFMA R4, R11, R11, R4 ;  /* 0x0000000b0b047223 */ /* 0x000fe20000000004 */
[----:B------:R-:W-:Y:S01]  /*1270*/  FADD R14, R14, R19 ;  /* 0x000000130e0e7221 */ /* 0x000fe20000000000 */
[----:B------:R-:W-:Y:S01]  /*1280*/  FADD R21, R21, R22 ;  /* 0x0000001615157221 */ /* 0x000fe20000000000 */
[----:B------:R-:W-:Y:S01]  /*1290*/  FADD R12, R13, R12 ;  /* 0x0000000c0d0c7221 */ /* 0x000fe20000000000 */
[----:B------:R-:W-:-:S02]  /*12a0*/  FADD R5, R5, R4 ;  /* 0x0000000405057221 */ /* 0x000fc40000000000 */
[----:B------:R-:W-:Y:S02]  /*12b0*/  FADD R14, R14, R21 ;  /* 0x000000150e0e7221 */ /* 0x000fe40000000000 */
[----:B------:R-:W-:-:S04]  /*12c0*/  FADD R5, R12, R5 ;  /* 0x000000050c057221 */ /* 0x000fc80000000000 */
[----:B------:R-:W-:Y:S01]  /*12d0*/  FADD R7, R14, R5 ;  /* 0x000000050e077221 */ /* 0x000fe20000000000 */
[----:B------:R-:W-:Y:S06]  /*12e0*/  @!P0 BRA `(.L_x_73) ;  /* 0x0000000c00788947 */ /* 0x000fec0003800000 */
[----:B------:R-:W-:Y:S01]  /*12f0*/  UIADD3 UR8, UP0, UPT, UR5, UR6, URZ ;  /* 0x0000000605087290 */ /* 0x000fe2000ff1e0ff */
[----:B------:R-:W-:Y:S01]  /*1300*/  IADD3 R24, P2, PT, R0, -0x1000, RZ ;  /* 0xfffff00000187810 */ /* 0x000fe20007f5e0ff */
[----:B------:R-:W0:Y:S01]  /*1310*/  LDCU.64 UR12, c[0x0][0x380] ;  /* 0x00007000ff0c77ac */ /* 0x000e220008000a00 */
[----:B------:R-:W-:Y:S02]  /*1320*/  LOP3.LUT R5, RZ, R2, RZ, 0x33, !PT ;  /* 0x00000002ff057212 */ /* 0x000fe400078e33ff */
[----:B------:R-:W-:Y:S01]  /*1330*/  IADD3.X R10, PT, PT, R3, -0x1, RZ, P2, !PT ;  /* 0xffffffff030a7810 */ /* 0x000fe200017fe4ff */
[----:B------:R-:W-:Y:S01]  /*1340*/  UIADD3.X UR9, UPT, UPT, URZ, UR4, URZ, UP0, !UPT ;  /* 0x00000004ff097290 */ /* 0x000fe200087fe4ff */
[----:B------:R-:W-:Y:S01]  /*1350*/  ISETP.LT.U32.AND P0, PT, R24, UR8, PT ;  /* 0x0000000818007c0c */ /* 0x000fe2000bf01070 */
[----:B------:R-:W-:Y:S01]  /*1360*/  UMOV UR10, UR8 ;  /* 0x00000008000a7c82 */ /* 0x000fe20008000000 */
[----:B------:R-:W-:Y:S01]  /*1370*/  IADD3 R9, P1, PT, R2, UR8, RZ ;  /* 0x0000000802097c10 */ /* 0x000fe2000ff3e0ff */
[----:B------:R-:W-:Y:S01]  /*1380*/  UMOV UR4, URZ ;  /* 0x000000ff00047c82 */ /* 0x000fe20008000000 */
[----:B------:R-:W-:Y:S01]  /*1390*/  IADD3 R5, PT, PT, R0, -UR5, R5 ;  /* 0x8000000500057c10 */ /* 0x000fe2000fffe005 */
[----:B------:R-:W-:Y:S01]  /*13a0*/  IMAD.U32 R11, RZ, RZ, UR9 ;  /* 0x00000009ff0b7e24 */ /* 0x000fe2000f8e00ff */
[----:B------:R-:W-:Y:S01]  /*13b0*/  IADD3.X R2, PT, PT, RZ, UR9, RZ, P1, !PT ;  /* 0x00000009ff027c10 */ /* 0x000fe20008ffe4ff */
[----:B------:R-:W-:-:S02]  /*13c0*/  UMOV UR7, UR9 ;  /* 0x0000000900077c82 */ /* 0x000fc40008000000 */
[----:B------:R-:W-:Y:S01]  /*13d0*/  VIADD R6, R5, -UR6 ;  /* 0x8000000605067c36 */ /* 0x000fe20008000000 */
[----:B------:R-:W-:Y:S02]  /*13e0*/  ISETP.GT.U32.AND.EX P0, PT, R11, R10, PT, P0 ;  /* 0x0000000a0b00720c */ /* 0x000fe40003f04100 */
[----:B0-----:R-:W-:-:S04]  /*13f0*/  LEA R8, P2, R9, UR12, 0x2 ;  /* 0x0000000c09087c11 */ /* 0x001fc8000f8410ff */
[----:B------:R-:W-:Y:S02]  /*1400*/  IADD3 R8, P1, PT, R8, 0x2000, RZ ;  /* 0x0000200008087810 */ /* 0x000fe40007f3e0ff */
[----:B------:R-:W-:-:S04]  /*1410*/  LEA.HI.X R9, R9, UR13, R2, 0x2, P2 ;  /* 0x0000000d09097c11 */ /* 0x000fc800090f1402 */
[----:B------:R-:W-:Y:S01]  /*1420*/  IADD3.X R9, PT, PT, RZ, R9, RZ, P1, !PT ;  /* 0x00000009ff097210 */ /* 0x000fe20000ffe4ff */
[----:B------:R-:W-:Y:S06]  /*1430*/  @P0 BRA `(.L_x_74) ;  /* 0x0000000400180947 */ /* 0x000fec0003800000 */
[----:B------:R-:W0:Y:S01]  /*1440*/  LDC.64 R2, c[0x0][0x3b8] ;  /* 0x0000ee00ff027b82 */ /* 0x000e220000000a00 */
[----:B------:R-:W1:Y:S01]  /*1450*/  LDCU.64 UR12, c[0x0][0x380] ;  /* 0x00007000ff0c77ac */ /* 0x000e620008000a00 */
[----:B------:R-:W-:Y:S01]  /*1460*/  NOP ;  /* 0x0000000000007918 */ /* 0x000fe20000000000 */
.L_x_75:
[----:B------:R-:W2:Y:S02]  /*1470*/  S2R R0, SR_TID.X ;  /* 0x0000000000007919 */ /* 0x000ea40000002100 */
[----:B--2---:R-:W-:-:S04]  /*1480*/  IADD3 R0, P0, PT, R0, UR8, RZ ;  /* 0x0000000800007c10 */ /* 0x004fc8000ff1e0ff */
[----:B------:R-:W-:Y:S02]  /*1490*/  IADD3.X R5, PT, PT, RZ, UR9, RZ, P0, !PT ;  /* 0x00000009ff057c10 */ /* 0x000fe400087fe4ff */
[----:B-1----:R-:W-:-:S04]  /*14a0*/  LEA R4, P0, R0, UR12, 0x2 ;  /* 0x0000000c00047c11 */ /* 0x002fc8000f8010ff */
        /* <DEDUP_REMOVED lines=17> */
[----:B------:R-:W-:-:S02]  /*15c0*/  USHF.R.S32.HI UR11, URZ, 0x1f, UR5 ;  /* 0x0000001fff0b7899 */ /* 0x000fc40008011405 */
[----:B------:R-:W-:Y:S01]  /*15d0*/  MOV R27, UR5 ;  /* 0x00000005001b7c02 */ /* 0x000fe20008000f00 */
[----:B------:R-:W-:-:S03]  /*15e0*/  UIADD3 UR6, UP0, UPT, UR5, UR10, URZ ;  /* 0x0000000a05067290 */ /* 0x000fc6000ff1e0ff */
[----:B------:R-:W-:Y:S01]  /*15f0*/  LEA R8, P2, R27, R8, 0x2 ;  /* 0x000000081b087211 */ /* 0x000fe200078410ff */
[----:B------:R-:W-:Y:S01]  /*1600*/  UIADD3.X UR7, UPT, UPT, UR11, UR7, URZ, UP0, !UPT ;  /* 0x000000070b077290 */ /* 0x000fe200087fe4ff */
[----:B--2---:R-:W-:Y:S01]  /*1610*/  FMUL R26, R26, R26 ;  /* 0x0000001a1a1a7220 */ /* 0x004fe20000400000 */
[----:B---3--:R-:W-:Y:S01]  /*1620*/  FFMA R7, R0, R0, R7 ;  /* 0x0000000000077223 */ /* 0x008fe20000000007 */
[----:B0-----:R-:W-:Y:S02]  /*1630*/  IMAD.MOV.U32 R0, RZ, RZ, R2 ;  /* 0x000000ffff007224 */ /* 0x001fe400078e0002 */
[----:B----4-:R-:W-:-:S03]  /*1640*/  FFMA R26, R25, R25, R26 ;  /* 0x00000019191a7223 */ /* 0x010fc6000000001a */
[----:B------:R-:W-:Y:S01]  /*1650*/  IADD3 R25, P1, PT, R0, -UR8, RZ ;  /* 0x8000000800197c10 */ /* 0x000fe2000ff3e0ff */
[----:B-----5:R-:W-:Y:S01]  /*1660*/  FMUL R16, R16, R16 ;  /* 0x0000001010107220 */ /* 0x020fe20000400000 */
[----:B------:R-:W-:Y:S02]  /*1670*/  FADD R7, R7, R26 ;  /* 0x0000001a07077221 */ /* 0x000fe40000000000 */
[----:B------:R-:W-:Y:S01]  /*1680*/  ISETP.GE.U32.AND P0, PT, R25, UR5, PT ;  /* 0x0000000519007c0c */ /* 0x000fe2000bf06070 */
[----:B------:R-:W-:Y:S01]  /*1690*/  FMUL R23, R23, R23 ;  /* 0x0000001717177220 */ /* 0x000fe20000400000 */
[----:B------:R-:W-:Y:S01]  /*16a0*/  FMUL R21, R21, R21 ;  /* 0x0000001515157220 */ /* 0x000fe20000400000 */
[----:B-1----:R-:W-:Y:S01]  /*16b0*/  FMUL R4, R19, R19 ;  /* 0x0000001313047220 */ /* 0x002fe20000400000 */
[----:B------:R-:W-:Y:S01]  /*16c0*/  FMUL R26, R13, R13 ;  /* 0x0000000d0d1a7220 */ /* 0x000fe20000400000 */
[----:B------:R-:W-:Y:S01]  /*16d0*/  FMUL R5, R18, R18 ;  /* 0x0000001212057220 */ /* 0x000fe20000400000 */
[----:B------:R-:W-:Y:S01]  /*16e0*/  FFMA R16, R11, R11, R16 ;  /* 0x0000000b0b107223 */ /* 0x000fe20000000010 */
[----:B------:R-:W-:Y:S01]  /*16f0*/  IADD3.X R11, PT, PT, R3, ~UR9, RZ, P1, !PT ;  /* 0x80000009030b7c10 */ /* 0x000fe20008ffe4ff */
[----:B------:R-:W-:-:S03]  /*1700*/  FFMA R22, R22, R22, R23 ;  /* 0x0000001616167223 */ /* 0x000fc60000000017 */
[----:B------:R-:W-:Y:S01]  /*1710*/  ISETP.GE.U32.AND.EX P0, PT, R11, UR11, PT, P0 ;  /* 0x0000000b0b007c0c */ /* 0x000fe2000bf06100 */
[----:B------:R-:W-:Y:S01]  /*1720*/  FFMA R21, R14, R14, R21 ;  /* 0x0000000e0e157223 */ /* 0x000fe20000000015 */
[----:B------:R-:W-:Y:S01]  /*1730*/  FFMA R4, R15, R15, R4 ;  /* 0x0000000f0f047223 */ /* 0x000fe20000000004 */
[----:B------:R-:W-:Y:S01]  /*1740*/  FFMA R17, R17, R17, R26 ;  /* 0x0000001111117223 */ /* 0x000fe2000000001a */
[----:B------:R-:W-:Y:S01]  /*1750*/  FFMA R5, R12, R12, R5 ;  /* 0x0000000c0c057223 */ /* 0x000fe20000000005 */
[----:B------:R-:W-:Y:S02]  /*1760*/  FADD R22, R22, R21 ;  /* 0x0000001516167221 */ /* 0x000fe40000000000 */
[----:B------:R-:W-:Y:S01]  /*1770*/  FADD R4, R4, R17 ;  /* 0x0000001104047221 */ /* 0x000fe20000000000 */
[----:B------:R-:W-:Y:S01]  /*1780*/  FADD R5, R16, R5 ;  /* 0x0000000510057221 */ /* 0x000fe20000000000 */
[----:B------:R-:W-:-:S03]  /*1790*/  FADD R7, R7, R22 ;  /* 0x0000001607077221 */ /* 0x000fc60000000000 */
[----:B------:R-:W-:Y:S01]  /*17a0*/  FADD R4, R4, R5 ;  /* 0x0000000504047221 */ /* 0x000fe20000000000 */
[----:B------:R-:W-:Y:S01]  /*17b0*/  IMAD.U32 R12, RZ, RZ, UR11 ;  /* 0x0000000bff0c7e24 */ /* 0x000fe2000f8e00ff */
[----:B------:R-:W-:Y:S02]  /*17c0*/  MOV R5, UR5 ;  /* 0x0000000500057c02 */ /* 0x000fe40008000f00 */
[----:B------:R-:W-:Y:S02]  /*17d0*/  FADD R7, R7, R4 ;  /* 0x0000000407077221 */ /* 0x000fe40000000000 */
[----:B------:R-:W-:Y:S02]  /*17e0*/  LEA.HI.X R9, R5, R9, R12, 0x2, P2 ;  /* 0x0000000905097211 */ /* 0x000fe400010f140c */
[----:B------:R-:W-:Y:S01]  /*17f0*/  FFMA R7, R20, R20, R7 ;  /* 0x0000001414077223 */ /* 0x000fe20000000007 */
[----:B------:R-:W-:Y:S06]  /*1800*/  @!P0 BRA `(.L_x_73) ;  /* 0x0000000800308947 */ /* 0x000fec0003800000 */
[----:B------:R-:W-:Y:S02]  /*1810*/  UIADD3 UR8, UP0, UPT, UR5, UR8, URZ ;  /* 0x0000000805087290 */ /* 0x000fe4000ff1e0ff */
[----:B------:R-:W-:Y:S01]  /*1820*/  IADD3 R6, PT, PT, R6, -UR5, RZ ;  /* 0x8000000506067c10 */ /* 0x000fe2000fffe0ff */
[----:B------:R-:W-:Y:S02]  /*1830*/  UIADD3 UR4, UPT, UPT, UR4, 0x1, URZ ;  /* 0x0000000104047890 */ /* 0x000fe4000fffe0ff */
[----:B------:R-:W-:Y:S01]  /*1840*/  UIADD3.X UR9, UPT, UPT, UR11, UR9, URZ, UP0, !UPT ;  /* 0x000000090b097290 */ /* 0x000fe200087fe4ff */
[----:B------:R-:W-:Y:S01]  /*1850*/  ISETP.LT.U32.AND P0, PT, R24, UR8, PT ;  /* 0x0000000818007c0c */ /* 0x000fe2000bf01070 */
[----:B------:R-:W-:-:S04]  /*1860*/  UMOV UR10, UR6 ;  /* 0x00000006000a7c82 */ /* 0x000fc80008000000 */
[----:B------:R-:W-:-:S04]  /*1870*/  MOV R5, UR9 ;  /* 0x0000000900057c02 */ /* 0x000fc80008000f00 */
[----:B------:R-:W-:-:S13]  /*1880*/  ISETP.GT.U32.AND.EX P0, PT, R5, R10, PT, P0 ;  /* 0x0000000a0500720c */ /* 0x000fda0003f04100 */
[----:B------:R-:W-:Y:S05]  /*1890*/  @!P0 BRA `(.L_x_75) ;  /* 0xfffffff800f48947 */ /* 0x000fea000383ffff */
.L_x_74:
[----:B------:R-:W0:Y:S01]  /*18a0*/  S2R R5, SR_TID.X ;  /* 0x0000000000057919 */ /* 0x000e220000002100 */
[C---:B------:R-:W-:Y:S01]  /*18b0*/  VIADD R2, R0.reuse, -UR8 ;  /* 0x8000000800027c36 */ /* 0x040fe20008000000 */
[----:B------:R-:W-:Y:S01]  /*18c0*/  ISETP.LE.U32.AND P1, PT, R0, UR8, PT ;  /* 0x0000000800007c0c */ /* 0x000fe2000bf23070 */
[----:B------:R-:W-:Y:S01]  /*18d0*/  BSSY.RECONVERGENT B1, `(.L_x_73) ;  /* 0x000007f000017945 */ /* 0x000fe20003800200 */
[----:B------:R-:W-:Y:S02]  /*18e0*/  MOV R4, UR9 ;  /* 0x0000000900047c02 */ /* 0x000fe40008000f00 */
[----:B0-----:R-:W-:-:S04]  /*18f0*/  ISETP.GE.AND P0, PT, R5, R2, PT ;  /* 0x000000020500720c */ /* 0x001fc80003f06270 */
[----:B------:R-:W-:-:S13]  /*1900*/  ISETP.GE.U32.OR.EX P0, PT, R4, R3, P0, P1 ;  /* 0x000000030400720c */ /* 0x000fda0000706510 */
[----:B------:R-:W-:Y:S05]  /*1910*/  @P0 BRA `(.L_x_76) ;  /* 0x0000000400e80947 */ /* 0x000fea0003800000 */
[----:B------:R-:W0:Y:S01]  /*1920*/  LDC R2, c[0x0][0x3c0] ;  /* 0x0000f000ff027b82 */ /* 0x000e220000000800 */
[----:B------:R-:W-:Y:S01]  /*1930*/  USHF.L.U32 UR6, UR16, 0xc, URZ ;  /* 0x0000000c10067899 */ /* 0x000fe200080006ff */
[----:B------:R-:W-:Y:S01]  /*1940*/  LOP3.LUT R3, RZ, R5, RZ, 0x33, !PT ;  /* 0x00000005ff037212 */ /* 0x000fe200078e33ff */
[----:B------:R-:W-:Y:S02]  /*1950*/  BSSY.RECONVERGENT B2, `(.L_x_77) ;  /* 0x0000035000027945 */ /* 0x000fe40003800200 */
[----:B------:R-:W-:-:S06]  /*1960*/  UIADD3 UR6, UPT, UPT, UR5, UR6, URZ ;  /* 0x0000000605067290 */ /* 0x000fcc000fffe0ff */
[----:B------:R-:W-:Y:S01]  /*1970*/  IADD3 R0, PT, PT, R0, -UR6, R3 ;  /* 0x8000000600007c10 */ /* 0x000fe2000fffe003 */
[----:B0-----:R-:W-:-:S04]  /*1980*/  IMAD R3, R2, UR4, RZ ;  /* 0x0000000402037c24 */ /* 0x001fc8000f8e02ff */
[----:B------:R-:W-:-:S05]  /*1990*/  IMAD R0, R3, -0x1000, R0 ;  /* 0xfffff00003007824 */ /* 0x000fca00078e0200 */
[C---:B------:R-:W-:Y:S02]  /*19a0*/  ISETP.GE.U32.AND P0, PT, R0.reuse, 0xf00, PT ;  /* 0x00000f000000780c */ /* 0x040fe40003f06070 */
[----:B------:R-:W-:Y:S02]  /*19b0*/  LEA.HI R17, R0, 0x1, RZ, 0x18 ;  /* 0x0000000100117811 */ /* 0x000fe400078fc0ff */
[----:B------:R-:W-:Y:S02]  /*19c0*/  MOV R0, R5 ;  /* 0x0000000500007202 */ /* 0x000fe40000000f00 */
[----:B------:R-:W-:-:S04]  /*19d0*/  LOP3.LUT R19, R17, 0xf, RZ, 0xc0, !PT ;  /* 0x0000000f11137812 */ /* 0x000fc800078ec0ff */
[----:B------:R-:W-:-:S03]  /*19e0*/  ISETP.NE.AND P1, PT, R19, RZ, PT ;  /* 0x000000ff1300720c */ /* 0x000fc60003f25270 */
[----:B------:R-:W-:Y:S10]  /*19f0*/  @!P0 BRA `(.L_x_78) ;  /* 0x0000000000a88947 */ /* 0x000ff40003800000 */
[----:B------:R-:W-:-:S04]  /*1a00*/  LEA.HI R0, R6, 0x1, RZ, 0x18 ;  /* 0x0000000106007811 */ /* 0x000fc800078fc0ff */
[----:B------:R-:W-:Y:S01]  /*1a10*/  LOP3.LUT R2, R0, 0x1fffff0, RZ, 0xc0, !PT ;  /* 0x01fffff000027812 */ /* 0x000fe200078ec0ff */
[----:B------:R-:W-:-:S03]  /*1a20*/  IMAD.MOV.U32 R0, RZ, RZ, R5 ;  /* 0x000000ffff007224 */ /* 0x000fc600078e0005 */
[----:B------:R-:W-:-:S07]  /*1a30*/  IADD3 R2, PT, PT, -R2, RZ, RZ ;  /* 0x000000ff02027210 */ /* 0x000fce0007ffe1ff */
.L_x_79:
        /* <DEDUP_REMOVED lines=38> */
.L_x_78:
[----:B------:R-:W-:Y:S05]  /*1ca0*/  BSYNC.RECONVERGENT B2 ;  /* 0x0000000000027941 */ /* 0x000fea0003800200 */
.L_x_77:
[----:B------:R-:W-:Y:S05]  /*1cb0*/  @!P1 BRA `(.L_x_76) ;  /* 0x0000000400009947 */ /* 0x000fea0003800000 */
[----:B------:R-:W-:Y:S01]  /*1cc0*/  ISETP.GE.U32.AND P0, PT, R19, 0x8, PT ;  /* 0x000000081300780c */ /* 0x000fe20003f06070 */
[----:B------:R-:W-:Y:S01]  /*1cd0*/  BSSY.RECONVERGENT B2, `(.L_x_80) ;  /* 0x0000019000027945 */ /* 0x000fe20003800200 */
[----:B------:R-:W-:-:S04]  /*1ce0*/  LOP3.LUT R8, R17, 0x7, RZ, 0xc0, !PT ;  /* 0x0000000711087812 */ /* 0x000fc800078ec0ff */
[----:B------:R-:W-:-:S07]  /*1cf0*/  ISETP.NE.AND P1, PT, R8, RZ, PT ;  /* 0x000000ff0800720c */ /* 0x000fce0003f25270 */
[----:B------:R-:W-:Y:S06]  /*1d00*/  @!P0 BRA `(.L_x_81) ;  /* 0x0000000000548947 */ /* 0x000fec0003800000 */
[----:B------:R-:W-:-:S04]  /*1d10*/  IADD3 R3, P0, PT, R0, UR8, RZ ;  /* 0x0000000800037c10 */ /* 0x000fc8000ff1e0ff */
[----:B------:R-:W-:Y:S02]  /*1d20*/  IADD3.X R4, PT, PT, RZ, UR9, RZ, P0, !PT ;  /* 0x00000009ff047c10 */ /* 0x000fe400087fe4ff */
[----:B------:R-:W-:-:S04]  /*1d30*/  LEA R2, P0, R3, UR12, 0x2 ;  /* 0x0000000c03027c11 */ /* 0x000fc8000f8010ff */
        /* <DEDUP_REMOVED lines=18> */
.L_x_81:
[----:B------:R-:W-:Y:S05]  /*1e60*/  BSYNC.RECONVERGENT B2 ;  /* 0x0000000000027941 */ /* 0x000fea0003800200 */
.L_x_80:
[----:B------:R-:W-:Y:S05]  /*1e70*/  @!P1 BRA `(.L_x_76) ;  /* 0x0000000000909947 */ /* 0x000fea0003800000 */
[----:B------:R-:W-:Y:S01]  /*1e80*/  ISETP.GE.U32.AND P0, PT, R8, 0x4, PT ;  /* 0x000000040800780c */ /* 0x000fe20003f06070 */
[----:B------:R-:W-:Y:S01]  /*1e90*/  BSSY.RECONVERGENT B2, `(.L_x_82) ;  /* 0x0000010000027945 */ /* 0x000fe20003800200 */
[----:B------:R-:W-:-:S11]  /*1ea0*/  LOP3.LUT P1, RZ, R17, 0x3, RZ, 0xc0, !PT ;  /* 0x0000000311ff7812 */ /* 0x000fd6000782c0ff */
[----:B------:R-:W-:Y:S05]  /*1eb0*/  @!P0 BRA `(.L_x_83) ;  /* 0x0000000000348947 */ /* 0x000fea0003800000 */
[----:B------:R-:W-:-:S04]  /*1ec0*/  IADD3 R3, P0, PT, R0, UR8, RZ ;  /* 0x0000000800037c10 */ /* 0x000fc8000ff1e0ff */
[----:B------:R-:W-:Y:S02]  /*1ed0*/  IADD3.X R4, PT, PT, RZ, UR9, RZ, P0, !PT ;  /* 0x00000009ff047c10 */ /* 0x000fe400087fe4ff */
[----:B------:R-:W-:-:S04]  /*1ee0*/  LEA R2, P0, R3, UR12, 0x2 ;  /* 0x0000000c03027c11 */ /* 0x000fc8000f8010ff */
        /* <DEDUP_REMOVED lines=10> */
.L_x_83:
[----:B------:R-:W-:Y:S05]  /*1f90*/  BSYNC.RECONVERGENT B2 ;  /* 0x0000000000027941 */ /* 0x000fea0003800200 */
.L_x_82:
[----:B------:R-:W-:Y:S05]  /*1fa0*/  @!P1 BRA `(.L_x_76) ;  /* 0x0000000000449947 */ /* 0x000fea0003800000 */
[----:B------:R-:W-:Y:S02]  /*1fb0*/  LOP3.LUT R6, R6, 0xffff, RZ, 0xc0, !PT ;  /* 0x0000ffff06067812 */ /* 0x000fe400078ec0ff */
[----:B------:R-:W-:Y:S02]  /*1fc0*/  IADD3 R5, P0, PT, R0, UR10, RZ ;  /* 0x0000000a00057c10 */ /* 0x000fe4000ff1e0ff */
[----:B------:R-:W-:Y:S02]  /*1fd0*/  LEA.HI R0, R6, 0x1, RZ, 0x18 ;  /* 0x0000000106007811 */ /* 0x000fe400078fc0ff */
[----:B------:R-:W-:Y:S01]  /*1fe0*/  LEA R4, P1, R5, UR12, 0x2 ;  /* 0x0000000c05047c11 */ /* 0x000fe2000f8210ff */
[----:B------:R-:W-:Y:S01]  /*1ff0*/  IMAD.X R2, RZ, RZ, UR7, P0 ;  /* 0x00000007ff027e24 */ /* 0x000fe200080e06ff */
[----:B------:R-:W-:-:S04]  /*2000*/  LOP3.LUT R0, R0, 0x3, RZ, 0xc0, !PT ;  /* 0x0000000300007812 */ /* 0x000fc800078ec0ff */
[----:B------:R-:W-:Y:S02]  /*2010*/  LEA.HI.X R5, R5, UR13, R2, 0x2, P1 ;  /* 0x0000000d05057c11 */ /* 0x000fe400088f1402 */
[----:B------:R-:W-:-:S07]  /*2020*/  IADD3 R0, PT, PT, -R0, RZ, RZ ;  /* 0x000000ff00007210 */ /* 0x000fce0007ffe1ff */
.L_x_84:
[----:B------:R-:W-:Y:S01]  /*2030*/  MOV R2, R4 ;  /* 0x0000000400027202 */ /* 0x000fe20000000f00 */
[----:B------:R-:W-:-:S05]  /*2040*/  IMAD.MOV.U32 R3, RZ, RZ, R5 ;  /* 0x000000ffff037224 */ /* 0x000fca00078e0005 */
[----:B------:R-:W2:Y:S01]  /*2050*/  LDG.E R2, desc[UR14][R2.64] ;  /* 0x0000000e02027981 */ /* 0x000ea2000c1e1900 */
[----:B------:R-:W-:Y:S02]  /*2060*/  IADD3 R0, PT, PT, R0, 0x1, RZ ;  /* 0x0000000100007810 */ /* 0x000fe40007ffe0ff */
[----:B------:R-:W-:Y:S02]  /*2070*/  IADD3 R4, P1, PT, R4, 0x400, RZ ;  /* 0x0000040004047810 */ /* 0x000fe40007f3e0ff */
[----:B------:R-:W-:Y:S02]  /*2080*/  ISETP.NE.AND P0, PT, R0, RZ, PT ;  /* 0x000000ff0000720c */ /* 0x000fe40003f05270 */
[----:B------:R-:W-:Y:S01]  /*2090*/  IADD3.X R5, PT, PT, RZ, R5, RZ, P1, !PT ;  /* 0x00000005ff057210 */ /* 0x000fe20000ffe4ff */
[----:B--2---:R-:W-:-:S10]  /*20a0*/  FFMA R7, R2, R2, R7 ;  /* 0x0000000202077223 */ /* 0x004fd40000000007 */
[----:B------:R-:W-:Y:S05]  /*20b0*/  @P0 BRA `(.L_x_84) ;  /* 0xfffffffc00dc0947 */ /* 0x000fea000383ffff */
.L_x_76:
[----:B------:R-:W-:Y:S05]  /*20c0*/  BSYNC.RECONVERGENT B1 ;  /* 0x0000000000017941 */ /* 0x000fea0003800200 */
.L_x_73:
[----:B------:R-:W0:Y:S01]  /*20d0*/  S2R R6, SR_LANEID ;  /* 0x0000000000067919 */ /* 0x000e220000000000 */
[----:B------:R-:W1:Y:S01]  /*20e0*/  SHFL.DOWN PT, R0, R7, 0x1, 0x1f ;  /* 0x08201f0007007f89 */ /* 0x000e6200000e0000 */
[----:B------:R-:W2:Y:S01]  /*20f0*/  S2R R5, SR_TID.X ;  /* 0x0000000000057919 */ /* 0x000ea20000002100 */
[C---:B0-----:R-:W-:Y:S02]  /*2100*/  ISETP.GT.AND P0, PT, R6.reuse, 0x1e, PT ;  /* 0x0000001e0600780c */ /* 0x041fe40003f04270 */
[----:B------:R-:W-:-:S11]  /*2110*/  ISETP.NE.AND P1, PT, R6, RZ, PT ;  /* 0x000000ff0600720c */ /* 0x000fd60003f25270 */
[----:B-1----:R-:W-:Y:S01]  /*2120*/  @!P0 FADD R7, R0, R7 ;  /* 0x0000000700078221 */ /* 0x002fe20000000000 */
[----:B------:R-:W-:Y:S01]  /*2130*/  ISETP.GT.AND P0, PT, R6, 0x1d, PT ;  /* 0x0000001d0600780c */ /* 0x000fe20003f04270 */
[----:B------:R-:W0:Y:S01]  /*2140*/  @!P1 S2R R4, SR_CgaCtaId ;  /* 0x0000000000049919 */ /* 0x000e220000008800 */
[----:B------:R-:W-:Y:S02]  /*2150*/  @!P1 MOV R3, 0x400 ;  /* 0x0000040000039802 */ /* 0x000fe40000000f00 */
[----:B--2---:R-:W-:Y:S01]  /*2160*/  @!P1 SHF.R.U32.HI R2, RZ, 0x3, R5 ;  /* 0x00000003ff029819 */ /* 0x004fe20000011605 */
[----:B------:R-:W1:Y:S03]  /*2170*/  SHFL.DOWN PT, R0, R7, 0x2, 0x1f ;  /* 0x08401f0007007f89 */ /* 0x000e6600000e0000 */
[----:B------:R-:W-:-:S05]  /*2180*/  @!P1 LOP3.LUT R2, R2, 0x7c, RZ, 0xc0, !PT ;  /* 0x0000007c02029812 */ /* 0x000fca00078ec0ff */
[----:B-1----:R-:W-:Y:S01]  /*2190*/  @!P0 FADD R7, R7, R0 ;  /* 0x0000000007078221 */ /* 0x002fe20000000000 */
[----:B------:R-:W-:Y:S02]  /*21a0*/  ISETP.GT.AND P0, PT, R6, 0x1b, PT ;  /* 0x0000001b0600780c */ /* 0x000fe40003f04270 */
[----:B0-----:R-:W-:Y:S02]  /*21b0*/  @!P1 LEA R3, R4, R3, 0x18 ;  /* 0x0000000304039211 */ /* 0x001fe400078ec0ff */
[----:B------:R-:W0:Y:S03]  /*21c0*/  SHFL.DOWN PT, R0, R7, 0x4, 0x1f ;  /* 0x08801f0007007f89 */ /* 0x000e2600000e0000 */
[----:B------:R-:W-:-:S06]  /*21d0*/  @!P1 IMAD.IADD R3, R2, 0x1, R3 ;  /* 0x0000000102039824 */ /* 0x000fcc00078e0203 */
        /* <DEDUP_REMOVED lines=24> */
[----:B------:R-:W-:-:S07]  /*2360*/  FADD R9, R2, R3 ;  /* 0x0000000302097221 */ /* 0x000fce0000000000 */
.L_x_72:
[----:B------:R-:W-:Y:S05]  /*2370*/  BSYNC.RECONVERGENT B0 ;  /* 0x0000000000007941 */ /* 0x000fea0003800200 */
.L_x_57:
[----:B------:R-:W-:Y:S05]  /*2380*/  @P0 EXIT ;  /* 0x000000000000094d */ /* 0x000fea0003800000 */
[----:B------:R-:W3:Y:S02]  /*2390*/  LDCU.64 UR4, c[0x0][0x388] ;  /* 0x00007100ff0477ac */ /* 0x000ee40008000a00 */
[----:B---3--:R-:W-:-:S06]  /*23a0*/  UIMAD.WIDE.U32 UR4, UR16, 0x4, UR4 ;  /* 0x00000004100478a5 */ /* 0x008fcc000f8e0004 */
[----:B--2---:R-:W-:Y:S02]  /*23b0*/  MOV R2, UR4 ;  /* 0x0000000400027c02 */ /* 0x004fe40008000f00 */
[----:B0-----:R-:W-:-:S05]  /*23c0*/  MOV R3, UR5 ;  /* 0x0000000500037c02 */ /* 0x001fca0008000f00 */
[----:B------:R-:W-:Y:S01]  /*23d0*/  STG.E desc[UR14][R2.64], R9 ;  /* 0x0000000902007986 */ /* 0x000fe2000c10190e */
[----:B------:R-:W-:Y:S05]  /*23e0*/  EXIT ;  /* 0x000000000000794d */ /* 0x000fea0003800000 */
.L_x_85:
        /* <DEDUP_REMOVED lines=9> */
.L_x_237:


//--------------------- .text._ZN3cub18CUB_300001_SM_10006detail6reduce28DeviceReduceSingleTileKernelINS2_10policy_hubIfyN4cuda3std3__44plusIfEEE10Policy1000EN6thrust24THRUST_300001_SM_1000_NS6detail15normal_iteratorINSD_10device_ptrIfEEEEPfyS9_ff6squareIfEEEvT0_T1_T2_T3_T4_T6_ --------------------------
	.section	.text._ZN3cub18CUB_300001_SM_10006detail6reduce28DeviceReduceSingleTileKernelINS2_10policy_hubIfyN4cuda3std3__44plusIfEEE10Policy1000EN6thrust24THRUST_300001_SM_1000_NS6detail15normal_iteratorINSD_10device_ptrIfEEEEPfyS9_ff6squareIfEEEvT0_T1_T2_T3_T4_T6_,"ax",@progbits
	.align	128
        .global         _ZN3cub18CUB_300001_SM_10006detail6reduce28DeviceReduceSingleTileKernelINS2_10policy_hubIfyN4cuda3std3__44plusIfEEE10Policy1000EN6thrust24THRUST_300001_SM_1000_NS6detail15normal_iteratorINSD_10device_ptrIfEEEEPfyS9_ff6squareIfEEEvT0_T1_T2_T3_T4_T6_
        .type           _ZN3cub18CUB_300001_SM_10006detail6reduce28DeviceReduceSingleTileKernelINS2_10policy_hubIfyN4cuda3std3__44plusIfEEE10Policy1000EN6thrust24THRUST_300001_SM_1000_NS6detail15normal_iteratorINSD_10device_ptrIfEEEEPfyS9_ff6squareIfEEEvT0_T1_T2_T3_T4_T6_,@function
        .size           _ZN3cub18CUB_300001_SM_10006detail6reduce28DeviceReduceSingleTileKernelINS2_10policy_hubIfyN4cuda3std3__44plusIfEEE10Policy1000EN6thrust24THRUST_300001_SM_1000_NS6detail15normal_iteratorINSD_10device_ptrIfEEEEPfyS9_ff6squareIfEEEvT0_T1_T2_T3_T4_T6_,(.L_x_238 - _ZN3cub18CUB_300001_SM_10006detail6reduce28DeviceReduceSingleTileKernelINS2_10policy_hubIfyN4cuda3std3__44plusIfEEE10Policy1000EN6thrust24THRUST_300001_SM_1000_NS6detail15normal_iteratorINSD_10device_ptrIfEEEEPfyS9_ff6squareIfEEEvT0_T1_T2_T3_T4_T6_)
        .other          _ZN3cub18CUB_300001_SM_10006detail6reduce28DeviceReduceSingleTileKernelINS2_10policy_hubIfyN4cuda3std3__44plusIfEEE10Policy1000EN6thrust24THRUST_300001_SM_1000_NS6detail15normal_iteratorINSD_10device_ptrIfEEEEPfyS9_ff6squareIfEEEvT0_T1_T2_T3_T4_T6_,@"STO_CUDA_ENTRY STV_DEFAULT"
_ZN3cub18CUB_300001_SM_10006detail6reduce28DeviceReduceSingleTileKernelINS2_10policy_hubIfyN4cuda3std3__44plusIfEEE10Policy1000EN6thrust24THRUST_300001_SM_1000_NS6detail15normal_iteratorINSD_10device_ptrIfEEEEPfyS9_ff6squareIfEEEvT0_T1_T2_T3_T4_T6_:
.text._ZN3cub18CUB_300001_SM_10006detail6reduce28DeviceReduceSingleTileKernelINS2_10policy_hubIfyN4cuda3std3__44plusIfEEE10Policy1000EN6thrust24THRUST_300001_SM_1000_NS6detail15normal_iteratorINSD_10device_ptrIfEEEEPfyS9_ff6squareIfEEEvT0_T1_T2_T3_T4_T6_:
[----:B------:R-:W-:Y:S01]  /*0000*/  LDC R1, c[0x0][0x37c] ;  /* 0x0000df00ff017b82 */ /* 0x000fe20000000800 */
[----:B------:R-:W0:Y:S01]  /*0010*/  LDCU.64 UR4, c[0x0][0x390] ;  /* 0x00007200ff0477ac */ /* 0x000e220008000a00 */
[----:B------:R-:W1:Y:S01]  /*0020*/  LDCU.64 UR6, c[0x0][0x358] ;  /* 0x00006b00ff0677ac */ /* 0x000e620008000a00 */
[----:B0-----:R-:W-:Y:S02]  /*0030*/  MOV R0, UR4 ;  /* 0x0000000400007c02 */ /* 0x001fe40008000f00 */
[----:B------:R-:W-:Y:S02]  /*0040*/  MOV R4, UR5 ;  /* 0x0000000500047c02 */ /* 0x000fe40008000f00 */
[----:B------:R-:W-:-:S04]  /*0050*/  ISETP.NE.U32.AND P0, PT, R0, RZ, PT ;  /* 0x000000ff0000720c */ /* 0x000fc80003f05070 */
[----:B------:R-:W-:-:S13]  /*0060*/  ISETP.NE.AND.EX P0, PT, R4, RZ, PT, P0 ;  /* 0x000000ff0400720c */ /* 0x000fda0003f05300 */
        /* <DEDUP_REMOVED lines=8> */
.L_x_86:
[----:B------:R-:W-:Y:S01]  /*00f0*/  ISETP.GT.U32.AND P0, PT, R0, 0xfff, PT ;  /* 0x00000fff0000780c */ /* 0x000fe20003f04070 */
[----:B------:R-:W-:Y:S03]  /*0100*/  BSSY.RECONVERGENT B0, `(.L_x_87) ;  /* 0x0000204000007945 */ /* 0x000fe60003800200 */
[----:B------:R-:W-:-:S13]  /*0110*/  ISETP.GT.U32.AND.EX P0, PT, R4, RZ, PT, P0 ;  /* 0x000000ff0400720c */ /* 0x000fda0003f04100 */
[----:B------:R-:W-:Y:S05]  /*0120*/  @P0 BRA `(.L_x_88) ;  /* 0x0000000c00b00947 */ /* 0x000fea0003800000 */
[----:B------:R-:W0:Y:S01]  /*0130*/  S2R R5, SR_TID.X ;  /* 0x0000000000057919 */ /* 0x000e220000002100 */
[----:B------:R-:W-:Y:S01]  /*0140*/  BSSY.RECONVERGENT B1, `(.L_x_89) ;  /* 0x000000a000017945 */ /* 0x000fe20003800200 */
[----:B------:R-:W-:Y:S01]  /*0150*/  IMAD.MOV.U32 R6, RZ, RZ, RZ ;  /* 0x000000ffff067224 */ /* 0x000fe200078e00ff */
[----:B0-----:R-:W-:Y:S02]  /*0160*/  ISETP.GE.U32.AND P0, PT, R5, R0, PT ;  /* 0x000000000500720c */ /* 0x001fe40003f06070 */
[----:B------:R-:W-:-:S11]  /*0170*/  MOV R7, R5 ;  /* 0x0000000500077202 */ /* 0x000fd60000000f00 */
[----:B------:R-:W-:Y:S05]  /*0180*/  @P0 BRA `(.L_x_90) ;  /* 0x0000000000140947 */ /* 0x000fea0003800000 */
[----:B------:R-:W0:Y:S02]  /*0190*/  LDC.64 R2, c[0x0][0x380] ;  /* 0x0000e000ff027b82 */ /* 0x000e240000000a00 */
[----:B0-----:R-:W-:-:S06]  /*01a0*/  IMAD.WIDE.U32 R2, R5, 0x4, R2 ;  /* 0x0000000405027825 */ /* 0x001fcc00078e0002 */
[----:B------:R-:W2:Y:S01]  /*01b0*/  LDG.E R2, desc[UR6][R2.64] ;  /* 0x0000000602027981 */ /* 0x000ea2000c1e1900 */
[----:B------:R-:W-:Y:S01]  /*01c0*/  IADD3 R7, PT, PT, R5, 0x100, RZ ;  /* 0x0000010005077810 */ /* 0x000fe20007ffe0ff */
[----:B--2---:R-:W-:-:S07]  /*01d0*/  FMUL R6, R2, R2 ;  /* 0x0000000202067220 */ /* 0x004fce0000400000 */
.L_x_90:
[----:B------:R-:W-:Y:S05]  /*01e0*/  BSYNC.RECONVERGENT B1 ;  /* 0x0000000000017941 */ /* 0x000fea0003800200 */
.L_x_89:
[----:B------:R-:W-:Y:S01]  /*01f0*/  ISETP.GE.U32.AND P0, PT, R7, R0, PT ;  /* 0x000000000700720c */ /* 0x000fe20003f06070 */
[----:B------:R-:W-:-:S12]  /*0200*/  BSSY.RECONVERGENT B1, `(.L_x_91) ;  /* 0x000006d000017945 */ /* 0x000fd80003800200 */
[----:B------:R-:W-:Y:S05]  /*0210*/  @P0 BRA `(.L_x_92) ;  /* 0x0000000400ac0947 */ /* 0x000fea0003800000 */
[----:B------:R-:W-:Y:S01]  /*0220*/  LOP3.LUT R3, RZ, R7, RZ, 0x33, !PT ;  /* 0x00000007ff037212 */ /* 0x000fe200078e33ff */
[----:B------:R-:W-:Y:S04]  /*0230*/  BSSY.RECONVERGENT B2, `(.L_x_93) ;  /* 0x0000033000027945 */ /* 0x000fe80003800200 */
[----:B------:R-:W-:-:S05]  /*0240*/  IMAD.IADD R3, R3, 0x1, R0 ;  /* 0x0000000103037824 */ /* 0x000fca00078e0200 */
[C---:B------:R-:W-:Y:S02]  /*0250*/  ISETP.GE.U32.AND P0, PT, R3.reuse, 0xf00, PT ;  /* 0x00000f000300780c */ /* 0x040fe40003f06070 */
[----:B------:R-:W-:-:S04]  /*0260*/  LEA.HI R8, R3, 0x1, RZ, 0x18 ;  /* 0x0000000103087811 */ /* 0x000fc800078fc0ff */
[----:B------:R-:W-:-:S04]  /*0270*/  LOP3.LUT R22, R8, 0xf, RZ, 0xc0, !PT ;  /* 0x0000000f08167812 */ /* 0x000fc800078ec0ff */
[----:B------:R-:W-:-:S03]  /*0280*/  ISETP.NE.AND P1, PT, R22, RZ, PT ;  /* 0x000000ff1600720c */ /* 0x000fc60003f25270 */
[----:B------:R-:W-:Y:S10]  /*0290*/  @!P0 BRA `(.L_x_94) ;  /* 0x0000000000b08947 */ /* 0x000ff40003800000 */
[----:B------:R-:W0:Y:S01]  /*02a0*/  LDC.64 R2, c[0x0][0x380] ;  /* 0x0000e000ff027b82 */ /* 0x000e220000000a00 */
[----:B------:R-:W-:-:S04]  /*02b0*/  LOP3.LUT R9, R8, 0x1fffff0, RZ, 0xc0, !PT ;  /* 0x01fffff008097812 */ /* 0x000fc800078ec0ff */
[----:B------:R-:W-:Y:S01]  /*02c0*/  IADD3 R9, PT, PT, -R9, RZ, RZ ;  /* 0x000000ff09097210 */ /* 0x000fe20007ffe1ff */
[----:B0-----:R-:W-:-:S03]  /*02d0*/  IMAD.WIDE.U32 R2, R7, 0x4, R2 ;  /* 0x0000000407027825 */ /* 0x001fc600078e0002 */
[----:B------:R-:W-:-:S04]  /*02e0*/  IADD3 R2, P0, PT, R2, 0x2000, RZ ;  /* 0x0000200002027810 */ /* 0x000fc80007f1e0ff */
[----:B------:R-:W-:-:S09]  /*02f0*/  IADD3.X R3, PT, PT, RZ, R3, RZ, P0, !PT ;  /* 0x00000003ff037210 */ /* 0x000fd200007fe4ff */
.L_x_95:
        /* <DEDUP_REMOVED lines=16> */
[----:B------:R-:W-:Y:S01]  /*0400*/  VIADD R9, R9, 0x10 ;  /* 0x0000001009097836 */ /* 0x000fe20000000000 */
[----:B------:R-:W-:-:S04]  /*0410*/  IADD3 R7, PT, PT, R7, 0x1000, RZ ;  /* 0x0000100007077810 */ /* 0x000fc80007ffe0ff */
[----:B------:R-:W-:Y:S02]  /*0420*/  ISETP.NE.AND P0, PT, R9, RZ, PT ;  /* 0x000000ff0900720c */ /* 0x000fe40003f05270 */
[----:B0-----:R-:W-:-:S04]  /*0430*/  IADD3 R2, P2, PT, R2, 0x4000, RZ ;  /* 0x0000400002027810 */ /* 0x001fc80007f5e0ff */
[----:B------:R-:W-:Y:S01]  /*0440*/  IADD3.X R3, PT, PT, RZ, R3, RZ, P2, !PT ;  /* 0x00000003ff037210 */ /* 0x000fe200017fe4ff */
        /* <DEDUP_REMOVED lines=17> */
.L_x_94:
[----:B------:R-:W-:Y:S05]  /*0560*/  BSYNC.RECONVERGENT B2 ;  /* 0x0000000000027941 */ /* 0x000fea0003800200 */
.L_x_93:
[----:B------:R-:W-:Y:S05]  /*0570*/  @!P1 BRA `(.L_x_92) ;  /* 0x0000000000d49947 */ /* 0x000fea0003800000 */
[----:B------:R-:W-:Y:S01]  /*0580*/  ISETP.GE.U32.AND P0, PT, R22, 0x8, PT ;  /* 0x000000081600780c */ /* 0x000fe20003f06070 */
[----:B------:R-:W-:Y:S01]  /*0590*/  BSSY.RECONVERGENT B2, `(.L_x_96) ;  /* 0x0000017000027945 */ /* 0x000fe20003800200 */
[----:B------:R-:W-:-:S04]  /*05a0*/  LOP3.LUT R12, R8, 0x7, RZ, 0xc0, !PT ;  /* 0x00000007080c7812 */ /* 0x000fc800078ec0ff */
[----:B------:R-:W-:-:S07]  /*05b0*/  ISETP.NE.AND P1, PT, R12, RZ, PT ;  /* 0x000000ff0c00720c */ /* 0x000fce0003f25270 */
[----:B------:R-:W-:Y:S06]  /*05c0*/  @!P0 BRA `(.L_x_97) ;  /* 0x00000000004c8947 */ /* 0x000fec0003800000 */
[----:B------:R-:W0:Y:S02]  /*05d0*/  LDC.64 R2, c[0x0][0x380] ;  /* 0x0000e000ff027b82 */ /* 0x000e240000000a00 */
[----:B0-----:R-:W-:-:S05]  /*05e0*/  IMAD.WIDE R2, R7, 0x4, R2 ;  /* 0x0000000407027825 */ /* 0x001fca00078e0202 */
        /* <DEDUP_REMOVED lines=17> */
.L_x_97:
[----:B------:R-:W-:Y:S05]  /*0700*/  BSYNC.RECONVERGENT B2 ;  /* 0x0000000000027941 */ /* 0x000fea0003800200 */
.L_x_96:
        /* <DEDUP_REMOVED lines=17> */
.L_x_99:
[----:B------:R-:W-:Y:S05]  /*0820*/  BSYNC.RECONVERGENT B2 ;  /* 0x0000000000027941 */ /* 0x000fea0003800200 */
.L_x_98:
[----:B------:R-:W-:Y:S05]  /*0830*/  @!P1 BRA `(.L_x_92) ;  /* 0x0000000000249947 */ /* 0x000fea0003800000 */
[----:B------:R-:W0:Y:S01]  /*0840*/  LDC.64 R8, c[0x0][0x380] ;  /* 0x0000e000ff087b82 */ /* 0x000e220000000a00 */
[----:B------:R-:W-:-:S07]  /*0850*/  IADD3 R10, PT, PT, -R10, RZ, RZ ;  /* 0x000000ff0a0a7210 */ /* 0x000fce0007ffe1ff */
.L_x_100:
[----:B0-----:R-:W-:-:S06]  /*0860*/  IMAD.WIDE R2, R7, 0x4, R8 ;  /* 0x0000000407027825 */ /* 0x001fcc00078e0208 */
[----:B------:R-:W2:Y:S01]  /*0870*/  LDG.E R3, desc[UR6][R2.64] ;  /* 0x0000000602037981 */ /* 0x000ea2000c1e1900 */
[----:B------:R-:W-:Y:S01]  /*0880*/  VIADD R10, R10, 0x1 ;  /* 0x000000010a0a7836 */ /* 0x000fe20000000000 */
[----:B------:R-:W-:-:S04]  /*0890*/  IADD3 R7, PT, PT, R7, 0x100, RZ ;  /* 0x0000010007077810 */ /* 0x000fc80007ffe0ff */
[----:B------:R-:W-:Y:S01]  /*08a0*/  ISETP.NE.AND P0, PT, R10, RZ, PT ;  /* 0x000000ff0a00720c */ /* 0x000fe20003f05270 */
[----:B--2---:R-:W-:-:S12]  /*08b0*/  FFMA R6, R3, R3, R6 ;  /* 0x0000000303067223 */ /* 0x004fd80000000006 */
[----:B------:R-:W-:Y:S05]  /*08c0*/  @P0 BRA `(.L_x_100) ;  /* 0xfffffffc00e40947 */ /* 0x000fea000383ffff */
.L_x_92:
[----:B------:R-:W-:Y:S05]  /*08d0*/  BSYNC.RECONVERGENT B1 ;  /* 0x0000000000017941 */ /* 0x000fea0003800200 */
.L_x_91:
[----:B------:R-:W-:Y:S02]  /*08e0*/  ISETP.GE.U32.AND P0, PT, R0, 0x100, PT ;  /* 0x000001000000780c */ /* 0x000fe40003f06070 */
[----:B------:R-:W-:Y:S02]  /*08f0*/  MOV R9, R6 ;  /* 0x0000000600097202 */ /* 0x000fe40000000f00 */
[----:B------:R-:W-:-:S13]  /*0900*/  ISETP.GE.U32.AND.EX P0, PT, R4, RZ, PT, P0 ;  /* 0x000000ff0400720c */ /* 0x000fda0003f06100 */
[----:B------:R-:W-:Y:S05]  /*0910*/  @!P0 BRA `(.L_x_101) ;  /* 0x0000000000ac8947 */ /* 0x000fea0003800000 */
[----:B------:R-:W0:Y:S01]  /*0920*/  S2R R6, SR_LANEID ;  /* 0x0000000000067919 */ /* 0x000e220000000000 */
[----:B------:R-:W-:Y:S01]  /*0930*/  ISETP.NE.AND P5, PT, R5, RZ, PT ;  /* 0x000000ff0500720c */ /* 0x000fe20003fa5270 */
        /* <DEDUP_REMOVED lines=20> */
[----:B------:R-:W-:-:S04]  /*0a80*/  ISETP.GT.AND P0, PT, R6, 0xf, PT ;  /* 0x0000000f0600780c */ /* 0x000fc80003f04270 */
[----:B------:R-:W0:Y:S02]  /*0a90*/  SHFL.DOWN PT, R3, R0, 0x10, 0x1f ;  /* 0x0a001f0000037f89 */ /* 0x000e2400000e0000 */
[----:B0-----:R-:W-:-:S05]  /*0aa0*/  FADD R3, R0, R3 ;  /* 0x0000000300037221 */ /* 0x001fca0000000000 */
[----:B------:R1:W-:Y:S01]  /*0ab0*/  @!P1 STS [R2+0x8], R3 ;  /* 0x0000080302009388 */ /* 0x0003e20000000800 */
[----:B------:R-:W-:Y:S01]  /*0ac0*/  FSEL R8, R0, R3, P0 ;  /* 0x0000000300087208 */ /* 0x000fe20000000000 */
[----:B------:R-:W-:Y:S06]  /*0ad0*/  BAR.SYNC.DEFER_BLOCKING 0x0 ;  /* 0x0000000000007b1d */ /* 0x000fec0000010000 */
[----:B------:R-:W-:Y:S05]  /*0ae0*/  @P5 BRA `(.L_x_102) ;  /* 0x0000001400945947 */ /* 0x000fea0003800000 */
[----:B------:R-:W0:Y:S01]  /*0af0*/  S2UR UR5, SR_CgaCtaId ;  /* 0x00000000000579c3 */ /* 0x000e220000008800 */
[----:B------:R-:W-:Y:S02]  /*0b00*/  UMOV UR4, 0x400 ;  /* 0x0000040000047882 */ /* 0x000fe40000000000 */
[----:B0-----:R-:W-:-:S09]  /*0b10*/  ULEA UR4, UR5, UR4, 0x18 ;  /* 0x0000000405047291 */ /* 0x001fd2000f8ec0ff */
[----:B-1----:R-:W0:Y:S04]  /*0b20*/  LDS R3, [UR4+0xc] ;  /* 0x00000c04ff037984 */ /* 0x002e280008000800 */
        /* <DEDUP_REMOVED lines=10> */
.L_x_101:
[----:B------:R-:W0:Y:S01]  /*0bd0*/  S2R R8, SR_LANEID ;  /* 0x0000000000087919 */ /* 0x000e220000000000 */
[C---:B------:R-:W-:Y:S02]  /*0be0*/  LOP3.LUT R2, R5.reuse, 0x3e0, RZ, 0xc0, !PT ;  /* 0x000003e005027812 */ /* 0x040fe400078ec0ff */
[----:B------:R-:W-:Y:S02]  /*0bf0*/  ISETP.NE.AND P5, PT, R5, RZ, PT ;  /* 0x000000ff0500720c */ /* 0x000fe40003fa5270 */
[----:B------:R-:W-:Y:S02]  /*0c00*/  IADD3 R3, PT, PT, R2, 0x20, RZ ;  /* 0x0000002002037810 */ /* 0x000fe40007ffe0ff */
[----:B------:R-:W-:Y:S02]  /*0c10*/  LOP3.LUT R7, RZ, R2, RZ, 0x33, !PT ;  /* 0x00000002ff077212 */ /* 0x000fe400078e33ff */
[-C--:B------:R-:W-:Y:S02]  /*0c20*/  ISETP.GT.U32.AND P0, PT, R3, R0.reuse, PT ;  /* 0x000000000300720c */ /* 0x080fe40003f04070 */
[----:B------:R-:W-:-:S04]  /*0c30*/  IADD3 R7, PT, PT, R7, R0, RZ ;  /* 0x0000000007077210 */ /* 0x000fc80007ffe0ff */
[----:B------:R-:W-:-:S05]  /*0c40*/  SEL R7, R7, 0x1f, P0 ;  /* 0x0000001f07077807 */ /* 0x000fca0000000000 */
[----:B------:R-:W1:Y:S01]  /*0c50*/  SHFL.DOWN PT, R2, R9, 0x1, R7 ;  /* 0x0820000009027989 */ /* 0x000e6200000e0007 */
[C---:B0-----:R-:W-:Y:S01]  /*0c60*/  ISETP.GE.AND P0, PT, R8.reuse, R7, PT ;  /* 0x000000070800720c */ /* 0x041fe20003f06270 */
[C---:B------:R-:W-:Y:S01]  /*0c70*/  VIADD R6, R8.reuse, 0x2 ;  /* 0x0000000208067836 */ /* 0x040fe20000000000 */
[----:B------:R-:W-:-:S11]  /*0c80*/  ISETP.NE.AND P1, PT, R8, RZ, PT ;  /* 0x000000ff0800720c */ /* 0x000fd60003f25270 */
[----:B-1----:R-:W-:Y:S01]  /*0c90*/  @!P0 FADD R9, R2, R9 ;  /* 0x0000000902098221 */ /* 0x002fe20000000000 */
[----:B------:R-:W-:Y:S01]  /*0ca0*/  ISETP.GT.AND P0, PT, R6, R7, PT ;  /* 0x000000070600720c */ /* 0x000fe20003f04270 */
[----:B------:R-:W0:Y:S01]  /*0cb0*/  @!P1 S2R R11, SR_CgaCtaId ;  /* 0x00000000000b9919 */ /* 0x000e220000008800 */
[----:B------:R-:W-:Y:S02]  /*0cc0*/  IADD3 R6, PT, PT, R8, 0x4, RZ ;  /* 0x0000000408067810 */ /* 0x000fe40007ffe0ff */
[----:B------:R-:W-:Y:S01]  /*0cd0*/  @!P1 SHF.R.U32.HI R3, RZ, 0x3, R5 ;  /* 0x00000003ff039819 */ /* 0x000fe20000011605 */
[----:B------:R-:W1:Y:S03]  /*0ce0*/  SHFL.DOWN PT, R2, R9, 0x2, R7 ;  /* 0x0840000009027989 */ /* 0x000e6600000e0007 */
[----:B------:R-:W-:-:S05]  /*0cf0*/  @!P1 LOP3.LUT R3, R3, 0x7c, RZ, 0xc0, !PT ;  /* 0x0000007c03039812 */ /* 0x000fca00078ec0ff */
[----:B-1----:R-:W-:Y:S01]  /*0d00*/  @!P0 FADD R9, R9, R2 ;  /* 0x0000000209098221 */ /* 0x002fe20000000000 */
[-C--:B------:R-:W-:Y:S02]  /*0d10*/  ISETP.GT.AND P0, PT, R6, R7.reuse, PT ;  /* 0x000000070600720c */ /* 0x080fe40003f04270 */
[----:B------:R-:W-:Y:S02]  /*0d20*/  IADD3 R6, PT, PT, R8, 0x8, RZ ;  /* 0x0000000808067810 */ /* 0x000fe40007ffe0ff */
[----:B------:R-:W1:Y:S09]  /*0d30*/  SHFL.DOWN PT, R2, R9, 0x4, R7 ;  /* 0x0880000009027989 */ /* 0x000e7200000e0007 */
[----:B-1----:R-:W-:Y:S01]  /*0d40*/  @!P0 FADD R9, R9, R2 ;  /* 0x0000000209098221 */ /* 0x002fe20000000000 */
[----:B------:R-:W-:Y:S01]  /*0d50*/  ISETP.GT.AND P0, PT, R6, R7, PT ;  /* 0x000000070600720c */ /* 0x000fe20003f04270 */
[----:B------:R-:W-:-:S03]  /*0d60*/  VIADD R6, R8, 0x10 ;  /* 0x0000001008067836 */ /* 0x000fc60000000000 */
[----:B------:R-:W1:Y:S09]  /*0d70*/  SHFL.DOWN PT, R2, R9, 0x8, R7 ;  /* 0x0900000009027989 */ /* 0x000e7200000e0007 */
[----:B-1----:R-:W-:Y:S01]  /*0d80*/  @!P0 FADD R9, R9, R2 ;  /* 0x0000000209098221 */ /* 0x002fe20000000000 */
[----:B------:R-:W-:-:S02]  /*0d90*/  ISETP.GT.AND P0, PT, R6, R7, PT ;  /* 0x000000070600720c */ /* 0x000fc40003f04270 */
[----:B------:R-:W-:Y:S02]  /*0da0*/  @!P1 MOV R6, 0x400 ;  /* 0x0000040000069802 */ /* 0x000fe40000000f00 */
[----:B------:R-:W1:Y:S02]  /*0db0*/  SHFL.DOWN PT, R2, R9, 0x10, R7 ;  /* 0x0a00000009027989 */ /* 0x000e6400000e0007 */
[----:B0-----:R-:W-:-:S04]  /*0dc0*/  @!P1 LEA R6, R11, R6, 0x18 ;  /* 0x000000060b069211 */ /* 0x001fc800078ec0ff */
[----:B------:R-:W-:-:S03]  /*0dd0*/  @!P1 IADD3 R3, PT, PT, R3, R6, RZ ;  /* 0x0000000603039210 */ /* 0x000fc60007ffe0ff */
[----:B-1----:R-:W-:-:S05]  /*0de0*/  @!P0 FADD R9, R9, R2 ;  /* 0x0000000209098221 */ /* 0x002fca0000000000 */
[----:B------:R-:W-:-:S05]  /*0df0*/  MOV R8, R9 ;  /* 0x0000000900087202 */ /* 0x000fca0000000f00 */
[----:B------:R0:W-:Y:S01]  /*0e00*/  @!P1 STS [R3+0x8], R8 ;  /* 0x0000080803009388 */ /* 0x0001e20000000800 */
[----:B------:R-:W-:Y:S06]  /*0e10*/  BAR.SYNC.DEFER_BLOCKING 0x0 ;  /* 0x0000000000007b1d */ /* 0x000fec0000010000 */
[----:B------:R-:W-:Y:S05]  /*0e20*/  @P5 BRA `(.L_x_102) ;  /* 0x0000001000c45947 */ /* 0x000fea0003800000 */
[----:B------:R-:W1:Y:S01]  /*0e30*/  S2UR UR5, SR_CgaCtaId ;  /* 0x00000000000579c3 */ /* 0x000e620000008800 */
[----:B------:R-:W-:Y:S01]  /*0e40*/  UMOV UR4, 0x400 ;  /* 0x0000040000047882 */ /* 0x000fe20000000000 */
[C---:B------:R-:W-:Y:S02]  /*0e50*/  ISETP.GT.U32.AND P3, PT, R0.reuse, 0x20, PT ;  /* 0x000000200000780c */ /* 0x040fe40003f64070 */
[----:B------:R-:W-:Y:S02]  /*0e60*/  ISETP.GT.U32.AND P1, PT, R0, 0x40, PT ;  /* 0x000000400000780c */ /* 0x000fe40003f24070 */
[----:B------:R-:W-:Y:S02]  /*0e70*/  ISETP.GT.U32.AND.EX P3, PT, R4, RZ, PT, P3 ;  /* 0x000000ff0400720c */ /* 0x000fe40003f64130 */
[----:B------:R-:W-:Y:S02]  /*0e80*/  ISETP.GT.U32.AND P0, PT, R0, 0x60, PT ;  /* 0x000000600000780c */ /* 0x000fe40003f04070 */
[----:B------:R-:W-:-:S02]  /*0e90*/  ISETP.GT.U32.AND.EX P1, PT, R4, RZ, PT, P1 ;  /* 0x000000ff0400720c */ /* 0x000fc40003f24110 */
[----:B------:R-:W-:Y:S02]  /*0ea0*/  ISETP.GT.U32.AND P2, PT, R0, 0x80, PT ;  /* 0x000000800000780c */ /* 0x000fe40003f44070 */
[----:B------:R-:W-:Y:S02]  /*0eb0*/  ISETP.GT.U32.AND.EX P0, PT, R4, RZ, PT, P0 ;  /* 0x000000ff0400720c */ /* 0x000fe40003f04100 */
[----:B------:R-:W-:Y:S02]  /*0ec0*/  ISETP.GT.U32.AND P4, PT, R0, 0xa0, PT ;  /* 0x000000a00000780c */ /* 0x000fe40003f84070 */
[C---:B------:R-:W-:Y:S02]  /*0ed0*/  ISETP.GT.U32.AND.EX P2, PT, R4.reuse, RZ, PT, P2 ;  /* 0x000000ff0400720c */ /* 0x040fe40003f44120 */
[----:B------:R-:W-:Y:S01]  /*0ee0*/  ISETP.GT.U32.AND.EX P4, PT, R4, RZ, PT, P4 ;  /* 0x000000ff0400720c */ /* 0x000fe20003f84140 */
[----:B-1----:R-:W-:-:S09]  /*0ef0*/  ULEA UR4, UR5, UR4, 0x18 ;  /* 0x0000000405047291 */ /* 0x002fd2000f8ec0ff */
[----:B0-----:R-:W0:Y:S04]  /*0f00*/  LDS R3, [UR4+0xc] ;  /* 0x00000c04ff037984 */ /* 0x001e280008000800 */
[----:B------:R-:W1:Y:S04]  /*0f10*/  LDS.128 R12, [UR4+0x10] ;  /* 0x00001004ff0c7984 */ /* 0x000e680008000c00 */
[----:B------:R-:W2:Y:S01]  /*0f20*/  LDS.64 R6, [UR4+0x20] ;  /* 0x00002004ff067984 */ /* 0x000ea20008000a00 */
[----:B0-----:R-:W-:Y:S01]  /*0f30*/  @P3 FADD R8, R8, R3 ;  /* 0x0000000308083221 */ /* 0x001fe20000000000 */
[----:B------:R-:W-:-:S03]  /*0f40*/  ISETP.GT.U32.AND P3, PT, R0, 0xc0, PT ;  /* 0x000000c00000780c */ /* 0x000fc60003f64070 */
[----:B-1----:R-:W-:Y:S01]  /*0f50*/  @P1 FADD R8, R8, R12 ;  /* 0x0000000c08081221 */ /* 0x002fe20000000000 */
[----:B------:R-:W-:Y:S02]  /*0f60*/  ISETP.GT.U32.AND P1, PT, R0, 0xe0, PT ;  /* 0x000000e00000780c */ /* 0x000fe40003f24070 */
[----:B------:R-:W-:Y:S01]  /*0f70*/  ISETP.GT.U32.AND.EX P3, PT, R4, RZ, PT, P3 ;  /* 0x000000ff0400720c */ /* 0x000fe20003f64130 */
[----:B------:R-:W-:Y:S01]  /*0f80*/  @P0 FADD R8, R8, R13 ;  /* 0x0000000d08080221 */ /* 0x000fe20000000000 */
[----:B------:R-:W-:-:S03]  /*0f90*/  ISETP.GT.U32.AND.EX P1, PT, R4, RZ, PT, P1 ;  /* 0x000000ff0400720c */ /* 0x000fc60003f24110 */
[----:B------:R-:W-:-:S04]  /*0fa0*/  @P2 FADD R8, R8, R14 ;  /* 0x0000000e08082221 */ /* 0x000fc80000000000 */
[----:B------:R-:W-:-:S04]  /*0fb0*/  @P4 FADD R8, R8, R15 ;  /* 0x0000000f08084221 */ /* 0x000fc80000000000 */
[----:B--2---:R-:W-:-:S04]  /*0fc0*/  @P3 FADD R8, R8, R6 ;  /* 0x0000000608083221 */ /* 0x004fc80000000000 */
[----:B------:R-:W-:Y:S01]  /*0fd0*/  @P1 FADD R8, R8, R7 ;  /* 0x0000000708081221 */ /* 0x000fe20000000000 */
[----:B------:R-:W-:Y:S06]  /*0fe0*/  BRA `(.L_x_102) ;  /* 0x0000001000547947 */ /* 0x000fec0003800000 */
.L_x_88:
[----:B------:R-:W0:Y:S01]  /*0ff0*/  S2R R5, SR_TID.X ;  /* 0x0000000000057919 */ /* 0x000e220000002100 */
[----:B------:R-:W0:Y:S02]  /*1000*/  LDC.64 R2, c[0x0][0x380] ;  /* 0x0000e000ff027b82 */ /* 0x000e240000000a00 */
[----:B0-----:R-:W-:-:S05]  /*1010*/  IMAD.WIDE.U32 R2, R5, 0x4, R2 ;  /* 0x0000000405027825 */ /* 0x001fca00078e0002 */
        /* <DEDUP_REMOVED lines=15> */
[----:B------:R-:W5:Y:S01]  /*1110*/  LDG.E R7, desc[UR6][R2.64+0x3800] ;  /* 0x0038000602077981 */ /* 0x000f62000c1e1900 */
[----:B--2---:R-:W-:Y:S01]  /*1120*/  FMUL R14, R14, R14 ;  /* 0x0000000e0e0e7220 */ /* 0x004fe20000400000 */
[----:B---3--:R-:W-:-:S03]  /*1130*/  FMUL R16, R16, R16 ;  /* 0x0000001010107220 */ /* 0x008fc60000400000 */
[----:B----4-:R-:W-:Y:S01]  /*1140*/  FFMA R13, R13, R13, R14 ;  /* 0x0000000d0d0d7223 */ /* 0x010fe2000000000e */
[----:B-----5:R-:W-:Y:S01]  /*1150*/  FMUL R14, R21, R21 ;  /* 0x00000015150e7220 */ /* 0x020fe20000400000 */
[----:B------:R-:W-:-:S03]  /*1160*/  FFMA R16, R15, R15, R16 ;  /* 0x0000000f0f107223 */ /* 0x000fc60000000010 */
[----:B------:R-:W-:Y:S01]  /*1170*/  FFMA R14, R11, R11, R14 ;  /* 0x0000000b0b0e7223 */ /* 0x000fe2000000000e */
[----:B------:R-:W-:Y:S01]  /*1180*/  IADD3 R11, P1, PT, R0, -0x1000, RZ ;  /* 0xfffff000000b7810 */ /* 0x000fe20007f3e0ff */
[----:B------:R-:W-:Y:S01]  /*1190*/  FADD R16, R13, R16 ;  /* 0x000000100d107221 */ /* 0x000fe20000000000 */
[----:B------:R-:W-:Y:S02]  /*11a0*/  FMUL R13, R12, R12 ;  /* 0x0000000c0c0d7220 */ /* 0x000fe40000400000 */
[----:B------:R-:W-:Y:S02]  /*11b0*/  ISETP.GE.U32.AND P0, PT, R11, 0x1000, PT ;  /* 0x000010000b00780c */ /* 0x000fe40003f06070 */
[----:B------:R-:W-:Y:S01]  /*11c0*/  IADD3.X R12, PT, PT, R4, -0x1, RZ, P1, !PT ;  /* 0xffffffff040c7810 */ /* 0x000fe20000ffe4ff */
[----:B------:R-:W-:-:S03]  /*11d0*/  FMUL R15, R10, R10 ;  /* 0x0000000a0a0f7220 */ /* 0x000fc60000400000 */
[----:B------:R-:W-:Y:S01]  /*11e0*/  ISETP.GE.U32.AND.EX P0, PT, R12, RZ, PT, P0 ;  /* 0x000000ff0c00720c */ /* 0x000fe20003f06100 */
[----:B------:R-:W-:Y:S01]  /*11f0*/  FMUL R18, R18, R18 ;  /* 0x0000001212127220 */ /* 0x000fe20000400000 */
[----:B------:R-:W-:Y:S01]  /*1200*/  FMUL R20, R20, R20 ;  /* 0x0000001414147220 */ /* 0x000fe20000400000 */
[----:B------:R-:W-:Y:S02]  /*1210*/  FMUL R10, R9, R9 ;  /* 0x00000009090a7220 */ /* 0x000fe40000400000 */
[----:B------:R-:W-:Y:S01]  /*1220*/  FFMA R18, R17, R17, R18 ;  /* 0x0000001111127223 */ /* 0x000fe20000000012 */
[----:B------:R-:W-:Y:S01]  /*1230*/  FFMA R19, R19, R19, R20 ;  /* 0x0000001313137223 */ /* 0x000fe20000000014 */
[----:B------:R-:W-:Y:S01]  /*1240*/  FFMA R13, R8, R8, R13 ;  /* 0x00000008080d7223 */ /* 0x000fe2000000000d */
[----:B------:R-:W-:Y:S01]  /*1250*/  FFMA R15, R6, R6, R15 ;  /* 0x00000006060f7223 */ /* 0x000fe2000000000f */
[----:B------:R-:W-:Y:S01]  /*1260*/  FFMA R10, R7, R7, R10 ;  /* 0x00000007070a7223 */ /* 0x000fe2000000000a */
[----:B------:R-:W-:Y:S01]  /*1270*/  FADD R19, R18, R19 ;  /* 0x0000001312137221 */ /* 0x000fe20000000000 */
[----:B------:R-:W-:-:S02]  /*1280*/  FADD R13, R14, R13 ;  /* 0x0000000d0e0d7221 */ /* 0x000fc40000000000 */
[----:B------:R-:W-:Y:S01]  /*1290*/  FADD R10, R15, R10 ;  /* 0x0000000a0f0a7221 */ /* 0x000fe20000000000 */
[----:B------:R-:W-:Y:S01]  /*12a0*/  FADD R16, R16, R19 ;  /* 0x0000001310107221 */ /* 0x000fe20000000000 */
[----:B------:R-:W-:Y:S02]  /*12b0*/  HFMA2 R15, -RZ, RZ, 0, 0 ;  /* 0x00000000ff0f7431 */ /* 0x000fe400000001ff */
[----:B------:R-:W-:Y:S01]  /*12c0*/  FADD R7, R13, R10 ;  /* 0x0000000a0d077221 */ /* 0x000fe20000000000 */
[----:B------:R-:W-:-:S03]  /*12d0*/  IMAD.MOV.U32 R13, RZ, RZ, 0x1000 ;  /* 0x00001000ff0d7424 */ /* 0x000fc600078e00ff */
[----:B------:R-:W-:Y:S01]  /*12e0*/  FADD R10, R16, R7 ;  /* 0x00000007100a7221 */ /* 0x000fe20000000000 */
[----:B------:R-:W-:Y:S06]  /*12f0*/  @!P0 BRA `(.L_x_103) ;  /* 0x0000000000e08947 */ /* 0x000fec0003800000 */
[----:B------:R-:W0:Y:S01]  /*1300*/  LDC.64 R6, c[0x0][0x390] ;  /* 0x0000e400ff067b82 */ /* 0x000e220000000a00 */
[----:B------:R-:W-:Y:S02]  /*1310*/  MOV R13, 0x1000 ;  /* 0x00001000000d7802 */ /* 0x000fe40000000f00 */
[----:B------:R-:W-:-:S07]  /*1320*/  MOV R15, RZ ;  /* 0x000000ff000f7202 */ /* 0x000fce0000000f00 */
.L_x_105:
[----:B------:R-:W-:-:S04]  /*1330*/  LEA R8, P0, R13, R2, 0x2 ;  /* 0x000000020d087211 */ /* 0x000fc800078010ff */
[----:B------:R-:W-:-:S05]  /*1340*/  LEA.HI.X R9, R13, R3, R15, 0x2, P0 ;  /* 0x000000030d097211 */ /* 0x000fca00000f140f */
        /* <DEDUP_REMOVED lines=15> */
[----:B------:R2:W5:Y:S02]  /*1440*/  LDG.E R18, desc[UR6][R8.64+0x3c00] ;  /* 0x003c000608127981 */ /* 0x000564000c1e1900 */
[----:B--2---:R-:W-:Y:S01]  /*1450*/  FMUL R9, R0, R0 ;  /* 0x0000000000097220 */ /* 0x004fe20000400000 */
[----:B0-----:R-:W-:-:S02]  /*1460*/  IMAD.MOV.U32 R0, RZ, RZ, R6 ;  /* 0x000000ffff007224 */ /* 0x001fc400078e0006 */
[----:B---3--:R-:W-:Y:S01]  /*1470*/  FMUL R19, R19, R19 ;  /* 0x0000001313137220 */ /* 0x008fe20000400000 */
[----:B----4-:R-:W-:Y:S01]  /*1480*/  FMUL R28, R28, R28 ;  /* 0x0000001c1c1c7220 */ /* 0x010fe20000400000 */
[----:B-----5:R-:W-:Y:S01]  /*1490*/  FFMA R9, R14, R14, R9 ;  /* 0x0000000e0e097223 */ /* 0x020fe20000000009 */
[----:B------:R-:W-:Y:S01]  /*14a0*/  IADD3 R14, P1, PT, -R13, R0, RZ ;  /* 0x000000000d0e7210 */ /* 0x000fe20007f3e1ff */
[----:B------:R-:W-:Y:S01]  /*14b0*/  FFMA R8, R4, R4, R19 ;  /* 0x0000000404087223 */ /* 0x000fe20000000013 */
[----:B------:R-:W-:Y:S02]  /*14c0*/  MOV R4, R7 ;  /* 0x0000000700047202 */ /* 0x000fe40000000f00 */
[----:B------:R-:W-:Y:S01]  /*14d0*/  ISETP.GE.U32.AND P0, PT, R14, 0x1000, PT ;  /* 0x000010000e00780c */ /* 0x000fe20003f06070 */
[----:B------:R-:W-:Y:S01]  /*14e0*/  FFMA R28, R23, R23, R28 ;  /* 0x00000017171c7223 */ /* 0x000fe2000000001c */
[----:B------:R-:W-:Y:S01]  /*14f0*/  IADD3.X R14, PT, PT, ~R15, R4, RZ, P1, !PT ;  /* 0x000000040f0e7210 */ /* 0x000fe20000ffe5ff */
[----:B------:R-:W-:Y:S01]  /*1500*/  FMUL R27, R27, R27 ;  /* 0x0000001b1b1b7220 */ /* 0x000fe20000400000 */
[----:B------:R-:W-:Y:S01]  /*1510*/  FMUL R29, R26, R26 ;  /* 0x0000001a1a1d7220 */ /* 0x000fe20000400000 */
[----:B------:R-:W-:Y:S01]  /*1520*/  FMUL R23, R21, R21 ;  /* 0x0000001515177220 */ /* 0x000fe20000400000 */
[----:B------:R-:W-:Y:S01]  /*1530*/  FMUL R17, R17, R17 ;  /* 0x0000001111117220 */ /* 0x000fe20000400000 */
[----:B------:R-:W-:Y:S01]  /*1540*/  ISETP.GE.U32.AND.EX P0, PT, R14, RZ, PT, P0 ;  /* 0x000000ff0e00720c */ /* 0x000fe20003f06100 */
        /* <DEDUP_REMOVED lines=11> */
[----:B------:R-:W-:-:S04]  /*1600*/  FADD R9, R10, R9 ;  /* 0x000000090a097221 */ /* 0x000fc80000000000 */
[----:B------:R-:W-:Y:S01]  /*1610*/  FFMA R10, R18, R18, R9 ;  /* 0x00000012120a7223 */ /* 0x000fe20000000009 */
[----:B------:R-:W-:Y:S06]  /*1620*/  @!P0 BRA `(.L_x_104) ;  /* 0x00000008001c8947 */ /* 0x000fec0003800000 */
[----:B------:R-:W-:-:S04]  /*1630*/  IADD3 R13, P0, PT, R13, 0x1000, RZ ;  /* 0x000010000d0d7810 */ /* 0x000fc80007f1e0ff */
[----:B------:R-:W-:Y:S02]  /*1640*/  IADD3.X R15, PT, PT, RZ, R15, RZ, P0, !PT ;  /* 0x0000000fff0f7210 */ /* 0x000fe400007fe4ff */
[----:B------:R-:W-:-:S04]  /*1650*/  ISETP.GT.U32.AND P0, PT, R13, R11, PT ;  /* 0x0000000b0d00720c */ /* 0x000fc80003f04070 */
[----:B------:R-:W-:-:S13]  /*1660*/  ISETP.GT.U32.AND.EX P0, PT, R15, R12, PT, P0 ;  /* 0x0000000c0f00720c */ /* 0x000fda0003f04100 */
[----:B------:R-:W-:Y:S05]  /*1670*/  @!P0 BRA `(.L_x_105) ;  /* 0xfffffffc002c8947 */ /* 0x000fea000383ffff */
.L_x_103:
[----:B------:R-:W-:Y:S01]  /*1680*/  IMAD.IADD R2, R0, 0x1, -R13 ;  /* 0x0000000100027824 */ /* 0x000fe200078e0a0d */
[----:B------:R-:W-:Y:S01]  /*1690*/  ISETP.GE.U32.AND P1, PT, R13, R0, PT ;  /* 0x000000000d00720c */ /* 0x000fe20003f26070 */
[----:B------:R-:W-:Y:S03]  /*16a0*/  BSSY.RECONVERGENT B1, `(.L_x_104) ;  /* 0x000007f000017945 */ /* 0x000fe60003800200 */
[----:B------:R-:W-:-:S04]  /*16b0*/  ISETP.GE.AND P0, PT, R5, R2, PT ;  /* 0x000000020500720c */ /* 0x000fc80003f06270 */
[----:B------:R-:W-:-:S13]  /*16c0*/  ISETP.GE.U32.OR.EX P0, PT, R15, R4, P0, P1 ;  /* 0x000000040f00720c */ /* 0x000fda0000706510 */
[----:B------:R-:W-:Y:S05]  /*16d0*/  @P0 BRA `(.L_x_106) ;  /* 0x0000000400ec0947 */ /* 0x000fea0003800000 */
[-C--:B------:R-:W-:Y:S01]  /*16e0*/  LOP3.LUT R2, RZ, R5.reuse, RZ, 0x33, !PT ;  /* 0x00000005ff027212 */ /* 0x080fe200078e33ff */
[----:B------:R-:W-:Y:S03]  /*16f0*/  BSSY.RECONVERGENT B2, `(.L_x_107) ;  /* 0x0000038000027945 */ /* 0x000fe60003800200 */
[----:B------:R-:W-:Y:S02]  /*1700*/  IADD3 R2, PT, PT, -R13, R0, R2 ;  /* 0x000000000d027210 */ /* 0x000fe40007ffe102 */
[----:B------:R-:W-:Y:S02]  /*1710*/  MOV R0, R5 ;  /* 0x0000000500007202 */ /* 0x000fe40000000f00 */
[C---:B------:R-:W-:Y:S02]  /*1720*/  ISETP.GE.U32.AND P1, PT, R2.reuse, 0xf00, PT ;  /* 0x00000f000200780c */ /* 0x040fe40003f26070 */
[----:B------:R-:W-:-:S04]  /*1730*/  LEA.HI R4, R2, 0x1, RZ, 0x18 ;  /* 0x0000000102047811 */ /* 0x000fc800078fc0ff */
[----:B------:R-:W-:-:S04]  /*1740*/  LOP3.LUT R22, R4, 0xf, RZ, 0xc0, !PT ;  /* 0x0000000f04167812 */ /* 0x000fc800078ec0ff */
[----:B------:R-:W-:-:S03]  /*1750*/  ISETP.NE.AND P0, PT, R22, RZ, PT ;  /* 0x000000ff1600720c */ /* 0x000fc60003f05270 */
[----:B------:R-:W-:Y:S10]  /*1760*/  @!P1 BRA `(.L_x_108) ;  /* 0x0000000000c09947 */ /* 0x000ff40003800000 */
[----:B------:R-:W0:Y:S01]  /*1770*/  LDCU.64 UR4, c[0x0][0x380] ;  /* 0x00007000ff0477ac */ /* 0x000e220008000a00 */
[----:B------:R-:W-:Y:S02]  /*1780*/  IADD3 R3, P1, PT, R5, R13, RZ ;  /* 0x0000000d05037210 */ /* 0x000fe40007f3e0ff */
[----:B------:R-:W-:Y:S02]  /*1790*/  LOP3.LUT R7, R4, 0x1fffff0, RZ, 0xc0, !PT ;  /* 0x01fffff004077812 */ /* 0x000fe400078ec0ff */
[----:B------:R-:W-:-:S03]  /*17a0*/  IADD3.X R0, PT, PT, RZ, R15, RZ, P1, !PT ;  /* 0x0000000fff007210 */ /* 0x000fc60000ffe4ff */
[----:B------:R-:W-:Y:S01]  /*17b0*/  IMAD.MOV R7, RZ, RZ, -R7 ;  /* 0x000000ffff077224 */ /* 0x000fe200078e0a07 */
[----:B0-----:R-:W-:-:S04]  /*17c0*/  LEA R2, P2, R3, UR4, 0x2 ;  /* 0x0000000403027c11 */ /* 0x001fc8000f8410ff */
[----:B------:R-:W-:Y:S02]  /*17d0*/  IADD3 R2, P1, PT, R2, 0x2000, RZ ;  /* 0x0000200002027810 */ /* 0x000fe40007f3e0ff */
[----:B------:R-:W-:Y:S02]  /*17e0*/  LEA.HI.X R3, R3, UR5, R0, 0x2, P2 ;  /* 0x0000000503037c11 */ /* 0x000fe400090f1400 */
[----:B------:R-:W-:Y:S02]  /*17f0*/  MOV R0, R5 ;  /* 0x0000000500007202 */ /* 0x000fe40000000f00 */
[----:B------:R-:W-:-:S07]  /*1800*/  IADD3.X R3, PT, PT, RZ, R3, RZ, P1, !PT ;  /* 0x00000003ff037210 */ /* 0x000fce0000ffe4ff */
.L_x_109:
        /* <DEDUP_REMOVED lines=16> */
[----:B------:R-:W-:Y:S01]  /*1910*/  IADD3 R7, PT, PT, R7, 0x10, RZ ;  /* 0x0000001007077810 */ /* 0x000fe20007ffe0ff */
[----:B------:R-:W-:-:S03]  /*1920*/  VIADD R0, R0, 0x1000 ;  /* 0x0000100000007836 */ /* 0x000fc60000000000 */
        /* <DEDUP_REMOVED lines=20> */
.L_x_108:
[----:B------:R-:W-:Y:S05]  /*1a70*/  BSYNC.RECONVERGENT B2 ;  /* 0x0000000000027941 */ /* 0x000fea0003800200 */
.L_x_107:
[----:B------:R-:W-:Y:S05]  /*1a80*/  @!P0 BRA `(.L_x_106) ;  /* 0x0000000400008947 */ /* 0x000fea0003800000 */
[----:B------:R-:W-:Y:S01]  /*1a90*/  ISETP.GE.U32.AND P0, PT, R22, 0x8, PT ;  /* 0x000000081600780c */ /* 0x000fe20003f06070 */
[----:B------:R-:W-:Y:S01]  /*1aa0*/  BSSY.RECONVERGENT B2, `(.L_x_110) ;  /* 0x000001a000027945 */ /* 0x000fe20003800200 */
[----:B------:R-:W-:-:S04]  /*1ab0*/  LOP3.LUT R9, R4, 0x7, RZ, 0xc0, !PT ;  /* 0x0000000704097812 */ /* 0x000fc800078ec0ff */
[----:B------:R-:W-:-:S07]  /*1ac0*/  ISETP.NE.AND P1, PT, R9, RZ, PT ;  /* 0x000000ff0900720c */ /* 0x000fce0003f25270 */
[----:B------:R-:W-:Y:S06]  /*1ad0*/  @!P0 BRA `(.L_x_111) ;  /* 0x0000000000588947 */ /* 0x000fec0003800000 */
[----:B------:R-:W0:Y:S01]  /*1ae0*/  LDCU.64 UR4, c[0x0][0x380] ;  /* 0x00007000ff0477ac */ /* 0x000e220008000a00 */
[----:B------:R-:W-:-:S04]  /*1af0*/  IADD3 R3, P0, PT, R0, R13, RZ ;  /* 0x0000000d00037210 */ /* 0x000fc80007f1e0ff */
[----:B------:R-:W-:Y:S02]  /*1b00*/  IADD3.X R6, PT, PT, RZ, R15, RZ, P0, !PT ;  /* 0x0000000fff067210 */ /* 0x000fe400007fe4ff */
        /* <DEDUP_REMOVED lines=10> */
[----:B------:R-:W-:Y:S01]  /*1bb0*/  IADD3 R0, PT, PT, R0, 0x800, RZ ;  /* 0x0000080000007810 */ /* 0x000fe20007ffe0ff */
        /* <DEDUP_REMOVED lines=8> */
.L_x_111:
[----:B------:R-:W-:Y:S05]  /*1c40*/  BSYNC.RECONVERGENT B2 ;  /* 0x0000000000027941 */ /* 0x000fea0003800200 */
.L_x_110:
        /* <DEDUP_REMOVED lines=14> */
[----:B------:R-:W5:Y:S01]  /*1d30*/  LDG.E R12, desc[UR6][R2.64+0xc00] ;  /* 0x000c0006020c7981 */ /* 0x000f62000c1e1900 */
[----:B------:R-:W-:-:S02]  /*1d40*/  VIADD R0, R0, 0x400 ;  /* 0x0000040000007836 */ /* 0x000fc40000000000 */
[----:B--2---:R-:W-:-:S04]  /*1d50*/  FFMA R7, R7, R7, R10 ;  /* 0x0000000707077223 */ /* 0x004fc8000000000a */
[----:B---3--:R-:W-:-:S04]  /*1d60*/  FFMA R7, R4, R4, R7 ;  /* 0x0000000404077223 */ /* 0x008fc80000000007 */
[----:B----4-:R-:W-:-:S04]  /*1d70*/  FFMA R7, R8, R8, R7 ;  /* 0x0000000808077223 */ /* 0x010fc80000000007 */
[----:B-----5:R-:W-:-:S07]  /*1d80*/  FFMA R10, R12, R12, R7 ;  /* 0x0000000c0c0a7223 */ /* 0x020fce0000000007 */
.L_x_113:
[----:B------:R-:W-:Y:S05]  /*1d90*/  BSYNC.RECONVERGENT B2 ;  /* 0x0000000000027941 */ /* 0x000fea0003800200 */
.L_x_112:
[----:B------:R-:W-:Y:S05]  /*1da0*/  @!P1 BRA `(.L_x_106) ;  /* 0x0000000000389947 */ /* 0x000fea0003800000 */
[----:B------:R-:W0:Y:S01]  /*1db0*/  LDCU.64 UR4, c[0x0][0x380] ;  /* 0x00007000ff0477ac */ /* 0x000e220008000a00 */
[----:B------:R-:W-:Y:S02]  /*1dc0*/  IADD3 R7, P0, PT, R0, R13, RZ ;  /* 0x0000000d00077210 */ /* 0x000fe40007f1e0ff */
[----:B------:R-:W-:Y:S02]  /*1dd0*/  IADD3 R0, PT, PT, -R6, RZ, RZ ;  /* 0x000000ff06007210 */ /* 0x000fe40007ffe1ff */
[----:B------:R-:W-:Y:S02]  /*1de0*/  IADD3.X R4, PT, PT, RZ, R15, RZ, P0, !PT ;  /* 0x0000000fff047210 */ /* 0x000fe400007fe4ff */
[----:B0-----:R-:W-:-:S04]  /*1df0*/  LEA R2, P1, R7, UR4, 0x2 ;  /* 0x0000000407027c11 */ /* 0x001fc8000f8210ff */
[----:B------:R-:W-:-:S09]  /*1e00*/  LEA.HI.X R7, R7, UR5, R4, 0x2, P1 ;  /* 0x0000000507077c11 */ /* 0x000fd200088f1404 */
.L_x_114:
[----:B------:R-:W-:-:S06]  /*1e10*/  MOV R3, R7 ;  /* 0x0000000700037202 */ /* 0x000fcc0000000f00 */
[----:B------:R0:W2:Y:S01]  /*1e20*/  LDG.E R3, desc[UR6][R2.64] ;  /* 0x0000000602037981 */ /* 0x0000a2000c1e1900 */
[----:B------:R-:W-:-:S05]  /*1e30*/  VIADD R0, R0, 0x1 ;  /* 0x0000000100007836 */ /* 0x000fca0000000000 */
[----:B------:R-:W-:Y:S02]  /*1e40*/  ISETP.NE.AND P0, PT, R0, RZ, PT ;  /* 0x000000ff0000720c */ /* 0x000fe40003f05270 */
[----:B0-----:R-:W-:-:S04]  /*1e50*/  IADD3 R2, P1, PT, R2, 0x400, RZ ;  /* 0x0000040002027810 */ /* 0x001fc80007f3e0ff */
[----:B------:R-:W-:Y:S01]  /*1e60*/  IADD3.X R7, PT, PT, RZ, R7, RZ, P1, !PT ;  /* 0x00000007ff077210 */ /* 0x000fe20000ffe4ff */
[----:B--2---:R-:W-:-:S06]  /*1e70*/  FFMA R10, R3, R3, R10 ;  /* 0x00000003030a7223 */ /* 0x004fcc000000000a */
[----:B------:R-:W-:Y:S05]  /*1e80*/  @P0 BRA `(.L_x_114) ;  /* 0xfffffffc00e00947 */ /* 0x000fea000383ffff */
.L_x_106:
[----:B------:R-:W-:Y:S05]  /*1e90*/  BSYNC.RECONVERGENT B1 ;  /* 0x0000000000017941 */ /* 0x000fea0003800200 */
.L_x_104:
[----:B------:R-:W0:Y:S01]  /*1ea0*/  S2R R6, SR_LANEID ;  /* 0x0000000000067919 */ /* 0x000e220000000000 */
[----:B------:R-:W-:Y:S02]  /*1eb0*/  MOV R3, R10 ;  /* 0x0000000a00037202 */ /* 0x000fe40000000f00 */
[----:B------:R-:W-:-:S03]  /*1ec0*/  ISETP.NE.AND P5, PT, R5, RZ, PT ;  /* 0x000000ff0500720c */ /* 0x000fc60003fa5270 */
        /* <DEDUP_REMOVED lines=29> */
[----:B------:R-:W0:Y:S04]  /*20a0*/  LDS R3, [UR4+0xc] ;  /* 0x00000c04ff037984 */ /* 0x000e280008000800 */
[----:B--2---:R-:W1:Y:S04]  /*20b0*/  LDS.128 R4, [UR4+0x10] ;  /* 0x00001004ff047984 */ /* 0x004e680008000c00 */
        /* <DEDUP_REMOVED lines=8> */
.L_x_102:
[----:B------:R-:W-:Y:S05]  /*2140*/  BSYNC.RECONVERGENT B0 ;  /* 0x0000000000007941 */ /* 0x000fea0003800200 */
.L_x_87:
[----:B------:R-:W-:Y:S05]  /*2150*/  @P5 EXIT ;  /* 0x000000000000594d */ /* 0x000fea0003800000 */
[----:B01----:R-:W0:Y:S01]  /*2160*/  LDC.64 R2, c[0x0][0x388] ;  /* 0x0000e200ff027b82 */ /* 0x003e220000000a00 */
[----:B------:R-:W1:Y:S02]  /*2170*/  LDCU UR4, c[0x0][0x39c] ;  /* 0x00007380ff0477ac */ /* 0x000e640008000800 */
[----:B-1----:R-:W-:-:S05]  /*2180*/  FADD R5, R8, UR4 ;  /* 0x0000000408057e21 */ /* 0x002fca0008000000 */
[----:B0-----:R-:W-:Y:S01]  /*2190*/  STG.E desc[UR6][R2.64], R5 ;  /* 0x0000000502007986 */ /* 0x001fe2000c101906 */
[----:B------:R-:W-:Y:S05]  /*21a0*/  EXIT ;  /* 0x000000000000794d */ /* 0x000fea0003800000 */
.L_x_115:
        /* <DEDUP_REMOVED lines=13> */
.L_x_238:


//--------------------- .text._ZN3cub18CUB_300001_SM_10006detail6reduce28DeviceReduceSingleTileKernelINS2_10policy_hubIfjN4cuda3std3__44plusIfEEE10Policy1000EPfSC_iS9_ffNS7_10__identityEEEvT0_T1_T2_T3_T4_T6_ --------------------------
	.section	.text._ZN3cub18CUB_300001_SM_10006detail6reduce28DeviceReduceSingleTileKernelINS2_10policy_hubIfjN4cuda3std3__44plusIfEEE10Policy1000EPfSC_iS9_ffNS7_10__identityEEEvT0_T1_T2_T3_T4_T6_,"ax",@progbits
	.align	128
        .global         _ZN3cub18CUB_300001_SM_10006detail6reduce28DeviceReduceSingleTileKernelINS2_10policy_hubIfjN4cuda3std3__44plusIfEEE10Policy1000EPfSC_iS9_ffNS7_10__identityEEEvT0_T1_T2_T3_T4_T6_
        .type           _ZN3cub18CUB_300001_SM_10006detail6reduce28DeviceReduceSingleTileKernelINS2_10policy_hubIfjN4cuda3std3__44plusIfEEE10Policy1000EPfSC_iS9_ffNS7_10__identityEEEvT0_T1_T2_T3_T4_T6_,@function
        .size           _ZN3cub18CUB_300001_SM_10006detail6reduce28DeviceReduceSingleTileKernelINS2_10policy_hubIfjN4cuda3std3__44plusIfEEE10Policy1000EPfSC_iS9_ffNS7_10__identityEEEvT0_T1_T2_T3_T4_T6_,(.L_x_239 - _ZN3cub18CUB_300001_SM_10006detail6reduce28DeviceReduceSingleTileKernelINS2_10policy_hubIfjN4cuda3std3__44plusIfEEE10Policy1000EPfSC_iS9_ffNS7_10__identityEEEvT0_T1_T2_T3_T4_T6_)
        .other          _ZN3cub18CUB_300001_SM_10006detail6reduce28DeviceReduceSingleTileKernelINS2_10policy_hubIfjN4cuda3std3__44plusIfEEE10Policy1000EPfSC_iS9_ffNS7_10__identityEEEvT0_T1_T2_T3_T4_T6_,@"STO_CUDA_ENTRY STV_DEFAULT"
_ZN3cub18CUB_300001_SM_10006detail6reduce28DeviceReduceSingleTileKernelINS2_10policy_hubIfjN4cuda3std3__44plusIfEEE10Policy1000EPfSC_iS9_ffNS7_10__identityEEEvT0_T1_T2_T3_T4_T6_:
.text._ZN3cub18CUB_300001_SM_10006detail6reduce28DeviceReduceSingleTileKernelINS2_10policy_hubIfjN4cuda3std3__44plusIfEEE10Policy1000EPfSC_iS9_ffNS7_10__identityEEEvT0_T1_T2_T3_T4_T6_:
        /* <DEDUP_REMOVED lines=13> */
.L_x_116:
        /* <DEDUP_REMOVED lines=16> */
.L_x_121:
[----:B------:R-:W-:Y:S05]  /*01d0*/  BSYNC.RECONVERGENT B1 ;  /* 0x0000000000017941 */ /* 0x000fea0003800200 */
.L_x_120:
        /* <DEDUP_REMOVED lines=16> */
.L_x_126:
        /* <DEDUP_REMOVED lines=9> */
.L_x_125:
[----:B------:R-:W-:Y:S05]  /*0370*/  BSYNC.RECONVERGENT B2 ;  /* 0x0000000000027941 */ /* 0x000fea0003800200 */
.L_x_124:
        /* <DEDUP_REMOVED lines=8> */
.L_x_129:
        /* <DEDUP_REMOVED lines=43> */
.L_x_128:
[----:B------:R-:W-:Y:S05]  /*06b0*/  BSYNC.RECONVERGENT B2 ;  /* 0x0000000000027941 */ /* 0x000fea0003800200 */
.L_x_127:
        /* <DEDUP_REMOVED lines=26> */
.L_x_131:
[----:B------:R-:W-:Y:S05]  /*0860*/  BSYNC.RECONVERGENT B2 ;  /* 0x0000000000027941 */ /* 0x000fea0003800200 */
.L_x_130:
        /* <DEDUP_REMOVED lines=12> */
.L_x_123:
[----:B------:R-:W-:Y:S05]  /*0930*/  BSYNC.RECONVERGENT B1 ;  /* 0x0000000000017941 */ /* 0x000fea0003800200 */
.L_x_122:
        /* <DEDUP_REMOVED lines=10> */
[----:B------:R-:W1:Y:S06]  /*09e0*/  SHFL.DOWN PT, R3, R0, 0x2, 0x1f ;  /* 0x08401f0000037f89 */ /* 0x000e6c00000e0000 */
[----:B------:R-:W2:Y:S01]  /*09f0*/  @!P1 S2R R6, SR_CgaCtaId ;  /* 0x0000000000069919 */ /* 0x000ea20000008800 */
[----:B0-----:R-:W-:Y:S02]  /*0a00*/  @!P1 MOV R5, 0x400 ;  /* 0x0000040000059802 */ /* 0x001fe40000000f00 */
[----:B------:R-:W-:-:S04]  /*0a10*/  @!P1 SHF.R.U32.HI R4, RZ, 0x3, R2 ;  /* 0x00000003ff049819 */ /* 0x000fc80000011602 */
[----:B------:R-:W-:Y:S01]  /*0a20*/  @!P1 LOP3.LUT R4, R4, 0x7c, RZ, 0xc0, !PT ;  /* 0x0000007c04049812 */ /* 0x000fe200078ec0ff */
[----:B-1----:R-:W-:Y:S01]  /*0a30*/  @!P0 FADD R0, R0, R3 ;  /* 0x0000000300008221 */ /* 0x002fe20000000000 */
[----:B------:R-:W-:-:S04]  /*0a40*/  ISETP.GT.AND P0, PT, R8, 0x1b, PT ;  /* 0x0000001b0800780c */ /* 0x000fc80003f04270 */
[----:B------:R-:W0:Y:S01]  /*0a50*/  SHFL.DOWN PT, R3, R0, 0x4, 0x1f ;  /* 0x08801f0000037f89 */ /* 0x000e2200000e0000 */
[----:B--2---:R-:W-:-:S04]  /*0a60*/  @!P1 LEA R5, R6, R5, 0x18 ;  /* 0x0000000506059211 */ /* 0x004fc800078ec0ff */
        /* <DEDUP_REMOVED lines=16> */
[----:B0-----:R-:W0:Y:S04]  /*0b70*/  LDS.128 R4, [UR4+0x10] ;  /* 0x00001004ff047984 */ /* 0x001e280008000c00 */
[----:B------:R-:W1:Y:S04]  /*0b80*/  LDS.128 R12, [UR4+0x20] ;  /* 0x00002004ff0c7984 */ /* 0x000e680008000c00 */
[----:B------:R-:W2:Y:S04]  /*0b90*/  LDS.128 R8, [UR4+0x30] ;  /* 0x00003004ff087984 */ /* 0x000ea80008000c00 */
[----:B------:R-:W3:Y:S01]  /*0ba0*/  LDS.128 R16, [UR4+0x40] ;  /* 0x00004004ff107984 */ /* 0x000ee20008000c00 */
[----:B0-----:R-:W-:-:S04]  /*0bb0*/  FADD R5, R0, R5 ;  /* 0x0000000500057221 */ /* 0x001fc80000000000 */
[----:B------:R-:W-:-:S04]  /*0bc0*/  FADD R6, R5, R6 ;  /* 0x0000000605067221 */ /* 0x000fc80000000000 */
[----:B------:R-:W-:-:S04]  /*0bd0*/  FADD R7, R6, R7 ;  /* 0x0000000706077221 */ /* 0x000fc80000000000 */
[----:B-1----:R-:W-:-:S04]  /*0be0*/  FADD R12, R7, R12 ;  /* 0x0000000c070c7221 */ /* 0x002fc80000000000 */
[----:B------:R-:W-:-:S04]  /*0bf0*/  FADD R13, R12, R13 ;  /* 0x0000000d0c0d7221 */ /* 0x000fc80000000000 */
[----:B------:R-:W-:-:S04]  /*0c00*/  FADD R14, R13, R14 ;  /* 0x0000000e0d0e7221 */ /* 0x000fc80000000000 */
[----:B------:R-:W-:-:S04]  /*0c10*/  FADD R15, R14, R15 ;  /* 0x0000000f0e0f7221 */ /* 0x000fc80000000000 */
[----:B--2---:R-:W-:-:S04]  /*0c20*/  FADD R8, R15, R8 ;  /* 0x000000080f087221 */ /* 0x004fc80000000000 */
[----:B------:R-:W-:-:S04]  /*0c30*/  FADD R9, R8, R9 ;  /* 0x0000000908097221 */ /* 0x000fc80000000000 */
[----:B------:R-:W-:-:S04]  /*0c40*/  FADD R10, R9, R10 ;  /* 0x0000000a090a7221 */ /* 0x000fc80000000000 */
[----:B------:R-:W-:-:S04]  /*0c50*/  FADD R11, R10, R11 ;  /* 0x0000000b0a0b7221 */ /* 0x000fc80000000000 */
[----:B---3--:R-:W-:-:S04]  /*0c60*/  FADD R16, R11, R16 ;  /* 0x000000100b107221 */ /* 0x008fc80000000000 */
[----:B------:R-:W-:-:S04]  /*0c70*/  FADD R17, R16, R17 ;  /* 0x0000001110117221 */ /* 0x000fc80000000000 */
[----:B------:R-:W-:-:S04]  /*0c80*/  FADD R18, R17, R18 ;  /* 0x0000001211127221 */ /* 0x000fc80000000000 */
[----:B------:R-:W-:Y:S01]  /*0c90*/  FADD R0, R18, R19 ;  /* 0x0000001312007221 */ /* 0x000fe20000000000 */
[----:B------:R-:W-:Y:S06]  /*0ca0*/  BRA `(.L_x_133) ;  /* 0x0000003400707947 */ /* 0x000fec0003800000 */
.L_x_132:
        /* <DEDUP_REMOVED lines=23> */
[-C--:B------:R-:W-:Y:S02]  /*0e20*/  ISETP.GT.AND P0, PT, R5, R4.reuse, PT ;  /* 0x000000040500720c */ /* 0x080fe40003f04270 */
[----:B------:R-:W-:Y:S02]  /*0e30*/  IADD3 R5, PT, PT, R9, 0x10, RZ ;  /* 0x0000001009057810 */ /* 0x000fe40007ffe0ff */
        /* <DEDUP_REMOVED lines=20> */
[----:B------:R-:W0:Y:S04]  /*0f80*/  LDS.128 R16, [UR4+0x10] ;  /* 0x00001004ff107984 */ /* 0x000e280008000c00 */
[----:B----4-:R-:W1:Y:S04]  /*0f90*/  LDS.128 R4, [UR4+0x20] ;  /* 0x00002004ff047984 */ /* 0x010e680008000c00 */
[----:B------:R-:W2:Y:S04]  /*0fa0*/  LDS.128 R8, [UR4+0x30] ;  /* 0x00003004ff087984 */ /* 0x000ea80008000c00 */
[----:B------:R-:W3:Y:S01]  /*0fb0*/  LDS.128 R12, [UR4+0x40] ;  /* 0x00004004ff0c7984 */ /* 0x000ee20008000c00 */
[----:B0-----:R-:W-:Y:S01]  /*0fc0*/  @P2 FADD R0, R0, R17 ;  /* 0x0000001100002221 */ /* 0x001fe20000000000 */
[----:B------:R-:W-:-:S03]  /*0fd0*/  ISETP.GT.AND P2, PT, R3, 0x80, PT ;  /* 0x000000800300780c */ /* 0x000fc60003f44270 */
[----:B------:R-:W-:Y:S01]  /*0fe0*/  @P3 FADD R0, R0, R18 ;  /* 0x0000001200003221 */ /* 0x000fe20000000000 */
[----:B------:R-:W-:-:S03]  /*0ff0*/  ISETP.GT.AND P3, PT, R3, 0xa0, PT ;  /* 0x000000a00300780c */ /* 0x000fc60003f64270 */
[----:B------:R-:W-:Y:S01]  /*1000*/  @P1 FADD R0, R0, R19 ;  /* 0x0000001300001221 */ /* 0x000fe20000000000 */
[----:B------:R-:W-:-:S05]  /*1010*/  ISETP.GT.AND P1, PT, R3, 0xe0, PT ;  /* 0x000000e00300780c */ /* 0x000fca0003f24270 */
[----:B-1----:R-:W-:Y:S01]  /*1020*/  @P2 FADD R0, R0, R4 ;  /* 0x0000000400002221 */ /* 0x002fe20000000000 */
[----:B------:R-:W-:-:S03]  /*1030*/  ISETP.GT.AND P2, PT, R3, 0x100, PT ;  /* 0x000001000300780c */ /* 0x000fc60003f44270 */
[----:B------:R-:W-:Y:S01]  /*1040*/  @P3 FADD R0, R0, R5 ;  /* 0x0000000500003221 */ /* 0x000fe20000000000 */
[----:B------:R-:W-:-:S03]  /*1050*/  ISETP.GT.AND P3, PT, R3, 0x120, PT ;  /* 0x000001200300780c */ /* 0x000fc60003f64270 */
[----:B------:R-:W-:Y:S01]  /*1060*/  @P4 FADD R0, R0, R6 ;  /* 0x0000000600004221 */ /* 0x000fe20000000000 */
[----:B------:R-:W-:-:S03]  /*1070*/  ISETP.GT.AND P4, PT, R3, 0x140, PT ;  /* 0x000001400300780c */ /* 0x000fc60003f84270 */
[----:B------:R-:W-:Y:S01]  /*1080*/  @P1 FADD R0, R0, R7 ;  /* 0x0000000700001221 */ /* 0x000fe20000000000 */
[----:B------:R-:W-:-:S03]  /*1090*/  ISETP.GT.AND P1, PT, R3, 0x160, PT ;  /* 0x000001600300780c */ /* 0x000fc60003f24270 */
[----:B--2---:R-:W-:Y:S01]  /*10a0*/  @P2 FADD R0, R0, R8 ;  /* 0x0000000800002221 */ /* 0x004fe20000000000 */
[----:B------:R-:W-:-:S03]  /*10b0*/  ISETP.GT.AND P2, PT, R3, 0x180, PT ;  /* 0x000001800300780c */ /* 0x000fc60003f44270 */
[----:B------:R-:W-:Y:S01]  /*10c0*/  @P3 FADD R0, R0, R9 ;  /* 0x0000000900003221 */ /* 0x000fe20000000000 */
[----:B------:R-:W-:-:S03]  /*10d0*/  ISETP.GT.AND P3, PT, R3, 0x1a0, PT ;  /* 0x000001a00300780c */ /* 0x000fc60003f64270 */
[----:B------:R-:W-:Y:S01]  /*10e0*/  @P4 FADD R0, R0, R10 ;  /* 0x0000000a00004221 */ /* 0x000fe20000000000 */
[----:B------:R-:W-:-:S03]  /*10f0*/  ISETP.GT.AND P4, PT, R3, 0x1c0, PT ;  /* 0x000001c00300780c */ /* 0x000fc60003f84270 */
[----:B------:R-:W-:Y:S01]  /*1100*/  @P1 FADD R0, R0, R11 ;  /* 0x0000000b00001221 */ /* 0x000fe20000000000 */
[----:B------:R-:W-:-:S03]  /*1110*/  ISETP.GT.AND P1, PT, R3, 0x1e0, PT ;  /* 0x000001e00300780c */ /* 0x000fc60003f24270 */
[----:B---3--:R-:W-:-:S04]  /*1120*/  @P2 FADD R0, R0, R12 ;  /* 0x0000000c00002221 */ /* 0x008fc80000000000 */
[----:B------:R-:W-:-:S04]  /*1130*/  @P3 FADD R0, R0, R13 ;  /* 0x0000000d00003221 */ /* 0x000fc80000000000 */
[----:B------:R-:W-:-:S04]  /*1140*/  @P4 FADD R0, R0, R14 ;  /* 0x0000000e00004221 */ /* 0x000fc80000000000 */
[----:B------:R-:W-:Y:S01]  /*1150*/  @P1 FADD R0, R0, R15 ;  /* 0x0000000f00001221 */ /* 0x000fe20000000000 */
[----:B------:R-:W-:Y:S06]  /*1160*/  BRA `(.L_x_133) ;  /* 0x0000003000407947 */ /* 0x000fec0003800000 */
.L_x_119:
[----:B------:R-:W0:Y:S01]  /*1170*/  S2R R2, SR_TID.X ;  /* 0x0000000000027919 */ /* 0x000e220000002100 */
[----:B------:R-:W1:Y:S01]  /*1180*/  LDC.64 R4, c[0x0][0x380] ;  /* 0x0000e000ff047b82 */ /* 0x000e620000000a00 */
[----:B0-----:R-:W-:-:S05]  /*1190*/  SHF.L.U32 R7, R2, 0x1, RZ ;  /* 0x0000000102077819 */ /* 0x001fca00000006ff */
[----:B-1----:R-:W-:-:S05]  /*11a0*/  IMAD.WIDE.U32 R4, R7, 0x4, R4 ;  /* 0x0000000407047825 */ /* 0x002fca00078e0004 */
[----:B------:R-:W2:Y:S04]  /*11b0*/  LDG.E.64.CONSTANT R14, desc[UR6][R4.64] ;  /* 0x00000006040e7981 */ /* 0x000ea8000c1e9b00 */
[----:B------:R-:W3:Y:S04]  /*11c0*/  LDG.E.64.CONSTANT R16, desc[UR6][R4.64+0x1000] ;  /* 0x0010000604107981 */ /* 0x000ee8000c1e9b00 */
[----:B------:R-:W4:Y:S04]  /*11d0*/  LDG.E.64.CONSTANT R18, desc[UR6][R4.64+0x2000] ;  /* 0x0020000604127981 */ /* 0x000f28000c1e9b00 */
[----:B------:R-:W5:Y:S04]  /*11e0*/  LDG.E.64.CONSTANT R20, desc[UR6][R4.64+0x3000] ;  /* 0x0030000604147981 */ /* 0x000f68000c1e9b00 */
[----:B------:R-:W5:Y:S04]  /*11f0*/  LDG.E.64.CONSTANT R12, desc[UR6][R4.64+0x4000] ;  /* 0x00400006040c7981 */ /* 0x000f68000c1e9b00 */
[----:B------:R-:W5:Y:S04]  /*1200*/  LDG.E.64.CONSTANT R10, desc[UR6][R4.64+0x5000] ;  /* 0x00500006040a7981 */ /* 0x000f68000c1e9b00 */
[----:B------:R-:W5:Y:S04]  /*1210*/  LDG.E.64.CONSTANT R6, desc[UR6][R4.64+0x6000] ;  /* 0x0060000604067981 */ /* 0x000f68000c1e9b00 */
[----:B------:R-:W5:Y:S01]  /*1220*/  LDG.E.64.CONSTANT R8, desc[UR6][R4.64+0x7000] ;  /* 0x0070000604087981 */ /* 0x000f62000c1e9b00 */
[----:B------:R-:W-:Y:S01]  /*1230*/  ISETP.GE.U32.AND P0, PT, R3, 0x4000, PT ;  /* 0x000040000300780c */ /* 0x000fe20003f06070 */
[----:B--2---:R-:W-:Y:S01]  /*1240*/  FADD R14, R14, R15 ;  /* 0x0000000f0e0e7221 */ /* 0x004fe20000000000 */
[----:B---3--:R-:W-:Y:S01]  /*1250*/  FADD R17, R16, R17 ;  /* 0x0000001110117221 */ /* 0x008fe20000000000 */
[----:B----4-:R-:W-:-:S03]  /*1260*/  FADD R18, R18, R19 ;  /* 0x0000001312127221 */ /* 0x010fc60000000000 */
[----:B------:R-:W-:Y:S01]  /*1270*/  FADD R14, R14, R17 ;  /* 0x000000110e0e7221 */ /* 0x000fe20000000000 */
[----:B-----5:R-:W-:Y:S01]  /*1280*/  FADD R21, R20, R21 ;  /* 0x0000001514157221 */ /* 0x020fe20000000000 */
[----:B------:R-:W-:Y:S02]  /*1290*/  HFMA2 R20, -RZ, RZ, 0, 0.0078125 ;  /* 0x00002000ff147431 */ /* 0x000fe400000001ff */
[----:B------:R-:W-:Y:S01]  /*12a0*/  FADD R12, R12, R13 ;  /* 0x0000000d0c0c7221 */ /* 0x000fe20000000000 */
[----:B------:R-:W-:Y:S01]  /*12b0*/  FADD R21, R18, R21 ;  /* 0x0000001512157221 */ /* 0x000fe20000000000 */
[----:B------:R-:W-:-:S03]  /*12c0*/  FADD R11, R10, R11 ;  /* 0x0000000b0a0b7221 */ /* 0x000fc60000000000 */
[----:B------:R-:W-:Y:S01]  /*12d0*/  FADD R14, R14, R21 ;  /* 0x000000150e0e7221 */ /* 0x000fe20000000000 */
[----:B------:R-:W-:Y:S01]  /*12e0*/  FADD R6, R6, R7 ;  /* 0x0000000706067221 */ /* 0x000fe20000000000 */
[----:B------:R-:W-:Y:S01]  /*12f0*/  FADD R11, R12, R11 ;  /* 0x0000000b0c0b7221 */ /* 0x000fe20000000000 */
[----:B------:R-:W-:-:S04]  /*1300*/  FADD R9, R8, R9 ;  /* 0x0000000908097221 */ /* 0x000fc80000000000 */
[----:B------:R-:W-:-:S04]  /*1310*/  FADD R6, R6, R9 ;  /* 0x0000000906067221 */ /* 0x000fc80000000000 */
[----:B------:R-:W-:-:S04]  /*1320*/  FADD R11, R11, R6 ;  /* 0x000000060b0b7221 */ /* 0x000fc80000000000 */
[----:B------:R-:W-:Y:S01]  /*1330*/  FADD R0, R14, R11 ;  /* 0x0000000b0e007221 */ /* 0x000fe20000000000 */
[----:B------:R-:W-:Y:S06]  /*1340*/  @!P0 BRA `(.L_x_134) ;  /* 0x00000000008c8947 */ /* 0x000fec0003800000 */
[----:B------:R-:W0:Y:S01]  /*1350*/  LDC R24, c[0x0][0x390] ;  /* 0x0000e400ff187b82 */ /* 0x000e220000000800 */
[----:B------:R-:W-:Y:S02]  /*1360*/  IADD3 R21, PT, PT, R3, -0x2000, RZ ;  /* 0xffffe00003157810 */ /* 0x000fe40007ffe0ff */
[----:B------:R-:W-:-:S07]  /*1370*/  MOV R20, 0x2000 ;  /* 0x0000200000147802 */ /* 0x000fce0000000f00 */
.L_x_136:
[----:B------:R-:W-:-:S05]  /*1380*/  IMAD.WIDE R26, R20, 0x4, R4 ;  /* 0x00000004141a7825 */ /* 0x000fca00078e0204 */
[----:B------:R-:W2:Y:S04]  /*1390*/  LDG.E.64.CONSTANT R14, desc[UR6][R26.64+0x6000] ;  /* 0x006000061a0e7981 */ /* 0x000ea8000c1e9b00 */
[----:B------:R-:W2:Y:S04]  /*13a0*/  LDG.E.64.CONSTANT R6, desc[UR6][R26.64+0x7000] ;  /* 0x007000061a067981 */ /* 0x000ea8000c1e9b00 */
[----:B------:R-:W3:Y:S04]  /*13b0*/  LDG.E.64.CONSTANT R22, desc[UR6][R26.64] ;  /* 0x000000061a167981 */ /* 0x000ee8000c1e9b00 */
[----:B------:R-:W4:Y:S04]  /*13c0*/  LDG.E.64.CONSTANT R18, desc[UR6][R26.64+0x1000] ;  /* 0x001000061a127981 */ /* 0x000f28000c1e9b00 */
[----:B------:R-:W5:Y:S04]  /*13d0*/  LDG.E.64.CONSTANT R16, desc[UR6][R26.64+0x2000] ;  /* 0x002000061a107981 */ /* 0x000f68000c1e9b00 */
[----:B------:R-:W5:Y:S04]  /*13e0*/  LDG.E.64.CONSTANT R12, desc[UR6][R26.64+0x3000] ;  /* 0x003000061a0c7981 */ /* 0x000f68000c1e9b00 */
[----:B------:R-:W5:Y:S04]  /*13f0*/  LDG.E.64.CONSTANT R10, desc[UR6][R26.64+0x4000] ;  /* 0x004000061a0a7981 */ /* 0x000f68000c1e9b00 */
[----:B------:R-:W5:Y:S01]  /*1400*/  LDG.E.64.CONSTANT R8, desc[UR6][R26.64+0x5000] ;  /* 0x005000061a087981 */ /* 0x000f62000c1e9b00 */
[----:B0-----:R-:W-:Y:S01]  /*1410*/  MOV R3, R24 ;  /* 0x0000001800037202 */ /* 0x001fe20000000f00 */
[----:B--2---:R-:W-:-:S03]  /*1420*/  FADD R15, R15, R6 ;  /* 0x000000060f0f7221 */ /* 0x004fc60000000000 */
[----:B------:R-:W-:Y:S01]  /*1430*/  IADD3 R6, PT, PT, -R20, R3, RZ ;  /* 0x0000000314067210 */ /* 0x000fe20007ffe1ff */
[----:B---3--:R-:W-:-:S03]  /*1440*/  FADD R0, R22, R0 ;  /* 0x0000000016007221 */ /* 0x008fc60000000000 */
[----:B------:R-:W-:Y:S01]  /*1450*/  ISETP.GE.AND P0, PT, R6, 0x2000, PT ;  /* 0x000020000600780c */ /* 0x000fe20003f06270 */
[----:B----4-:R-:W-:Y:S01]  /*1460*/  FADD R23, R23, R18 ;  /* 0x0000001217177221 */ /* 0x010fe20000000000 */
[----:B-----5:R-:W-:Y:S01]  /*1470*/  FADD R18, R19, R16 ;  /* 0x0000001013127221 */ /* 0x020fe20000000000 */
[----:B------:R-:W-:Y:S01]  /*1480*/  FADD R17, R17, R12 ;  /* 0x0000000c11117221 */ /* 0x000fe20000000000 */
[----:B------:R-:W-:Y:S01]  /*1490*/  FADD R12, R13, R10 ;  /* 0x0000000a0d0c7221 */ /* 0x000fe20000000000 */
[----:B------:R-:W-:Y:S01]  /*14a0*/  FADD R11, R11, R8 ;  /* 0x000000080b0b7221 */ /* 0x000fe20000000000 */
[----:B------:R-:W-:Y:S01]  /*14b0*/  FADD R8, R9, R14 ;  /* 0x0000000e09087221 */ /* 0x000fe20000000000 */
[----:B------:R-:W-:Y:S01]  /*14c0*/  FADD R0, R0, R23 ;  /* 0x0000001700007221 */ /* 0x000fe20000000000 */
[----:B------:R-:W-:Y:S01]  /*14d0*/  FADD R17, R18, R17 ;  /* 0x0000001112117221 */ /* 0x000fe20000000000 */
[----:B------:R-:W-:Y:S01]  /*14e0*/  FADD R11, R12, R11 ;  /* 0x0000000b0c0b7221 */ /* 0x000fe20000000000 */
[----:B------:R-:W-:-:S02]  /*14f0*/  FADD R8, R8, R15 ;  /* 0x0000000f08087221 */ /* 0x000fc40000000000 */
[----:B------:R-:W-:Y:S02]  /*1500*/  FADD R0, R0, R17 ;  /* 0x0000001100007221 */ /* 0x000fe40000000000 */
[----:B------:R-:W-:-:S04]  /*1510*/  FADD R11, R11, R8 ;  /* 0x000000080b0b7221 */ /* 0x000fc80000000000 */
[----:B------:R-:W-:-:S04]  /*1520*/  FADD R11, R0, R11 ;  /* 0x0000000b000b7221 */ /* 0x000fc80000000000 */
[----:B------:R-:W-:Y:S01]  /*1530*/  FADD R0, R7, R11 ;  /* 0x0000000b07007221 */ /* 0x000fe20000000000 */
[----:B------:R-:W-:Y:S06]  /*1540*/  @!P0 BRA `(.L_x_135) ;  /* 0x0000000800308947 */ /* 0x000fec0003800000 */
[----:B------:R-:W-:-:S04]  /*1550*/  IADD3 R20, PT, PT, R20, 0x2000, RZ ;  /* 0x0000200014147810 */ /* 0x000fc80007ffe0ff */
[----:B------:R-:W-:-:S13]  /*1560*/  ISETP.GT.AND P0, PT, R20, R21, PT ;  /* 0x000000151400720c */ /* 0x000fda0003f04270 */
[----:B------:R-:W-:Y:S05]  /*1570*/  @!P0 BRA `(.L_x_136) ;  /* 0xfffffffc00808947 */ /* 0x000fea000383ffff */
.L_x_134:
        /* <DEDUP_REMOVED lines=20> */
.L_x_140:
        /* <DEDUP_REMOVED lines=8> */
.L_x_139:
[----:B------:R-:W-:Y:S05]  /*1740*/  BSYNC.RECONVERGENT B2 ;  /* 0x0000000000027941 */ /* 0x000fea0003800200 */
.L_x_138:
[----:B------:R-:W-:Y:S05]  /*1750*/  @!P1 BRA `(.L_x_137) ;  /* 0x0000000400a89947 */ /* 0x000fea0003800000 */
[----:B------:R-:W0:Y:S01]  /*1760*/  LDCU.64 UR4, c[0x0][0x380] ;  /* 0x00007000ff0477ac */ /* 0x000e220008000a00 */
[----:B------:R-:W-:Y:S01]  /*1770*/  IADD3 R5, PT, PT, R11, -R10, RZ ;  /* 0x8000000a0b057210 */ /* 0x000fe20007ffe0ff */
[----:B------:R-:W-:Y:S01]  /*1780*/  BSSY.RECONVERGENT B2, `(.L_x_141) ;  /* 0x000003b000027945 */ /* 0x000fe20003800200 */
[----:B------:R-:W-:Y:S02]  /*1790*/  IADD3 R3, P0, PT, R10, R20, RZ ;  /* 0x000000140a037210 */ /* 0x000fe40007f1e0ff */
[----:B------:R-:W-:Y:S02]  /*17a0*/  ISETP.GT.AND P1, PT, R5, 0x1800, PT ;  /* 0x000018000500780c */ /* 0x000fe40003f24270 */
[----:B------:R-:W-:Y:S02]  /*17b0*/  IADD3.X R6, PT, PT, RZ, RZ, RZ, P0, !PT ;  /* 0x000000ffff067210 */ /* 0x000fe400007fe4ff */
[----:B0-----:R-:W-:-:S04]  /*17c0*/  LEA R4, P0, R3, UR4, 0x2 ;  /* 0x0000000403047c11 */ /* 0x001fc8000f8010ff */
[----:B------:R-:W-:Y:S02]  /*17d0*/  LEA.HI.X R3, R3, UR5, R6, 0x2, P0 ;  /* 0x0000000503037c11 */ /* 0x000fe400080f1406 */
[----:B------:R-:W-:-:S04]  /*17e0*/  IADD3 R4, P0, PT, R4, 0x1000, RZ ;  /* 0x0000100004047810 */ /* 0x000fc80007f1e0ff */
[----:B------:R-:W-:Y:S02]  /*17f0*/  IADD3.X R5, PT, PT, RZ, R3, RZ, P0, !PT ;  /* 0x00000003ff057210 */ /* 0x000fe400007fe4ff */
[----:B------:R-:W-:Y:S02]  /*1800*/  PLOP3.LUT P0, PT, PT, PT, PT, 0x80, 0x8 ;  /* 0x000000000008781c */ /* 0x000fe40003f0f070 */
[----:B------:R-:W-:Y:S01]  /*1810*/  IADD3 R3, PT, PT, R10, R20, RZ ;  /* 0x000000140a037210 */ /* 0x000fe20007ffe0ff */
[----:B------:R-:W-:Y:S10]  /*1820*/  @!P1 BRA `(.L_x_142) ;  /* 0x0000000000c09947 */ /* 0x000ff40003800000 */
[----:B------:R-:W-:Y:S02]  /*1830*/  PLOP3.LUT P0, PT, PT, PT, PT, 0x8, 0x80 ;  /* 0x000000000080781c */ /* 0x000fe40003f0e170 */
[----:B------:R-:W-:-:S11]  /*1840*/  IADD3 R13, PT, PT, R11, -0x1800, RZ ;  /* 0xffffe8000b0d7810 */ /* 0x000fd60007ffe0ff */
.L_x_143:
        /* <DEDUP_REMOVED lines=46> */
.L_x_142:
[----:B------:R-:W-:Y:S05]  /*1b30*/  BSYNC.RECONVERGENT B2 ;  /* 0x0000000000027941 */ /* 0x000fea0003800200 */
.L_x_141:
        /* <DEDUP_REMOVED lines=31> */
.L_x_145:
[----:B------:R-:W-:Y:S05]  /*1d30*/  BSYNC.RECONVERGENT B2 ;  /* 0x0000000000027941 */ /* 0x000fea0003800200 */
.L_x_144:
        /* <DEDUP_REMOVED lines=9> */
[----:B----4-:R-:W-:-:S04]  /*1dd0*/  FADD R0, R0, R3 ;  /* 0x0000000300007221 */ /* 0x010fc80000000000 */
[----:B--2---:R-:W-:-:S04]  /*1de0*/  FADD R0, R0, R9 ;  /* 0x0000000900007221 */ /* 0x004fc80000000000 */
[----:B---3--:R-:W-:-:S07]  /*1df0*/  FADD R0, R0, R11 ;  /* 0x0000000b00007221 */ /* 0x008fce0000000000 */
.L_x_137:
[----:B------:R-:W-:Y:S05]  /*1e00*/  BSYNC.RECONVERGENT B1 ;  /* 0x0000000000017941 */ /* 0x000fea0003800200 */
.L_x_135:
        /* <DEDUP_REMOVED lines=32> */
[----:B---3--:R-:W0:Y:S04]  /*2010*/  LDS.128 R4, [UR4+0x10] ;  /* 0x00001004ff047984 */ /* 0x008e280008000c00 */
        /* <DEDUP_REMOVED lines=19> */
.L_x_118:
        /* <DEDUP_REMOVED lines=12> */
.L_x_148:
[----:B------:R-:W-:Y:S05]  /*2210*/  BSYNC.RECONVERGENT B1 ;  /* 0x0000000000017941 */ /* 0x000fea0003800200 */
.L_x_147:
        /* <DEDUP_REMOVED lines=16> */
.L_x_153:
        /* <DEDUP_REMOVED lines=9> */
.L_x_152:
[----:B------:R-:W-:Y:S05]  /*23b0*/  BSYNC.RECONVERGENT B2 ;  /* 0x0000000000027941 */ /* 0x000fea0003800200 */
.L_x_151:
        /* <DEDUP_REMOVED lines=8> */
.L_x_156:
        /* <DEDUP_REMOVED lines=43> */
.L_x_155:
[----:B------:R-:W-:Y:S05]  /*26f0*/  BSYNC.RECONVERGENT B2 ;  /* 0x0000000000027941 */ /* 0x000fea0003800200 */
.L_x_154:
        /* <DEDUP_REMOVED lines=26> */
.L_x_158:
[----:B------:R-:W-:Y:S05]  /*28a0*/  BSYNC.RECONVERGENT B2 ;  /* 0x0000000000027941 */ /* 0x000fea0003800200 */
.L_x_157:
        /* <DEDUP_REMOVED lines=12> */
.L_x_150:
[----:B------:R-:W-:Y:S05]  /*2970*/  BSYNC.RECONVERGENT B1 ;  /* 0x0000000000017941 */ /* 0x000fea0003800200 */
.L_x_149:
[----:B------:R-:W-:Y:S02]  /*2980*/  ISETP.GE.AND P0, PT, R3, 0x200, PT ;  /* 0x000002000300780c */ /* 0x000fe40003f06270 */
[----:B0----5:R-:W-:-:S11]  /*2990*/  MOV R5, R0 ;  /* 0x0000000000057202 */ /* 0x021fd60000000f00 */
[----:B------:R-:W-:Y:S05]  /*29a0*/  @!P0 BRA `(.L_x_159) ;  /* 0x0000000000d08947 */ /* 0x000fea0003800000 */
[----:B------:R-:W0:Y:S01]  /*29b0*/  S2R R7, SR_LANEID ;  /* 0x0000000000077919 */ /* 0x000e220000000000 */
[----:B------:R-:W1:Y:S02]  /*29c0*/  SHFL.DOWN PT, R0, R5, 0x1, 0x1f ;  /* 0x08201f0005007f89 */ /* 0x000e6400000e0000 */
[----:B-1----:R-:W-:Y:S01]  /*29d0*/  FADD R0, R0, R5 ;  /* 0x0000000500007221 */ /* 0x002fe20000000000 */
[C---:B0-----:R-:W-:Y:S02]  /*29e0*/  ISETP.GT.AND P0, PT, R7.reuse, 0x1e, PT ;  /* 0x0000001e0700780c */ /* 0x041fe40003f04270 */
[----:B------:R-:W-:Y:S02]  /*29f0*/  ISETP.NE.AND P1, PT, R7, RZ, PT ;  /* 0x000000ff0700720c */ /* 0x000fe40003f25270 */
        /* <DEDUP_REMOVED lines=27> */
[----:B--2---:R-:W0:Y:S04]  /*2bb0*/  LDS.128 R4, [UR4+0x10] ;  /* 0x00001004ff047984 */ /* 0x004e280008000c00 */
        /* <DEDUP_REMOVED lines=19> */
.L_x_159:
[----:B------:R-:W0:Y:S01]  /*2cf0*/  S2R R4, SR_LANEID ;  /* 0x0000000000047919 */ /* 0x000e220000000000 */
[----:B------:R-:W-:-:S04]  /*2d00*/  LOP3.LUT R0, R2, 0x3e0, RZ, 0xc0, !PT ;  /* 0x000003e002007812 */ /* 0x000fc800078ec0ff */
[----:B------:R-:W-:Y:S02]  /*2d10*/  IADD3 R6, PT, PT, R0, 0x20, RZ ;  /* 0x0000002000067810 */ /* 0x000fe40007ffe0ff */
[----:B------:R-:W-:Y:S02]  /*2d20*/  LOP3.LUT R0, RZ, R0, RZ, 0x33, !PT ;  /* 0x00000000ff007212 */ /* 0x000fe400078e33ff */
[-C--:B------:R-:W-:Y:S02]  /*2d30*/  ISETP.GT.AND P0, PT, R6, R3.reuse, PT ;  /* 0x000000030600720c */ /* 0x080fe40003f04270 */
[----:B------:R-:W-:-:S04]  /*2d40*/  IADD3 R0, PT, PT, R0, R3, RZ ;  /* 0x0000000300007210 */ /* 0x000fc80007ffe0ff */
[----:B------:R-:W-:-:S05]  /*2d50*/  SEL R6, R0, 0x1f, P0 ;  /* 0x0000001f00067807 */ /* 0x000fca0000000000 */
[----:B------:R-:W1:Y:S01]  /*2d60*/  SHFL.DOWN PT, R0, R5, 0x1, R6 ;  /* 0x0820000005007989 */ /* 0x000e6200000e0006 */
[C---:B0-----:R-:W-:Y:S02]  /*2d70*/  ISETP.GE.AND P0, PT, R4.reuse, R6, PT ;  /* 0x000000060400720c */ /* 0x041fe40003f06270 */
[C---:B------:R-:W-:Y:S02]  /*2d80*/  IADD3 R7, PT, PT, R4.reuse, 0x2, RZ ;  /* 0x0000000204077810 */ /* 0x040fe40007ffe0ff */
[----:B------:R-:W-:-:S09]  /*2d90*/  ISETP.NE.AND P1, PT, R4, RZ, PT ;  /* 0x000000ff0400720c */ /* 0x000fd20003f25270 */
[----:B-1----:R-:W-:Y:S01]  /*2da0*/  @!P0 FADD R5, R0, R5 ;  /* 0x0000000500058221 */ /* 0x002fe20000000000 */
[-C--:B------:R-:W-:Y:S02]  /*2db0*/  ISETP.GT.AND P0, PT, R7, R6.reuse, PT ;  /* 0x000000060700720c */ /* 0x080fe40003f04270 */
[----:B------:R-:W-:Y:S01]  /*2dc0*/  IADD3 R7, PT, PT, R4, 0x4, RZ ;  /* 0x0000000404077810 */ /* 0x000fe20007ffe0ff */
[----:B------:R-:W0:Y:S01]  /*2dd0*/  @!P1 S2R R8, SR_CgaCtaId ;  /* 0x0000000000089919 */ /* 0x000e220000008800 */
        /* <DEDUP_REMOVED lines=31> */
[----:B-1----:R-:W1:Y:S04]  /*2fd0*/  LDS.128 R4, [UR4+0x20] ;  /* 0x00002004ff047984 */ /* 0x002e680008000c00 */
        /* <DEDUP_REMOVED lines=29> */
.L_x_146:
        /* <DEDUP_REMOVED lines=28> */
[----:B------:R-:W-:Y:S02]  /*3370*/  HFMA2 R11, -RZ, RZ, 0, 0.0078125 ;  /* 0x00002000ff0b7431 */ /* 0x000fe400000001ff */
[----:B------:R-:W-:-:S04]  /*3380*/  FADD R15, R14, R15 ;  /* 0x0000000f0e0f7221 */ /* 0x000fc80000000000 */
        /* <DEDUP_REMOVED lines=10> */
.L_x_162:
[----:B------:R-:W-:-:S05]  /*3430*/  IMAD.WIDE R2, R11, 0x4, R4 ;  /* 0x000000040b027825 */ /* 0x000fca00078e0204 */
        /* <DEDUP_REMOVED lines=15> */
[----:B------:R0:W5:Y:S02]  /*3530*/  LDG.E.CONSTANT R18, desc[UR6][R2.64+0x7800] ;  /* 0x0078000602127981 */ /* 0x000164000c1e9900 */
[----:B0-----:R-:W-:-:S04]  /*3540*/  MOV R3, R7 ;  /* 0x0000000700037202 */ /* 0x001fc80000000f00 */
[----:B------:R-:W-:-:S04]  /*3550*/  IADD3 R2, PT, PT, -R11, R3, RZ ;  /* 0x000000030b027210 */ /* 0x000fc80007ffe1ff */
[----:B------:R-:W-:Y:S01]  /*3560*/  ISETP.GE.AND P0, PT, R2, 0x2000, PT ;  /* 0x000020000200780c */ /* 0x000fe20003f06270 */
        /* <DEDUP_REMOVED lines=13> */
[----:B------:R-:W-:-:S04]  /*3640*/  FADD R15, R15, R12 ;  /* 0x0000000c0f0f7221 */ /* 0x000fc80000000000 */
[----:B------:R-:W-:-:S04]  /*3650*/  FADD R15, R0, R15 ;  /* 0x0000000f000f7221 */ /* 0x000fc80000000000 */
[----:B------:R-:W-:Y:S01]  /*3660*/  FADD R0, R18, R15 ;  /* 0x0000000f12007221 */ /* 0x000fe20000000000 */
[----:B------:R-:W-:Y:S06]  /*3670*/  @!P0 BRA `(.L_x_161) ;  /* 0x0000000800308947 */ /* 0x000fec0003800000 */
[----:B------:R-:W-:-:S04]  /*3680*/  IADD3 R11, PT, PT, R11, 0x2000, RZ ;  /* 0x000020000b0b7810 */ /* 0x000fc80007ffe0ff */
[----:B------:R-:W-:-:S13]  /*3690*/  ISETP.GT.AND P0, PT, R11, R6, PT ;  /* 0x000000060b00720c */ /* 0x000fda0003f04270 */
[----:B------:R-:W-:Y:S05]  /*36a0*/  @!P0 BRA `(.L_x_162) ;  /* 0xfffffffc00608947 */ /* 0x000fea000383ffff */
.L_x_160:
        /* <DEDUP_REMOVED lines=20> */
.L_x_166:
        /* <DEDUP_REMOVED lines=8> */
.L_x_165:
[----:B------:R-:W-:Y:S05]  /*3870*/  BSYNC.RECONVERGENT B2 ;  /* 0x0000000000027941 */ /* 0x000fea0003800200 */
.L_x_164:
        /* <DEDUP_REMOVED lines=16> */
.L_x_169:
        /* <DEDUP_REMOVED lines=46> */
.L_x_168:
[----:B------:R-:W-:Y:S05]  /*3c60*/  BSYNC.RECONVERGENT B2 ;  /* 0x0000000000027941 */ /* 0x000fea0003800200 */
.L_x_167:
        /* <DEDUP_REMOVED lines=31> */
.L_x_171:
[----:B------:R-:W-:Y:S05]  /*3e60*/  BSYNC.RECONVERGENT B2 ;  /* 0x0000000000027941 */ /* 0x000fea0003800200 */
.L_x_170:
        /* <DEDUP_REMOVED lines=12> */
.L_x_163:
[----:B------:R-:W-:Y:S05]  /*3f30*/  BSYNC.RECONVERGENT B1 ;  /* 0x0000000000017941 */ /* 0x000fea0003800200 */
.L_x_161:
        /* <DEDUP_REMOVED lines=50> */
[----:B------:R-:W-:-:S07]  /*4260*/  FADD R0, R18, R19 ;  /* 0x0000001312007221 */ /* 0x000fce0000000000 */
.L_x_133:
[----:B------:R-:W-:Y:S05]  /*4270*/  BSYNC.RECONVERGENT B0 ;  /* 0x0000000000007941 */ /* 0x000fea0003800200 */
.L_x_117:
[----:B------:R-:W-:Y:S05]  /*4280*/  @P0 EXIT ;  /* 0x000000000000094d */ /* 0x000fea0003800000 */
[----:B0-23--:R-:W0:Y:S01]  /*4290*/  LDC.64 R2, c[0x0][0x388] ;  /* 0x0000e200ff027b82 */ /* 0x00de220000000a00 */
[----:B------:R-:W4:Y:S02]  /*42a0*/  LDCU UR4, c[0x0][0x398] ;  /* 0x00007300ff0477ac */ /* 0x000f240008000800 */
[----:B----4-:R-:W-:-:S05]  /*42b0*/  FADD R5, R0, UR4 ;  /* 0x0000000400057e21 */ /* 0x010fca0008000000 */
[----:B0-----:R-:W-:Y:S01]  /*42c0*/  STG.E desc[UR6][R2.64], R5 ;  /* 0x0000000502007986 */ /* 0x001fe2000c101906 */
[----:B------:R-:W-:Y:S05]  /*42d0*/  EXIT ;  /* 0x000000000000794d */ /* 0x000fea0003800000 */
.L_x_172:
        /* <DEDUP_REMOVED lines=10> */
.L_x_239:


//--------------------- .text._ZN3cub18CUB_300001_SM_10006detail6reduce18DeviceReduceKernelINS2_10policy_hubIfjN4cuda3std3__44plusIfEEE10Policy1000EN6thrust24THRUST_300001_SM_1000_NS6detail15normal_iteratorINSD_10device_ptrIfEEEEjS9_f6squareIfEEEvT0_PT3_T1_NS0_13GridEvenShareISO_EET2_T4_ --------------------------
	.section	.text._ZN3cub18CUB_300001_SM_10006detail6reduce18DeviceReduceKernelINS2_10policy_hubIfjN4cuda3std3__44plusIfEEE10Policy1000EN6thrust24THRUST_300001_SM_1000_NS6detail15normal_iteratorINSD_10device_ptrIfEEEEjS9_f6squareIfEEEvT0_PT3_T1_NS0_13GridEvenShareISO_EET2_T4_,"ax",@progbits
	.align	128
        .global         _ZN3cub18CUB_300001_SM_10006detail6reduce18DeviceReduceKernelINS2_10policy_hubIfjN4cuda3std3__44plusIfEEE10Policy1000EN6thrust24THRUST_300001_SM_1000_NS6detail15normal_iteratorINSD_10device_ptrIfEEEEjS9_f6squareIfEEEvT0_PT3_T1_NS0_13GridEvenShareISO_EET2_T4_
        .type           _ZN3cub18CUB_300001_SM_10006detail6reduce18DeviceReduceKernelINS2_10policy_hubIfjN4cuda3std3__44plusIfEEE10Policy1000EN6thrust24THRUST_300001_SM_1000_NS6detail15normal_iteratorINSD_10device_ptrIfEEEEjS9_f6squareIfEEEvT0_PT3_T1_NS0_13GridEvenShareISO_EET2_T4_,@function
        .size           _ZN3cub18CUB_300001_SM_10006detail6reduce18DeviceReduceKernelINS2_10policy_hubIfjN4cuda3std3__44plusIfEEE10Policy1000EN6thrust24THRUST_300001_SM_1000_NS6detail15normal_iteratorINSD_10device_ptrIfEEEEjS9_f6squareIfEEEvT0_PT3_T1_NS0_13GridEvenShareISO_EET2_T4_,(.L_x_240 - _ZN3cub18CUB_300001_SM_10006detail6reduce18DeviceReduceKernelINS2_10policy_hubIfjN4cuda3std3__44plusIfEEE10Policy1000EN6thrust24THRUST_300001_SM_1000_NS6detail15normal_iteratorINSD_10device_ptrIfEEEEjS9_f6squareIfEEEvT0_PT3_T1_NS0_13GridEvenShareISO_EET2_T4_)
        .other          _ZN3cub18CUB_300001_SM_10006detail6reduce18DeviceReduceKernelINS2_10policy_hubIfjN4cuda3std3__44plusIfEEE10Policy1000EN6thrust24THRUST_300001_SM_1000_NS6detail15normal_iteratorINSD_10device_ptrIfEEEEjS9_f6squareIfEEEvT0_PT3_T1_NS0_13GridEvenShareISO_EET2_T4_,@"STO_CUDA_ENTRY STV_DEFAULT"
_ZN3cub18CUB_300001_SM_10006detail6reduce18DeviceReduceKernelINS2_10policy_hubIfjN4cuda3std3__44plusIfEEE10Policy1000EN6thrust24THRUST_300001_SM_1000_NS6detail15normal_iteratorINSD_10device_ptrIfEEEEjS9_f6squareIfEEEvT0_PT3_T1_NS0_13GridEvenShareISO_EET2_T4_:
.text._ZN3cub18CUB_300001_SM_10006detail6reduce18DeviceReduceKernelINS2_10policy_hubIfjN4cuda3std3__44plusIfEEE10Policy1000EN6thrust24THRUST_300001_SM_1000_NS6detail15normal_iteratorINSD_10device_ptrIfEEEEjS9_f6squareIfEEEvT0_PT3_T1_NS0_13GridEvenShareISO_EET2_T4_:
[----:B------:R-:W-:Y:S01]  /*0000*/  LDC R1, c[0x0][0x37c] ;  /* 0x0000df00ff017b82 */ /* 0x000fe20000000800 */
[----:B------:R-:W0:Y:S07]  /*0010*/  S2R R3, SR_CTAID.X ;  /* 0x0000000000037919 */ /* 0x000e2e0000002500 */
[----:B------:R-:W1:Y:S01]  /*0020*/  LDC.64 R8, c[0x0][0x3a8] ;  /* 0x0000ea00ff087b82 */ /* 0x000e620000000a00 */
[----:B------:R-:W2:Y:S01]  /*0030*/  LDCU.64 UR6, c[0x0][0x358] ;  /* 0x00006b00ff0677ac */ /* 0x000ea20008000a00 */
[----:B------:R-:W-:Y:S01]  /*0040*/  BSSY.RECONVERGENT B0, `(.L_x_173) ;  /* 0x000028b000007945 */ /* 0x000fe20003800200 */
[----:B-1----:R-:W-:Y:S01]  /*0050*/  SHF.L.U32 R11, R9, 0xd, RZ ;  /* 0x0000000d090b7819 */ /* 0x002fe200000006ff */
[----:B0-----:R-:W-:-:S05]  /*0060*/  IMAD R0, R3, -0x2000, R8 ;  /* 0xffffe00003007824 */ /* 0x001fca00078e0208 */
[----:B------:R-:W-:-:S13]  /*0070*/  ISETP.GT.U32.AND P0, PT, R0, 0x1fff, PT ;  /* 0x00001fff0000780c */ /* 0x000fda0003f04070 */
[----:B--2---:R-:W-:Y:S05]  /*0080*/  @P0 BRA `(.L_x_174) ;  /* 0x0000001000d80947 */ /* 0x004fea0003800000 */
[----:B------:R-:W0:Y:S01]  /*0090*/  S2R R2, SR_TID.X ;  /* 0x0000000000027919 */ /* 0x000e220000002100 */
[----:B------:R-:W-:Y:S01]  /*00a0*/  BSSY.RECONVERGENT B1, `(.L_x_175) ;  /* 0x000000b000017945 */ /* 0x000fe20003800200 */
[----:B------:R-:W-:Y:S01]  /*00b0*/  HFMA2 R14, -RZ, RZ, 0, 0 ;  /* 0x00000000ff0e7431 */ /* 0x000fe200000001ff */
[----:B0-----:R-:W-:Y:S02]  /*00c0*/  ISETP.GE.U32.AND P0, PT, R2, R0, PT ;  /* 0x000000000200720c */ /* 0x001fe40003f06070 */
[----:B------:R-:W-:-:S11]  /*00d0*/  MOV R4, R2 ;  /* 0x0000000200047202 */ /* 0x000fd60000000f00 */
[----:B------:R-:W-:Y:S05]  /*00e0*/  @P0 BRA `(.L_x_176) ;  /* 0x0000000000180947 */ /* 0x000fea0003800000 */
[----:B------:R-:W0:Y:S01]  /*00f0*/  LDC.64 R6, c[0x0][0x380] ;  /* 0x0000e000ff067b82 */ /* 0x000e220000000a00 */
[----:B------:R-:W-:-:S05]  /*0100*/  LEA R5, R3, R2, 0xd ;  /* 0x0000000203057211 */ /* 0x000fca00078e68ff */
[----:B0-----:R-:W-:-:S06]  /*0110*/  IMAD.WIDE.U32 R6, R5, 0x4, R6 ;  /* 0x0000000405067825 */ /* 0x001fcc00078e0006 */
[----:B------:R-:W2:Y:S01]  /*0120*/  LDG.E R6, desc[UR6][R6.64] ;  /* 0x0000000606067981 */ /* 0x000ea2000c1e1900 */
[----:B------:R-:W-:Y:S01]  /*0130*/  IADD3 R4, PT, PT, R2, 0x200, RZ ;  /* 0x0000020002047810 */ /* 0x000fe20007ffe0ff */
[----:B--2---:R-:W-:-:S07]  /*0140*/  FMUL R14, R6, R6 ;  /* 0x00000006060e7220 */ /* 0x004fce0000400000 */
.L_x_176:
[----:B------:R-:W-:Y:S05]  /*0150*/  BSYNC.RECONVERGENT B1 ;  /* 0x0000000000017941 */ /* 0x000fea0003800200 */
.L_x_175:
[----:B------:R-:W-:Y:S01]  /*0160*/  ISETP.GE.U32.AND P0, PT, R4, R0, PT ;  /* 0x000000000400720c */ /* 0x000fe20003f06070 */
[----:B------:R-:W-:-:S12]  /*0170*/  BSSY.RECONVERGENT B1, `(.L_x_177) ;  /* 0x00000a5000017945 */ /* 0x000fd80003800200 */
[----:B------:R-:W-:Y:S05]  /*0180*/  @P0 BRA `(.L_x_178) ;  /* 0x00000008008c0947 */ /* 0x000fea0003800000 */
[----:B------:R-:W-:Y:S01]  /*0190*/  LOP3.LUT R5, RZ, R4, RZ, 0x33, !PT ;  /* 0x00000004ff057212 */ /* 0x000fe200078e33ff */
[----:B------:R-:W-:Y:S03]  /*01a0*/  BSSY.RECONVERGENT B2, `(.L_x_179) ;  /* 0x0000053000027945 */ /* 0x000fe60003800200 */
[----:B------:R-:W-:-:S05]  /*01b0*/  IADD3 R8, PT, PT, R5, R8, RZ ;  /* 0x0000000805087210 */ /* 0x000fca0007ffe0ff */
[----:B------:R-:W-:-:S05]  /*01c0*/  IMAD R8, R3, -0x2000, R8 ;  /* 0xffffe00003087824 */ /* 0x000fca00078e0208 */
[C---:B------:R-:W-:Y:S02]  /*01d0*/  ISETP.GE.U32.AND P0, PT, R8.reuse, 0x1e00, PT ;  /* 0x00001e000800780c */ /* 0x040fe40003f06070 */
[----:B------:R-:W-:-:S04]  /*01e0*/  LEA.HI R5, R8, 0x1, RZ, 0x17 ;  /* 0x0000000108057811 */ /* 0x000fc800078fb8ff */
[----:B------:R-:W-:-:S07]  /*01f0*/  LOP3.LUT R6, R5, 0xf, RZ, 0xc0, !PT ;  /* 0x0000000f05067812 */ /* 0x000fce00078ec0ff */
[----:B------:R-:W-:Y:S05]  /*0200*/  @!P0 BRA `(.L_x_180) ;  /* 0x0000000400308947 */ /* 0x000fea0003800000 */
[----:B------:R-:W-:Y:S01]  /*0210*/  LOP3.LUT R8, R5, 0xfffff0, RZ, 0xc0, !PT ;  /* 0x00fffff005087812 */ /* 0x000fe200078ec0ff */
[----:B------:R-:W-:Y:S01]  /*0220*/  BSSY.RECONVERGENT B3, `(.L_x_181) ;  /* 0x0000049000037945 */ /* 0x000fe20003800200 */
[----:B------:R-:W-:Y:S02]  /*0230*/  LOP3.LUT R7, R4, 0x1000, RZ, 0xfc, !PT ;  /* 0x0000100004077812 */ /* 0x000fe400078efcff */
[----:B------:R-:W-:Y:S02]  /*0240*/  LEA R4, R3, R4, 0xd ;  /* 0x0000000403047211 */ /* 0x000fe400078e68ff */
[----:B------:R-:W-:-:S07]  /*0250*/  IADD3 R8, PT, PT, -R8, RZ, RZ ;  /* 0x000000ff08087210 */ /* 0x000fce0007ffe1ff */
.L_x_182:
[----:B------:R-:W0:Y:S02]  /*0260*/  LDC.64 R12, c[0x0][0x380] ;  /* 0x0000e000ff0c7b82 */ /* 0x000e240000000a00 */
[----:B0-----:R-:W-:-:S05]  /*0270*/  IMAD.WIDE.U32 R22, R4, 0x4, R12 ;  /* 0x0000000404167825 */ /* 0x001fca00078e000c */
[----:B------:R0:W2:Y:S01]  /*0280*/  LDG.E R9, desc[UR6][R22.64] ;  /* 0x0000000616097981 */ /* 0x0000a2000c1e1900 */
[C---:B------:R-:W-:Y:S02]  /*0290*/  IADD3 R11, PT, PT, R4.reuse, 0x200, RZ ;  /* 0x00000200040b7810 */ /* 0x040fe40007ffe0ff */
[C---:B------:R-:W-:Y:S02]  /*02a0*/  IADD3 R21, PT, PT, R4.reuse, 0x400, RZ ;  /* 0x0000040004157810 */ /* 0x040fe40007ffe0ff */
[C---:B------:R-:W-:Y:S01]  /*02b0*/  IADD3 R17, PT, PT, R4.reuse, 0x600, RZ ;  /* 0x0000060004117810 */ /* 0x040fe20007ffe0ff */
[----:B------:R-:W-:Y:S01]  /*02c0*/  IMAD.WIDE.U32 R10, R11, 0x4, R12 ;  /* 0x000000040b0a7825 */ /* 0x000fe200078e000c */
[----:B------:R-:W-:-:S03]  /*02d0*/  IADD3 R19, PT, PT, R4, 0x800, RZ ;  /* 0x0000080004137810 */ /* 0x000fc60007ffe0ff */
[--C-:B------:R-:W-:Y:S02]  /*02e0*/  IMAD.WIDE.U32 R20, R21, 0x4, R12.reuse ;  /* 0x0000000415147825 */ /* 0x100fe400078e000c */
[----:B------:R1:W3:Y:S01]  /*02f0*/  LDG.E R10, desc[UR6][R10.64] ;  /* 0x000000060a0a7981 */ /* 0x0002e2000c1e1900 */
[C---:B------:R-:W-:Y:S01]  /*0300*/  IADD3 R15, PT, PT, R4.reuse, 0xa00, RZ ;  /* 0x00000a00040f7810 */ /* 0x040fe20007ffe0ff */
[--C-:B------:R-:W-:Y:S01]  /*0310*/  IMAD.WIDE.U32 R16, R17, 0x4, R12.reuse ;  /* 0x0000000411107825 */ /* 0x100fe200078e000c */
[----:B------:R-:W-:Y:S01]  /*0320*/  IADD3 R25, PT, PT, R4, 0xc00, RZ ;  /* 0x00000c0004197810 */ /* 0x000fe20007ffe0ff */
[----:B------:R4:W5:Y:S02]  /*0330*/  LDG.E R29, desc[UR6][R20.64] ;  /* 0x00000006141d7981 */ /* 0x000964000c1e1900 */
[--C-:B------:R-:W-:Y:S02]  /*0340*/  IMAD.WIDE.U32 R18, R19, 0x4, R12.reuse ;  /* 0x0000000413127825 */ /* 0x100fe400078e000c */
[----:B------:R4:W5:Y:S02]  /*0350*/  LDG.E R28, desc[UR6][R16.64] ;  /* 0x00000006101c7981 */ /* 0x000964000c1e1900 */
[----:B0-----:R-:W-:-:S02]  /*0360*/  IMAD.WIDE.U32 R22, R15, 0x4, R12 ;  /* 0x000000040f167825 */ /* 0x001fc400078e000c */
[----:B------:R-:W5:Y:S01]  /*0370*/  LDG.E R27, desc[UR6][R18.64] ;  /* 0x00000006121b7981 */ /* 0x000f62000c1e1900 */
[C---:B-1----:R-:W-:Y:S01]  /*0380*/  IADD3 R11, PT, PT, R4.reuse, 0xe00, RZ ;  /* 0x00000e00040b7810 */ /* 0x042fe20007ffe0ff */
[--C-:B----4-:R-:W-:Y:S02]  /*0390*/  IMAD.WIDE.U32 R20, R25, 0x4, R12.reuse ;  /* 0x0000000419147825 */ /* 0x110fe400078e000c */
[----:B------:R0:W4:Y:S01]  /*03a0*/  LDG.E R26, desc[UR6][R22.64] ;  /* 0x00000006161a7981 */ /* 0x000122000c1e1900 */
[C---:B------:R-:W-:Y:S01]  /*03b0*/  IADD3 R15, PT, PT, R4.reuse, 0x1000, RZ ;  /* 0x00001000040f7810 */ /* 0x040fe20007ffe0ff */
[----:B------:R-:W-:Y:S01]  /*03c0*/  IMAD.WIDE.U32 R16, R11, 0x4, R12 ;  /* 0x000000040b107825 */ /* 0x000fe200078e000c */
[C---:B------:R-:W-:Y:S01]  /*03d0*/  IADD3 R24, PT, PT, R4.reuse, 0x1200, RZ ;  /* 0x0000120004187810 */ /* 0x040fe20007ffe0ff */
[----:B------:R1:W4:Y:S01]  /*03e0*/  LDG.E R25, desc[UR6][R20.64] ;  /* 0x0000000614197981 */ /* 0x000322000c1e1900 */
[----:B------:R-:W-:-:S03]  /*03f0*/  IADD3 R11, PT, PT, R4, 0x1400, RZ ;  /* 0x00001400040b7810 */ /* 0x000fc60007ffe0ff */
[--C-:B0-----:R-:W-:Y:S02]  /*0400*/  IMAD.WIDE.U32 R22, R24, 0x4, R12.reuse ;  /* 0x0000000418167825 */ /* 0x101fe400078e000c */
[----:B------:R0:W4:Y:S02]  /*0410*/  LDG.E R24, desc[UR6][R16.64] ;  /* 0x0000000610187981 */ /* 0x000124000c1e1900 */
[--C-:B-1----:R-:W-:Y:S01]  /*0420*/  IMAD.WIDE.U32 R20, R15, 0x4, R12.reuse ;  /* 0x000000040f147825 */ /* 0x102fe200078e000c */
[C---:B------:R-:W-:Y:S01]  /*0430*/  IADD3 R15, PT, PT, R4.reuse, 0x1600, RZ ;  /* 0x00001600040f7810 */ /* 0x040fe20007ffe0ff */
[----:B------:R1:W4:Y:S04]  /*0440*/  LDG.E R18, desc[UR6][R22.64] ;  /* 0x0000000616127981 */ /* 0x000328000c1e1900 */
[----:B------:R1:W4:Y:S01]  /*0450*/  LDG.E R19, desc[UR6][R20.64] ;  /* 0x0000000614137981 */ /* 0x000322000c1e1900 */
[----:B0-----:R-:W-:Y:S01]  /*0460*/  IMAD.WIDE.U32 R16, R11, 0x4, R12 ;  /* 0x000000040b107825 */ /* 0x001fe200078e000c */
[----:B-1----:R-:W-:-:S04]  /*0470*/  IADD3 R23, PT, PT, R4, 0x1800, RZ ;  /* 0x0000180004177810 */ /* 0x002fc80007ffe0ff */
[----:B------:R0:W4:Y:S01]  /*0480*/  LDG.E R11, desc[UR6][R16.64] ;  /* 0x00000006100b7981 */ /* 0x000122000c1e1900 */
[C---:B------:R-:W-:Y:S01]  /*0490*/  IADD3 R21, PT, PT, R4.reuse, 0x1a00, RZ ;  /* 0x00001a0004157810 */ /* 0x040fe20007ffe0ff */
[----:B0-----:R-:W-:Y:S01]  /*04a0*/  IMAD.WIDE.U32 R16, R23, 0x4, R12 ;  /* 0x0000000417107825 */ /* 0x001fe200078e000c */
[----:B------:R-:W-:-:S03]  /*04b0*/  IADD3 R23, PT, PT, R4, 0x1c00, RZ ;  /* 0x00001c0004177810 */ /* 0x000fc60007ffe0ff */
[--C-:B------:R-:W-:Y:S02]  /*04c0*/  IMAD.WIDE.U32 R20, R21, 0x4, R12.reuse ;  /* 0x0000000415147825 */ /* 0x100fe400078e000c */
[----:B------:R-:W4:Y:S02]  /*04d0*/  LDG.E R16, desc[UR6][R16.64] ;  /* 0x0000000610107981 */ /* 0x000f24000c1e1900 */
[----:B------:R-:W-:Y:S02]  /*04e0*/  IMAD.WIDE.U32 R22, R23, 0x4, R12 ;  /* 0x0000000417167825 */ /* 0x000fe400078e000c */
[----:B------:R-:W4:Y:S04]  /*04f0*/  LDG.E R20, desc[UR6][R20.64] ;  /* 0x0000000614147981 */ /* 0x000f28000c1e1900 */
[----:B------:R-:W4:Y:S01]  /*0500*/  LDG.E R22, desc[UR6][R22.64] ;  /* 0x0000000616167981 */ /* 0x000f22000c1e1900 */
[----:B--2---:R-:W-:Y:S01]  /*0510*/  FFMA R9, R9, R9, R14 ;  /* 0x0000000909097223 */ /* 0x004fe2000000000e */
[----:B------:R-:W-:-:S06]  /*0520*/  IMAD.WIDE.U32 R14, R15, 0x4, R12 ;  /* 0x000000040f0e7825 */ /* 0x000fcc00078e000c */
[----:B------:R0:W2:Y:S02]  /*0530*/  LDG.E R14, desc[UR6][R14.64] ;  /* 0x000000060e0e7981 */ /* 0x0000a4000c1e1900 */
[----:B0-----:R-:W-:-:S05]  /*0540*/  IADD3 R15, PT, PT, R4, 0x1e00, RZ ;  /* 0x00001e00040f7810 */ /* 0x001fca0007ffe0ff */
[----:B------:R-:W-:-:S06]  /*0550*/  IMAD.WIDE.U32 R12, R15, 0x4, R12 ;  /* 0x000000040f0c7825 */ /* 0x000fcc00078e000c */
[----:B------:R-:W2:Y:S01]  /*0560*/  LDG.E R12, desc[UR6][R12.64] ;  /* 0x000000060c0c7981 */ /* 0x000ea2000c1e1900 */
[----:B---3--:R-:W-:-:S04]  /*0570*/  FFMA R10, R10, R10, R9 ;  /* 0x0000000a0a0a7223 */ /* 0x008fc80000000009 */
[----:B-----5:R-:W-:-:S04]  /*0580*/  FFMA R29, R29, R29, R10 ;  /* 0x0000001d1d1d7223 */ /* 0x020fc8000000000a */
[----:B------:R-:W-:-:S04]  /*0590*/  FFMA R28, R28, R28, R29 ;  /* 0x0000001c1c1c7223 */ /* 0x000fc8000000001d */
[----:B------:R-:W-:-:S04]  /*05a0*/  FFMA R27, R27, R27, R28 ;  /* 0x0000001b1b1b7223 */ /* 0x000fc8000000001c */
[----:B----4-:R-:W-:-:S04]  /*05b0*/  FFMA R26, R26, R26, R27 ;  /* 0x0000001a1a1a7223 */ /* 0x010fc8000000001b */
[----:B------:R-:W-:-:S04]  /*05c0*/  FFMA R25, R25, R25, R26 ;  /* 0x0000001919197223 */ /* 0x000fc8000000001a */
[----:B------:R-:W-:-:S04]  /*05d0*/  FFMA R24, R24, R24, R25 ;  /* 0x0000001818187223 */ /* 0x000fc80000000019 */
[----:B------:R-:W-:-:S04]  /*05e0*/  FFMA R19, R19, R19, R24 ;  /* 0x0000001313137223 */ /* 0x000fc80000000018 */
[----:B------:R-:W-:Y:S01]  /*05f0*/  FFMA R18, R18, R18, R19 ;  /* 0x0000001212127223 */ /* 0x000fe20000000013 */
[----:B------:R-:W-:-:S03]  /*0600*/  IADD3 R8, PT, PT, R8, 0x10, RZ ;  /* 0x0000001008087810 */ /* 0x000fc60007ffe0ff */
[----:B------:R-:W-:Y:S01]  /*0610*/  FFMA R11, R11, R11, R18 ;  /* 0x0000000b0b0b7223 */ /* 0x000fe20000000012 */
[----:B------:R-:W-:Y:S02]  /*0620*/  ISETP.NE.AND P0, PT, R8, RZ, PT ;  /* 0x000000ff0800720c */ /* 0x000fe40003f05270 */
[----:B------:R-:W-:Y:S02]  /*0630*/  IADD3 R7, PT, PT, R7, 0x2000, RZ ;  /* 0x0000200007077810 */ /* 0x000fe40007ffe0ff */
[----:B------:R-:W-:Y:S01]  /*0640*/  IADD3 R4, PT, PT, R4, 0x2000, RZ ;  /* 0x0000200004047810 */ /* 0x000fe20007ffe0ff */
[----:B--2---:R-:W-:-:S04]  /*0650*/  FFMA R11, R14, R14, R11 ;  /* 0x0000000e0e0b7223 */ /* 0x004fc8000000000b */
[----:B------:R-:W-:-:S04]  /*0660*/  FFMA R11, R16, R16, R11 ;  /* 0x00000010100b7223 */ /* 0x000fc8000000000b */
[----:B------:R-:W-:-:S04]  /*0670*/  FFMA R11, R20, R20, R11 ;  /* 0x00000014140b7223 */ /* 0x000fc8000000000b */
[----:B------:R-:W-:-:S04]  /*0680*/  FFMA R11, R22, R22, R11 ;  /* 0x00000016160b7223 */ /* 0x000fc8000000000b */
[----:B------:R-:W-:Y:S01]  /*0690*/  FFMA R14, R12, R12, R11 ;  /* 0x0000000c0c0e7223 */ /* 0x000fe2000000000b */
[----:B------:R-:W-:Y:S06]  /*06a0*/  @P0 BRA `(.L_x_182) ;  /* 0xfffffff800ec0947 */ /* 0x000fec000383ffff */
[----:B------:R-:W-:Y:S05]  /*06b0*/  BSYNC.RECONVERGENT B3 ;  /* 0x0000000000037941 */ /* 0x000fea0003800200 */
.L_x_181:
[----:B------:R-:W-:-:S07]  /*06c0*/  IADD3 R4, PT, PT, R7, -0x1000, RZ ;  /* 0xfffff00007047810 */ /* 0x000fce0007ffe0ff */
.L_x_180:
[----:B------:R-:W-:Y:S05]  /*06d0*/  BSYNC.RECONVERGENT B2 ;  /* 0x0000000000027941 */ /* 0x000fea0003800200 */
.L_x_179:
[----:B------:R-:W-:-:S13]  /*06e0*/  ISETP.NE.AND P0, PT, R6, RZ, PT ;  /* 0x000000ff0600720c */ /* 0x000fda0003f05270 */
[----:B------:R-:W-:Y:S05]  /*06f0*/  @!P0 BRA `(.L_x_178) ;  /* 0x0000000400308947 */ /* 0x000fea0003800000 */
[----:B------:R-:W-:Y:S01]  /*0700*/  ISETP.GE.U32.AND P0, PT, R6, 0x8, PT ;  /* 0x000000080600780c */ /* 0x000fe20003f06070 */
[----:B------:R-:W-:Y:S01]  /*0710*/  BSSY.RECONVERGENT B2, `(.L_x_183) ;  /* 0x0000026000027945 */ /* 0x000fe20003800200 */
[----:B------:R-:W-:-:S04]  /*0720*/  LOP3.LUT R22, R5, 0x7, RZ, 0xc0, !PT ;  /* 0x0000000705167812 */ /* 0x000fc800078ec0ff */
[----:B------:R-:W-:-:S07]  /*0730*/  ISETP.NE.AND P1, PT, R22, RZ, PT ;  /* 0x000000ff1600720c */ /* 0x000fce0003f25270 */
[----:B------:R-:W-:Y:S06]  /*0740*/  @!P0 BRA `(.L_x_184) ;  /* 0x0000000000888947 */ /* 0x000fec0003800000 */
[----:B------:R-:W0:Y:S01]  /*0750*/  LDC.64 R6, c[0x0][0x380] ;  /* 0x0000e000ff067b82 */ /* 0x000e220000000a00 */
[----:B------:R-:W-:-:S04]  /*0760*/  LEA R19, R3, R4, 0xd ;  /* 0x0000000403137211 */ /* 0x000fc800078e68ff */
[C---:B------:R-:W-:Y:S02]  /*0770*/  IADD3 R17, PT, PT, R19.reuse, 0x200, RZ ;  /* 0x0000020013117810 */ /* 0x040fe40007ffe0ff */
[C---:B------:R-:W-:Y:S02]  /*0780*/  IADD3 R21, PT, PT, R19.reuse, 0x400, RZ ;  /* 0x0000040013157810 */ /* 0x040fe40007ffe0ff */
[C---:B------:R-:W-:Y:S02]  /*0790*/  IADD3 R13, PT, PT, R19.reuse, 0x600, RZ ;  /* 0x00000600130d7810 */ /* 0x040fe40007ffe0ff */
[C---:B------:R-:W-:Y:S01]  /*07a0*/  IADD3 R9, PT, PT, R19.reuse, 0x800, RZ ;  /* 0x0000080013097810 */ /* 0x040fe20007ffe0ff */
[----:B0-----:R-:W-:-:S04]  /*07b0*/  IMAD.WIDE.U32 R10, R19, 0x4, R6 ;  /* 0x00000004130a7825 */ /* 0x001fc800078e0006 */
[--C-:B------:R-:W-:Y:S01]  /*07c0*/  IMAD.WIDE.U32 R16, R17, 0x4, R6.reuse ;  /* 0x0000000411107825 */ /* 0x100fe200078e0006 */
[----:B------:R0:W2:Y:S03]  /*07d0*/  LDG.E R15, desc[UR6][R10.64] ;  /* 0x000000060a0f7981 */ /* 0x0000a6000c1e1900 */
[--C-:B------:R-:W-:Y:S01]  /*07e0*/  IMAD.WIDE.U32 R20, R21, 0x4, R6.reuse ;  /* 0x0000000415147825 */ /* 0x100fe200078e0006 */
[----:B------:R1:W3:Y:S03]  /*07f0*/  LDG.E R18, desc[UR6][R16.64] ;  /* 0x0000000610127981 */ /* 0x0002e6000c1e1900 */
[--C-:B------:R-:W-:Y:S01]  /*0800*/  IMAD.WIDE.U32 R12, R13, 0x4, R6.reuse ;  /* 0x000000040d0c7825 */ /* 0x100fe200078e0006 */
[----:B------:R-:W-:Y:S01]  /*0810*/  IADD3 R23, PT, PT, R19, 0xa00, RZ ;  /* 0x00000a0013177810 */ /* 0x000fe20007ffe0ff */
[----:B------:R-:W4:Y:S02]  /*0820*/  LDG.E R20, desc[UR6][R20.64] ;  /* 0x0000000614147981 */ /* 0x000f24000c1e1900 */
[--C-:B------:R-:W-:Y:S01]  /*0830*/  IMAD.WIDE.U32 R8, R9, 0x4, R6.reuse ;  /* 0x0000000409087825 */ /* 0x100fe200078e0006 */
[----:B------:R-:W-:Y:S01]  /*0840*/  IADD3 R25, PT, PT, R19, 0xc00, RZ ;  /* 0x00000c0013197810 */ /* 0x000fe20007ffe0ff */
[----:B------:R-:W5:Y:S02]  /*0850*/  LDG.E R12, desc[UR6][R12.64] ;  /* 0x000000060c0c7981 */ /* 0x000f64000c1e1900 */
[--C-:B0-----:R-:W-:Y:S01]  /*0860*/  IMAD.WIDE.U32 R10, R23, 0x4, R6.reuse ;  /* 0x00000004170a7825 */ /* 0x101fe200078e0006 */
[----:B------:R-:W-:Y:S01]  /*0870*/  IADD3 R19, PT, PT, R19, 0xe00, RZ ;  /* 0x00000e0013137810 */ /* 0x000fe20007ffe0ff */
[----:B------:R-:W5:Y:S02]  /*0880*/  LDG.E R8, desc[UR6][R8.64] ;  /* 0x0000000608087981 */ /* 0x000f64000c1e1900 */
[----:B-1----:R-:W-:-:S02]  /*0890*/  IMAD.WIDE.U32 R16, R25, 0x4, R6 ;  /* 0x0000000419107825 */ /* 0x002fc400078e0006 */
[----:B------:R-:W5:Y:S02]  /*08a0*/  LDG.E R10, desc[UR6][R10.64] ;  /* 0x000000060a0a7981 */ /* 0x000f64000c1e1900 */
[----:B------:R-:W-:Y:S02]  /*08b0*/  IMAD.WIDE.U32 R6, R19, 0x4, R6 ;  /* 0x0000000413067825 */ /* 0x000fe400078e0006 */
        /* <DEDUP_REMOVED lines=11> */
.L_x_184:
[----:B------:R-:W-:Y:S05]  /*0970*/  BSYNC.RECONVERGENT B2 ;  /* 0x0000000000027941 */ /* 0x000fea0003800200 */
.L_x_183:
        /* <DEDUP_REMOVED lines=10> */
[C---:B------:R-:W-:Y:S01]  /*0a20*/  IADD3 R17, PT, PT, R13.reuse, 0x600, RZ ;  /* 0x000006000d117810 */ /* 0x040fe20007ffe0ff */
[----:B0-----:R-:W-:-:S04]  /*0a30*/  IMAD.WIDE.U32 R8, R13, 0x4, R6 ;  /* 0x000000040d087825 */ /* 0x001fc800078e0006 */
[--C-:B------:R-:W-:Y:S02]  /*0a40*/  IMAD.WIDE.U32 R10, R11, 0x4, R6.reuse ;  /* 0x000000040b0a7825 */ /* 0x100fe400078e0006 */
[----:B------:R-:W2:Y:S02]  /*0a50*/  LDG.E R9, desc[UR6][R8.64] ;  /* 0x0000000608097981 */ /* 0x000ea4000c1e1900 */
[--C-:B------:R-:W-:Y:S02]  /*0a60*/  IMAD.WIDE.U32 R12, R15, 0x4, R6.reuse ;  /* 0x000000040f0c7825 */ /* 0x100fe400078e0006 */
[----:B------:R-:W3:Y:S02]  /*0a70*/  LDG.E R11, desc[UR6][R10.64] ;  /* 0x000000060a0b7981 */ /* 0x000ee4000c1e1900 */
[----:B------:R-:W-:Y:S02]  /*0a80*/  IMAD.WIDE.U32 R6, R17, 0x4, R6 ;  /* 0x0000000411067825 */ /* 0x000fe400078e0006 */
[----:B------:R-:W4:Y:S04]  /*0a90*/  LDG.E R13, desc[UR6][R12.64] ;  /* 0x000000060c0d7981 */ /* 0x000f28000c1e1900 */
[----:B------:R-:W5:Y:S01]  /*0aa0*/  LDG.E R7, desc[UR6][R6.64] ;  /* 0x0000000606077981 */ /* 0x000f62000c1e1900 */
[----:B------:R-:W-:Y:S01]  /*0ab0*/  IADD3 R4, PT, PT, R4, 0x800, RZ ;  /* 0x0000080004047810 */ /* 0x000fe20007ffe0ff */
[----:B--2---:R-:W-:-:S04]  /*0ac0*/  FFMA R14, R9, R9, R14 ;  /* 0x00000009090e7223 */ /* 0x004fc8000000000e */
[----:B---3--:R-:W-:-:S04]  /*0ad0*/  FFMA R14, R11, R11, R14 ;  /* 0x0000000b0b0e7223 */ /* 0x008fc8000000000e */
[----:B----4-:R-:W-:-:S04]  /*0ae0*/  FFMA R14, R13, R13, R14 ;  /* 0x0000000d0d0e7223 */ /* 0x010fc8000000000e */
[----:B-----5:R-:W-:-:S07]  /*0af0*/  FFMA R14, R7, R7, R14 ;  /* 0x00000007070e7223 */ /* 0x020fce000000000e */
.L_x_186:
[----:B------:R-:W-:Y:S05]  /*0b00*/  BSYNC.RECONVERGENT B2 ;  /* 0x0000000000027941 */ /* 0x000fea0003800200 */
.L_x_185:
[----:B------:R-:W-:Y:S05]  /*0b10*/  @!P1 BRA `(.L_x_178) ;  /* 0x0000000000289947 */ /* 0x000fea0003800000 */
[----:B------:R-:W0:Y:S01]  /*0b20*/  LDC.64 R6, c[0x0][0x380] ;  /* 0x0000e000ff067b82 */ /* 0x000e220000000a00 */
[----:B------:R-:W-:Y:S02]  /*0b30*/  LEA R9, R3, R4, 0xd ;  /* 0x0000000403097211 */ /* 0x000fe400078e68ff */
[----:B------:R-:W-:-:S07]  /*0b40*/  IADD3 R8, PT, PT, -R5, RZ, RZ ;  /* 0x000000ff05087210 */ /* 0x000fce0007ffe1ff */
.L_x_187:
[----:B0-----:R-:W-:-:S06]  /*0b50*/  IMAD.WIDE.U32 R4, R9, 0x4, R6 ;  /* 0x0000000409047825 */ /* 0x001fcc00078e0006 */
[----:B------:R-:W2:Y:S01]  /*0b60*/  LDG.E R5, desc[UR6][R4.64] ;  /* 0x0000000604057981 */ /* 0x000ea2000c1e1900 */
[----:B------:R-:W-:Y:S02]  /*0b70*/  IADD3 R8, PT, PT, R8, 0x1, RZ ;  /* 0x0000000108087810 */ /* 0x000fe40007ffe0ff */
[----:B------:R-:W-:Y:S02]  /*0b80*/  IADD3 R9, PT, PT, R9, 0x200, RZ ;  /* 0x0000020009097810 */ /* 0x000fe40007ffe0ff */
[----:B------:R-:W-:Y:S01]  /*0b90*/  ISETP.NE.AND P0, PT, R8, RZ, PT ;  /* 0x000000ff0800720c */ /* 0x000fe20003f05270 */
[----:B--2---:R-:W-:-:S12]  /*0ba0*/  FFMA R14, R5, R5, R14 ;  /* 0x00000005050e7223 */ /* 0x004fd8000000000e */
[----:B------:R-:W-:Y:S05]  /*0bb0*/  @P0 BRA `(.L_x_187) ;  /* 0xfffffffc00e40947 */ /* 0x000fea000383ffff */
.L_x_178:
[----:B------:R-:W-:Y:S05]  /*0bc0*/  BSYNC.RECONVERGENT B1 ;  /* 0x0000000000017941 */ /* 0x000fea0003800200 */
.L_x_177:
[----:B------:R-:W-:-:S13]  /*0bd0*/  ISETP.GE.U32.AND P0, PT, R0, 0x200, PT ;  /* 0x000002000000780c */ /* 0x000fda0003f06070 */
        /* <DEDUP_REMOVED lines=33> */
[----:B------:R-:W0:Y:S04]  /*0df0*/  LDS.128 R12, [UR4+0x10] ;  /* 0x00001004ff0c7984 */ /* 0x000e280008000c00 */
[----:B------:R-:W2:Y:S04]  /*0e00*/  LDS.128 R8, [UR4+0x20] ;  /* 0x00002004ff087984 */ /* 0x000ea80008000c00 */
[----:B-1----:R-:W1:Y:S04]  /*0e10*/  LDS.128 R4, [UR4+0x30] ;  /* 0x00003004ff047984 */ /* 0x002e680008000c00 */
[----:B------:R-:W3:Y:S01]  /*0e20*/  LDS.128 R16, [UR4+0x40] ;  /* 0x00004004ff107984 */ /* 0x000ee20008000c00 */
[----:B0-----:R-:W-:-:S04]  /*0e30*/  FADD R13, R20, R13 ;  /* 0x0000000d140d7221 */ /* 0x001fc80000000000 */
[----:B------:R-:W-:-:S04]  /*0e40*/  FADD R14, R13, R14 ;  /* 0x0000000e0d0e7221 */ /* 0x000fc80000000000 */
[----:B------:R-:W-:-:S04]  /*0e50*/  FADD R15, R14, R15 ;  /* 0x0000000f0e0f7221 */ /* 0x000fc80000000000 */
[----:B--2---:R-:W-:-:S04]  /*0e60*/  FADD R8, R15, R8 ;  /* 0x000000080f087221 */ /* 0x004fc80000000000 */
[----:B------:R-:W-:-:S04]  /*0e70*/  FADD R9, R8, R9 ;  /* 0x0000000908097221 */ /* 0x000fc80000000000 */
[----:B------:R-:W-:-:S04]  /*0e80*/  FADD R10, R9, R10 ;  /* 0x0000000a090a7221 */ /* 0x000fc80000000000 */
[----:B------:R-:W-:-:S04]  /*0e90*/  FADD R11, R10, R11 ;  /* 0x0000000b0a0b7221 */ /* 0x000fc80000000000 */
[----:B-1----:R-:W-:-:S04]  /*0ea0*/  FADD R4, R11, R4 ;  /* 0x000000040b047221 */ /* 0x002fc80000000000 */
        /* <DEDUP_REMOVED lines=8> */
.L_x_188:
[----:B------:R-:W0:Y:S01]  /*0f30*/  S2R R8, SR_LANEID ;  /* 0x0000000000087919 */ /* 0x000e220000000000 */
[----:B------:R-:W-:-:S04]  /*0f40*/  LOP3.LUT R4, R2, 0x3e0, RZ, 0xc0, !PT ;  /* 0x000003e002047812 */ /* 0x000fc800078ec0ff */
[----:B------:R-:W-:Y:S02]  /*0f50*/  IADD3 R5, PT, PT, R4, 0x20, RZ ;  /* 0x0000002004057810 */ /* 0x000fe40007ffe0ff */
[----:B------:R-:W-:Y:S02]  /*0f60*/  LOP3.LUT R7, RZ, R4, RZ, 0x33, !PT ;  /* 0x00000004ff077212 */ /* 0x000fe400078e33ff */
[----:B------:R-:W-:Y:S02]  /*0f70*/  ISETP.GT.U32.AND P0, PT, R5, R0, PT ;  /* 0x000000000500720c */ /* 0x000fe40003f04070 */
[----:B------:R-:W-:-:S04]  /*0f80*/  IADD3 R7, PT, PT, R0, R7, RZ ;  /* 0x0000000700077210 */ /* 0x000fc80007ffe0ff */
[----:B------:R-:W-:-:S05]  /*0f90*/  SEL R7, R7, 0x1f, P0 ;  /* 0x0000001f07077807 */ /* 0x000fca0000000000 */
[----:B------:R-:W1:Y:S01]  /*0fa0*/  SHFL.DOWN PT, R4, R14, 0x1, R7 ;  /* 0x082000000e047989 */ /* 0x000e6200000e0007 */
[C---:B0-----:R-:W-:Y:S02]  /*0fb0*/  ISETP.GE.AND P0, PT, R8.reuse, R7, PT ;  /* 0x000000070800720c */ /* 0x041fe40003f06270 */
[C---:B------:R-:W-:Y:S02]  /*0fc0*/  IADD3 R6, PT, PT, R8.reuse, 0x2, RZ ;  /* 0x0000000208067810 */ /* 0x040fe40007ffe0ff */
[----:B------:R-:W-:-:S09]  /*0fd0*/  ISETP.NE.AND P1, PT, R8, RZ, PT ;  /* 0x000000ff0800720c */ /* 0x000fd20003f25270 */
[----:B-1----:R-:W-:Y:S01]  /*0fe0*/  @!P0 FADD R14, R4, R14 ;  /* 0x0000000e040e8221 */ /* 0x002fe20000000000 */
[----:B------:R-:W-:Y:S02]  /*0ff0*/  ISETP.GT.AND P0, PT, R6, R7, PT ;  /* 0x000000070600720c */ /* 0x000fe40003f04270 */
[----:B------:R-:W-:Y:S01]  /*1000*/  IADD3 R6, PT, PT, R8, 0x4, RZ ;  /* 0x0000000408067810 */ /* 0x000fe20007ffe0ff */
[----:B------:R-:W0:Y:S01]  /*1010*/  @!P1 S2R R9, SR_CgaCtaId ;  /* 0x0000000000099919 */ /* 0x000e220000008800 */
        /* <DEDUP_REMOVED lines=23> */
[----:B------:R-:W1:Y:S01]  /*1190*/  S2UR UR5, SR_CgaCtaId ;  /* 0x00000000000579c3 */ /* 0x000e620000008800 */
[----:B------:R-:W-:Y:S01]  /*11a0*/  UMOV UR4, 0x400 ;  /* 0x0000040000047882 */ /* 0x000fe20000000000 */
[C---:B------:R-:W-:Y:S02]  /*11b0*/  ISETP.GT.U32.AND P2, PT, R0.reuse, 0x20, PT ;  /* 0x000000200000780c */ /* 0x040fe40003f44070 */
[C---:B------:R-:W-:Y:S02]  /*11c0*/  ISETP.GT.U32.AND P3, PT, R0.reuse, 0x40, PT ;  /* 0x000000400000780c */ /* 0x040fe40003f64070 */
[C---:B------:R-:W-:Y:S02]  /*11d0*/  ISETP.GT.U32.AND P1, PT, R0.reuse, 0x60, PT ;  /* 0x000000600000780c */ /* 0x040fe40003f24070 */
[----:B------:R-:W-:Y:S01]  /*11e0*/  ISETP.GT.U32.AND P4, PT, R0, 0xc0, PT ;  /* 0x000000c00000780c */ /* 0x000fe20003f84070 */
[----:B-1----:R-:W-:-:S09]  /*11f0*/  ULEA UR4, UR5, UR4, 0x18 ;  /* 0x0000000405047291 */ /* 0x002fd2000f8ec0ff */
[----:B0-----:R-:W0:Y:S04]  /*1200*/  LDS.128 R4, [UR4+0x10] ;  /* 0x00001004ff047984 */ /* 0x001e280008000c00 */
[----:B------:R-:W1:Y:S04]  /*1210*/  LDS.128 R8, [UR4+0x20] ;  /* 0x00002004ff087984 */ /* 0x000e680008000c00 */
[----:B------:R-:W2:Y:S04]  /*1220*/  LDS.128 R12, [UR4+0x30] ;  /* 0x00003004ff0c7984 */ /* 0x000ea80008000c00 */
[----:B------:R-:W3:Y:S01]  /*1230*/  LDS.128 R16, [UR4+0x40] ;  /* 0x00004004ff107984 */ /* 0x000ee20008000c00 */
[----:B0-----:R-:W-:Y:S01]  /*1240*/  @P2 FADD R20, R20, R5 ;  /* 0x0000000514142221 */ /* 0x001fe20000000000 */
[----:B------:R-:W-:-:S03]  /*1250*/  ISETP.GT.U32.AND P2, PT, R0, 0x80, PT ;  /* 0x000000800000780c */ /* 0x000fc60003f44070 */
[----:B------:R-:W-:Y:S01]  /*1260*/  @P3 FADD R20, R20, R6 ;  /* 0x0000000614143221 */ /* 0x000fe20000000000 */
[----:B------:R-:W-:-:S03]  /*1270*/  ISETP.GT.U32.AND P3, PT, R0, 0xa0, PT ;  /* 0x000000a00000780c */ /* 0x000fc60003f64070 */
[----:B------:R-:W-:Y:S01]  /*1280*/  @P1 FADD R20, R20, R7 ;  /* 0x0000000714141221 */ /* 0x000fe20000000000 */
[----:B------:R-:W-:-:S05]  /*1290*/  ISETP.GT.U32.AND P1, PT, R0, 0xe0, PT ;  /* 0x000000e00000780c */ /* 0x000fca0003f24070 */
[----:B-1----:R-:W-:Y:S01]  /*12a0*/  @P2 FADD R20, R20, R8 ;  /* 0x0000000814142221 */ /* 0x002fe20000000000 */
[----:B------:R-:W-:-:S03]  /*12b0*/  ISETP.GT.U32.AND P2, PT, R0, 0x100, PT ;  /* 0x000001000000780c */ /* 0x000fc60003f44070 */
[----:B------:R-:W-:Y:S01]  /*12c0*/  @P3 FADD R20, R20, R9 ;  /* 0x0000000914143221 */ /* 0x000fe20000000000 */
[----:B------:R-:W-:-:S03]  /*12d0*/  ISETP.GT.U32.AND P3, PT, R0, 0x120, PT ;  /* 0x000001200000780c */ /* 0x000fc60003f64070 */
[----:B------:R-:W-:Y:S01]  /*12e0*/  @P4 FADD R20, R20, R10 ;  /* 0x0000000a14144221 */ /* 0x000fe20000000000 */
[----:B------:R-:W-:-:S03]  /*12f0*/  ISETP.GT.U32.AND P4, PT, R0, 0x140, PT ;  /* 0x000001400000780c */ /* 0x000fc60003f84070 */
[----:B------:R-:W-:Y:S01]  /*1300*/  @P1 FADD R20, R20, R11 ;  /* 0x0000000b14141221 */ /* 0x000fe20000000000 */
[----:B------:R-:W-:-:S03]  /*1310*/  ISETP.GT.U32.AND P1, PT, R0, 0x160, PT ;  /* 0x000001600000780c */ /* 0x000fc60003f24070 */
[----:B--2---:R-:W-:Y:S01]  /*1320*/  @P2 FADD R20, R20, R12 ;  /* 0x0000000c14142221 */ /* 0x004fe20000000000 */
[----:B------:R-:W-:-:S03]  /*1330*/  ISETP.GT.U32.AND P2, PT, R0, 0x180, PT ;  /* 0x000001800000780c */ /* 0x000fc60003f44070 */
[----:B------:R-:W-:Y:S01]  /*1340*/  @P3 FADD R20, R20, R13 ;  /* 0x0000000d14143221 */ /* 0x000fe20000000000 */
[----:B------:R-:W-:-:S03]  /*1350*/  ISETP.GT.U32.AND P3, PT, R0, 0x1a0, PT ;  /* 0x000001a00000780c */ /* 0x000fc60003f64070 */
[----:B------:R-:W-:Y:S01]  /*1360*/  @P4 FADD R20, R20, R14 ;  /* 0x0000000e14144221 */ /* 0x000fe20000000000 */
[----:B------:R-:W-:-:S03]  /*1370*/  ISETP.GT.U32.AND P4, PT, R0, 0x1c0, PT ;  /* 0x000001c00000780c */ /* 0x000fc60003f84070 */
[----:B------:R-:W-:Y:S01]  /*1380*/  @P1 FADD R20, R20, R15 ;  /* 0x0000000f14141221 */ /* 0x000fe20000000000 */
[----:B------:R-:W-:-:S03]  /*1390*/  ISETP.GT.U32.AND P1, PT, R0, 0x1e0, PT ;  /* 0x000001e00000780c */ /* 0x000fc60003f24070 */
[----:B---3--:R-:W-:-:S04]  /*13a0*/  @P2 FADD R20, R20, R16 ;  /* 0x0000001014142221 */ /* 0x008fc80000000000 */
[----:B------:R-:W-:-:S04]  /*13b0*/  @P3 FADD R20, R20, R17 ;  /* 0x0000001114143221 */ /* 0x000fc80000000000 */
[----:B------:R-:W-:-:S04]  /*13c0*/  @P4 FADD R20, R20, R18 ;  /* 0x0000001214144221 */ /* 0x000fc80000000000 */
[----:B------:R-:W-:Y:S01]  /*13d0*/  @P1 FADD R20, R20, R19 ;  /* 0x0000001314141221 */ /* 0x000fe20000000000 */
[----:B------:R-:W-:Y:S06]  /*13e0*/  BRA `(.L_x_189) ;  /* 0x0000001400407947 */ /* 0x000fec0003800000 */
.L_x_174:
[----:B------:R-:W0:Y:S01]  /*13f0*/  S2R R2, SR_TID.X ;  /* 0x0000000000027919 */ /* 0x000e220000002100 */
[----:B------:R-:W1:Y:S02]  /*1400*/  LDCU.64 UR4, c[0x0][0x380] ;  /* 0x00007000ff0477ac */ /* 0x000e640008000a00 */
[----:B-1----:R-:W-:Y:S02]  /*1410*/  MOV R4, UR4 ;  /* 0x0000000400047c02 */ /* 0x002fe40008000f00 */
[----:B------:R-:W-:Y:S02]  /*1420*/  MOV R5, UR5 ;  /* 0x0000000500057c02 */ /* 0x000fe40008000f00 */
[----:B0-----:R-:W-:-:S05]  /*1430*/  LEA R7, R3, R2, 0xd ;  /* 0x0000000203077211 */ /* 0x001fca00078e68ff */
[----:B------:R-:W-:-:S05]  /*1440*/  IMAD.WIDE.U32 R6, R7, 0x4, R4 ;  /* 0x0000000407067825 */ /* 0x000fca00078e0004 */
        /* <DEDUP_REMOVED lines=16> */
[----:B------:R-:W-:Y:S01]  /*1550*/  ISETP.GE.U32.AND P0, PT, R0, R11, PT ;  /* 0x0000000b0000720c */ /* 0x000fe20003f06070 */
[----:B--2---:R-:W-:Y:S01]  /*1560*/  FMUL R22, R22, R22 ;  /* 0x0000001616167220 */ /* 0x004fe20000400000 */
[----:B---3--:R-:W-:Y:S01]  /*1570*/  FMUL R23, R23, R23 ;  /* 0x0000001717177220 */ /* 0x008fe20000400000 */
[----:B----4-:R-:W-:Y:S01]  /*1580*/  FMUL R25, R24, R24 ;  /* 0x0000001818197220 */ /* 0x010fe20000400000 */
[----:B-----5:R-:W-:Y:S01]  /*1590*/  FMUL R26, R26, R26 ;  /* 0x0000001a1a1a7220 */ /* 0x020fe20000400000 */
[----:B------:R-:W-:Y:S01]  /*15a0*/  FMUL R9, R9, R9 ;  /* 0x0000000909097220 */ /* 0x000fe20000400000 */
[----:B------:R-:W-:Y:S01]  /*15b0*/  FMUL R12, R12, R12 ;  /* 0x0000000c0c0c7220 */ /* 0x000fe20000400000 */
[----:B------:R-:W-:Y:S01]  /*15c0*/  FMUL R13, R13, R13 ;  /* 0x0000000d0d0d7220 */ /* 0x000fe20000400000 */
        /* <DEDUP_REMOVED lines=17> */
[----:B------:R-:W-:Y:S01]  /*16e0*/  LEA R9, R3, R11, 0xd ;  /* 0x0000000b03097211 */ /* 0x000fe200078e68ff */
[----:B------:R-:W-:Y:S01]  /*16f0*/  UMOV UR4, URZ ;  /* 0x000000ff00047c82 */ /* 0x000fe20008000000 */
[----:B------:R-:W-:Y:S02]  /*1700*/  IADD3 R0, PT, PT, R8, -0x2000, RZ ;  /* 0xffffe00008007810 */ /* 0x000fe40007ffe0ff */
[----:B------:R-:W-:Y:S02]  /*1710*/  LOP3.LUT R6, RZ, R2, RZ, 0x33, !PT ;  /* 0x00000002ff067212 */ /* 0x000fe400078e33ff */
[----:B------:R-:W-:Y:S02]  /*1720*/  ISETP.GT.U32.AND P0, PT, R9, R0, PT ;  /* 0x000000000900720c */ /* 0x000fe40003f04070 */
[----:B------:R-:W-:Y:S02]  /*1730*/  IADD3 R6, PT, PT, -R11, R8, R6 ;  /* 0x000000080b067210 */ /* 0x000fe40007ffe106 */
[----:B------:R-:W-:-:S02]  /*1740*/  IADD3 R7, PT, PT, R9, 0x1000, R2 ;  /* 0x0000100009077810 */ /* 0x000fc40007ffe002 */
[----:B------:R-:W-:Y:S01]  /*1750*/  MOV R2, R9 ;  /* 0x0000000900027202 */ /* 0x000fe20000000f00 */
[----:B------:R-:W-:-:S06]  /*1760*/  IMAD R6, R3, -0x2000, R6 ;  /* 0xffffe00003067824 */ /* 0x000fcc00078e0206 */
[----:B------:R-:W-:Y:S05]  /*1770*/  @P0 BRA `(.L_x_191) ;  /* 0x0000000000d80947 */ /* 0x000fea0003800000 */
[----:B------:R-:W0:Y:S08]  /*1780*/  LDC R8, c[0x0][0x3a8] ;  /* 0x0000ea00ff087b82 */ /* 0x000e300000000800 */
[----:B------:R-:W1:Y:S02]  /*1790*/  LDC.64 R4, c[0x0][0x380] ;  /* 0x0000e000ff047b82 */ /* 0x000e640000000a00 */
.L_x_192:
[----:B------:R-:W2:Y:S02]  /*17a0*/  S2R R10, SR_TID.X ;  /* 0x00000000000a7919 */ /* 0x000ea40000002100 */
[----:B--2---:R-:W-:-:S05]  /*17b0*/  IADD3 R13, PT, PT, R10, R9, RZ ;  /* 0x000000090a0d7210 */ /* 0x004fca0007ffe0ff */
        /* <DEDUP_REMOVED lines=13> */
[----:B--2---:R-:W-:-:S04]  /*1890*/  FMUL R15, R15, R15 ;  /* 0x0000000f0f0f7220 */ /* 0x004fc80000400000 */
[----:B---3--:R-:W-:Y:S02]  /*18a0*/  FFMA R15, R14, R14, R15 ;  /* 0x0000000e0e0f7223 */ /* 0x008fe4000000000f */
[----:B------:R-:W2:Y:S01]  /*18b0*/  LDG.E R14, desc[UR6][R12.64+0x7000] ;  /* 0x007000060c0e7981 */ /* 0x000ea2000c1e1900 */
[----:B----4-:R-:W-:-:S03]  /*18c0*/  FFMA R10, R10, R10, R23 ;  /* 0x0000000a0a0a7223 */ /* 0x010fc60000000017 */
[----:B------:R-:W3:Y:S01]  /*18d0*/  LDG.E R23, desc[UR6][R12.64+0x7800] ;  /* 0x007800060c177981 */ /* 0x000ee2000c1e1900 */
[----:B-----5:R-:W-:Y:S01]  /*18e0*/  FMUL R17, R17, R17 ;  /* 0x0000001111117220 */ /* 0x020fe20000400000 */
[----:B------:R-:W-:Y:S02]  /*18f0*/  FADD R10, R10, R15 ;  /* 0x0000000f0a0a7221 */ /* 0x000fe40000000000 */
[----:B------:R-:W4:Y:S01]  /*1900*/  LDG.E R15, desc[UR6][R12.64+0x6000] ;  /* 0x006000060c0f7981 */ /* 0x000f22000c1e1900 */
[----:B------:R-:W-:-:S03]  /*1910*/  FFMA R16, R16, R16, R17 ;  /* 0x0000001010107223 */ /* 0x000fc60000000011 */
[----:B------:R0:W5:Y:S01]  /*1920*/  LDG.E R17, desc[UR6][R12.64+0x6800] ;  /* 0x006800060c117981 */ /* 0x000162000c1e1900 */
[----:B------:R-:W-:-:S04]  /*1930*/  FMUL R22, R22, R22 ;  /* 0x0000001616167220 */ /* 0x000fc80000400000 */
[----:B------:R-:W-:Y:S01]  /*1940*/  FFMA R25, R25, R25, R22 ;  /* 0x0000001919197223 */ /* 0x000fe20000000016 */
[----:B------:R-:W-:Y:S01]  /*1950*/  FMUL R27, R24, R24 ;  /* 0x00000018181b7220 */ /* 0x000fe20000400000 */
[----:B0-----:R-:W-:Y:S01]  /*1960*/  IADD3 R12, PT, PT, -R9, R8, RZ ;  /* 0x00000008090c7210 */ /* 0x001fe20007ffe1ff */
[----:B------:R-:W-:-:S03]  /*1970*/  FMUL R22, R21, R21 ;  /* 0x0000001515167220 */ /* 0x000fc60000400000 */
[----:B------:R-:W-:Y:S01]  /*1980*/  ISETP.GE.U32.AND P0, PT, R12, R11, PT ;  /* 0x0000000b0c00720c */ /* 0x000fe20003f06070 */
[----:B------:R-:W-:Y:S01]  /*1990*/  FFMA R27, R20, R20, R27 ;  /* 0x00000014141b7223 */ /* 0x000fe2000000001b */
[----:B------:R-:W-:Y:S01]  /*19a0*/  FFMA R22, R19, R19, R22 ;  /* 0x0000001313167223 */ /* 0x000fe20000000016 */
[----:B------:R-:W-:-:S03]  /*19b0*/  FADD R25, R16, R25 ;  /* 0x0000001910197221 */ /* 0x000fc60000000000 */
[----:B------:R-:W-:Y:S01]  /*19c0*/  FADD R22, R27, R22 ;  /* 0x000000161b167221 */ /* 0x000fe20000000000 */
[----:B------:R-:W-:Y:S01]  /*19d0*/  FADD R10, R10, R25 ;  /* 0x000000190a0a7221 */ /* 0x000fe20000000000 */
[----:B--2---:R-:W-:Y:S01]  /*19e0*/  FMUL R14, R14, R14 ;  /* 0x0000000e0e0e7220 */ /* 0x004fe20000400000 */
[----:B----4-:R-:W-:-:S04]  /*19f0*/  FMUL R15, R15, R15 ;  /* 0x0000000f0f0f7220 */ /* 0x010fc80000400000 */
[----:B------:R-:W-:Y:S01]  /*1a00*/  FFMA R15, R18, R18, R15 ;  /* 0x00000012120f7223 */ /* 0x000fe2000000000f */
[----:B-----5:R-:W-:-:S04]  /*1a10*/  FFMA R14, R17, R17, R14 ;  /* 0x00000011110e7223 */ /* 0x020fc8000000000e */
[----:B------:R-:W-:-:S04]  /*1a20*/  FADD R15, R15, R14 ;  /* 0x0000000e0f0f7221 */ /* 0x000fc80000000000 */
[----:B------:R-:W-:-:S04]  /*1a30*/  FADD R15, R22, R15 ;  /* 0x0000000f160f7221 */ /* 0x000fc80000000000 */
[----:B------:R-:W-:-:S04]  /*1a40*/  FADD R10, R10, R15 ;  /* 0x0000000f0a0a7221 */ /* 0x000fc80000000000 */
[----:B---3--:R-:W-:Y:S01]  /*1a50*/  FFMA R23, R23, R23, R10 ;  /* 0x0000001717177223 */ /* 0x008fe2000000000a */
[----:B------:R-:W-:Y:S06]  /*1a60*/  @!P0 BRA `(.L_x_190) ;  /* 0x0000000800d48947 */ /* 0x000fec0003800000 */
[C---:B------:R-:W-:Y:S01]  /*1a70*/  IADD3 R9, PT, PT, R11.reuse, R9, RZ ;  /* 0x000000090b097210 */ /* 0x040fe20007ffe0ff */
[----:B------:R-:W-:Y:S01]  /*1a80*/  UIADD3 UR4, UPT, UPT, UR4, 0x1, URZ ;  /* 0x0000000104047890 */ /* 0x000fe2000fffe0ff */
[----:B------:R-:W-:Y:S02]  /*1a90*/  IADD3 R2, PT, PT, R11, R2, RZ ;  /* 0x000000020b027210 */ /* 0x000fe40007ffe0ff */
[----:B------:R-:W-:Y:S02]  /*1aa0*/  ISETP.GT.U32.AND P0, PT, R9, R0, PT ;  /* 0x000000000900720c */ /* 0x000fe40003f04070 */
[C---:B------:R-:W-:Y:S02]  /*1ab0*/  IADD3 R6, PT, PT, -R11.reuse, R6, RZ ;  /* 0x000000060b067210 */ /* 0x040fe40007ffe1ff */
[----:B------:R-:W-:-:S09]  /*1ac0*/  IADD3 R7, PT, PT, R11, R7, RZ ;  /* 0x000000070b077210 */ /* 0x000fd20007ffe0ff */
[----:B------:R-:W-:Y:S05]  /*1ad0*/  @!P0 BRA `(.L_x_192) ;  /* 0xfffffffc00308947 */ /* 0x000fea000383ffff */
.L_x_191:
[----:B------:R-:W0:Y:S01]  /*1ae0*/  S2R R13, SR_TID.X ;  /* 0x00000000000d7919 */ /* 0x000e220000002100 */
[----:B------:R-:W-:Y:S01]  /*1af0*/  IADD3 R0, PT, PT, -R9, R8, RZ ;  /* 0x0000000809007210 */ /* 0x000fe20007ffe1ff */
[----:B------:R-:W-:Y:S03]  /*1b00*/  BSSY.RECONVERGENT B1, `(.L_x_190) ;  /* 0x00000ab000017945 */ /* 0x000fe60003800200 */
[----:B0-----:R-:W-:-:S04]  /*1b10*/  ISETP.GE.AND P0, PT, R13, R0, PT ;  /* 0x000000000d00720c */ /* 0x001fc80003f06270 */
[----:B------:R-:W-:-:S13]  /*1b20*/  ISETP.GE.U32.OR P0, PT, R9, R8, P0 ;  /* 0x000000080900720c */ /* 0x000fda0000706470 */
[----:B------:R-:W-:Y:S05]  /*1b30*/  @P0 BRA `(.L_x_193) ;  /* 0x00000008009c0947 */ /* 0x000fea0003800000 */
[----:B------:R-:W0:Y:S01]  /*1b40*/  LDC R0, c[0x0][0x3ac] ;  /* 0x0000eb00ff007b82 */ /* 0x000e220000000800 */
[----:B------:R-:W-:Y:S01]  /*1b50*/  LOP3.LUT R10, RZ, R13, RZ, 0x33, !PT ;  /* 0x0000000dff0a7212 */ /* 0x000fe200078e33ff */
[----:B------:R-:W-:Y:S06]  /*1b60*/  BSSY.RECONVERGENT B2, `(.L_x_194) ;  /* 0x0000057000027945 */ /* 0x000fec0003800200 */
[----:B------:R-:W1:Y:S01]  /*1b70*/  LDC R11, c[0x0][0x3ac] ;  /* 0x0000eb00ff0b7b82 */ /* 0x000e620000000800 */
[----:B0-----:R-:W-:-:S04]  /*1b80*/  SHF.L.U32 R0, R0, 0xd, RZ ;  /* 0x0000000d00007819 */ /* 0x001fc800000006ff */
[----:B------:R-:W-:Y:S02]  /*1b90*/  LEA R15, R3, R0, 0xd ;  /* 0x00000000030f7211 */ /* 0x000fe400078e68ff */
[----:B------:R-:W-:Y:S02]  /*1ba0*/  MOV R0, R13 ;  /* 0x0000000d00007202 */ /* 0x000fe40000000f00 */
[----:B------:R-:W-:Y:S01]  /*1bb0*/  IADD3 R8, PT, PT, -R15, R8, R10 ;  /* 0x000000080f087210 */ /* 0x000fe20007ffe10a */
[----:B-1----:R-:W-:-:S04]  /*1bc0*/  IMAD R11, R11, UR4, RZ ;  /* 0x000000040b0b7c24 */ /* 0x002fc8000f8e02ff */
[----:B------:R-:W-:-:S05]  /*1bd0*/  IMAD R8, R11, -0x2000, R8 ;  /* 0xffffe0000b087824 */ /* 0x000fca00078e0208 */
[C---:B------:R-:W-:Y:S02]  /*1be0*/  ISETP.GE.U32.AND P0, PT, R8.reuse, 0x1e00, PT ;  /* 0x00001e000800780c */ /* 0x040fe40003f06070 */
[----:B------:R-:W-:-:S04]  /*1bf0*/  LEA.HI R8, R8, 0x1, RZ, 0x17 ;  /* 0x0000000108087811 */ /* 0x000fc800078fb8ff */
[----:B------:R-:W-:-:S07]  /*1c00*/  LOP3.LUT R10, R8, 0xf, RZ, 0xc0, !PT ;  /* 0x0000000f080a7812 */ /* 0x000fce00078ec0ff */
[----:B------:R-:W-:Y:S05]  /*1c10*/  @!P0 BRA `(.L_x_195) ;  /* 0x00000004002c8947 */ /* 0x000fea0003800000 */
[----:B------:R-:W-:Y:S01]  /*1c20*/  LEA.HI R0, R6, 0x1, RZ, 0x17 ;  /* 0x0000000106007811 */ /* 0x000fe200078fb8ff */
[----:B------:R-:W-:Y:S01]  /*1c30*/  BSSY.RECONVERGENT B3, `(.L_x_196) ;  /* 0x0000048000037945 */ /* 0x000fe20003800200 */
[----:B------:R-:W-:Y:S02]  /*1c40*/  LOP3.LUT R11, R13, 0x1000, RZ, 0xfc, !PT ;  /* 0x000010000d0b7812 */ /* 0x000fe400078efcff */
[----:B------:R-:W-:-:S04]  /*1c50*/  LOP3.LUT R0, R0, 0xfffff0, RZ, 0xc0, !PT ;  /* 0x00fffff000007812 */ /* 0x000fc800078ec0ff */
[----:B------:R-:W-:-:S07]  /*1c60*/  IADD3 R0, PT, PT, -R0, RZ, RZ ;  /* 0x000000ff00007210 */ /* 0x000fce0007ffe1ff */
.L_x_197:
[C---:B------:R-:W-:Y:S02]  /*1c70*/  IADD3 R19, PT, PT, R7.reuse, -0x1000, RZ ;  /* 0xfffff00007137810 */ /* 0x040fe40007ffe0ff */
[----:B------:R-:W-:-:S03]  /*1c80*/  IADD3 R21, PT, PT, R7, -0xe00, RZ ;  /* 0xfffff20007157810 */ /* 0x000fc60007ffe0ff */
[----:B------:R-:W-:Y:S01]  /*1c90*/  IMAD.WIDE.U32 R18, R19, 0x4, R4 ;  /* 0x0000000413127825 */ /* 0x000fe200078e0004 */
[----:B------:R-:W-:-:S04]  /*1ca0*/  IADD3 R15, PT, PT, R7, -0xc00, RZ ;  /* 0xfffff400070f7810 */ /* 0x000fc80007ffe0ff */
[----:B------:R0:W2:Y:S01]  /*1cb0*/  LDG.E R22, desc[UR6][R18.64] ;  /* 0x0000000612167981 */ /* 0x0000a2000c1e1900 */
[----:B------:R-:W-:-:S04]  /*1cc0*/  IMAD.WIDE.U32 R20, R21, 0x4, R4 ;  /* 0x0000000415147825 */ /* 0x000fc800078e0004 */
[--C-:B------:R-:W-:Y:S01]  /*1cd0*/  IMAD.WIDE.U32 R14, R15, 0x4, R4.reuse ;  /* 0x000000040f0e7825 */ /* 0x100fe200078e0004 */
[----:B------:R1:W3:Y:S04]  /*1ce0*/  LDG.E R17, desc[UR6][R20.64] ;  /* 0x0000000614117981 */ /* 0x0002e8000c1e1900 */
[----:B------:R4:W5:Y:S01]  /*1cf0*/  LDG.E R16, desc[UR6][R14.64] ;  /* 0x000000060e107981 */ /* 0x000962000c1e1900 */
[C---:B------:R-:W-:Y:S02]  /*1d00*/  IADD3 R13, PT, PT, R7.reuse, -0xa00, RZ ;  /* 0xfffff600070d7810 */ /* 0x040fe40007ffe0ff */
[C---:B------:R-:W-:Y:S02]  /*1d10*/  IADD3 R29, PT, PT, R7.reuse, -0x800, RZ ;  /* 0xfffff800071d7810 */ /* 0x040fe40007ffe0ff */
[----:B------:R-:W-:Y:S01]  /*1d20*/  IADD3 R25, PT, PT, R7, -0x600, RZ ;  /* 0xfffffa0007197810 */ /* 0x000fe20007ffe0ff */
[----:B------:R-:W-:Y:S01]  /*1d30*/  IMAD.WIDE.U32 R12, R13, 0x4, R4 ;  /* 0x000000040d0c7825 */ /* 0x000fe200078e0004 */
[----:B------:R-:W-:-:S03]  /*1d40*/  IADD3 R27, PT, PT, R7, -0x400, RZ ;  /* 0xfffffc00071b7810 */ /* 0x000fc60007ffe0ff */
[--C-:B------:R-:W-:Y:S02]  /*1d50*/  IMAD.WIDE.U32 R28, R29, 0x4, R4.reuse ;  /* 0x000000041d1c7825 */ /* 0x100fe400078e0004 */
[----:B------:R-:W5:Y:S02]  /*1d60*/  LDG.E R12, desc[UR6][R12.64] ;  /* 0x000000060c0c7981 */ /* 0x000f64000c1e1900 */
[----:B0-----:R-:W-:Y:S01]  /*1d70*/  IMAD.WIDE.U32 R18, R25, 0x4, R4 ;  /* 0x0000000419127825 */ /* 0x001fe200078e0004 */
[----:B------:R-:W-:-:S03]  /*1d80*/  IADD3 R26, PT, PT, R7, -0x200, RZ ;  /* 0xfffffe00071a7810 */ /* 0x000fc60007ffe0ff */
[--C-:B-1----:R-:W-:Y:S02]  /*1d90*/  IMAD.WIDE.U32 R20, R27, 0x4, R4.reuse ;  /* 0x000000041b147825 */ /* 0x102fe400078e0004 */
[----:B------:R-:W5:Y:S04]  /*1da0*/  LDG.E R18, desc[UR6][R18.64] ;  /* 0x0000000612127981 */ /* 0x000f68000c1e1900 */
[----:B------:R0:W5:Y:S01]  /*1db0*/  LDG.E R13, desc[UR6][R28.64] ;  /* 0x000000061c0d7981 */ /* 0x000162000c1e1900 */
[----:B----4-:R-:W-:-:S03]  /*1dc0*/  IMAD.WIDE.U32 R14, R26, 0x4, R4 ;  /* 0x000000041a0e7825 */ /* 0x010fc600078e0004 */
[----:B------:R1:W4:Y:S01]  /*1dd0*/  LDG.E R27, desc[UR6][R20.64] ;  /* 0x00000006141b7981 */ /* 0x000322000c1e1900 */
[----:B------:R-:W-:-:S03]  /*1de0*/  IMAD.WIDE.U32 R24, R7, 0x4, R4 ;  /* 0x0000000407187825 */ /* 0x000fc600078e0004 */
[----:B------:R1:W4:Y:S01]  /*1df0*/  LDG.E R26, desc[UR6][R14.64] ;  /* 0x000000060e1a7981 */ /* 0x000322000c1e1900 */
[----:B0-----:R-:W-:-:S03]  /*1e00*/  IADD3 R29, PT, PT, R7, 0x200, RZ ;  /* 0x00000200071d7810 */ /* 0x001fc60007ffe0ff */
[----:B------:R0:W4:Y:S01]  /*1e10*/  LDG.E R19, desc[UR6][R24.64] ;  /* 0x0000000618137981 */ /* 0x000122000c1e1900 */
[----:B-1----:R-:W-:Y:S01]  /*1e20*/  IADD3 R21, PT, PT, R7, 0x400, RZ ;  /* 0x0000040007157810 */ /* 0x002fe20007ffe0ff */
[----:B------:R-:W-:Y:S01]  /*1e30*/  IMAD.WIDE.U32 R28, R29, 0x4, R4 ;  /* 0x000000041d1c7825 */ /* 0x000fe200078e0004 */
[----:B------:R-:W-:-:S05]  /*1e40*/  IADD3 R15, PT, PT, R7, 0x800, RZ ;  /* 0x00000800070f7810 */ /* 0x000fca0007ffe0ff */
[----:B------:R-:W4:Y:S01]  /*1e50*/  LDG.E R28, desc[UR6][R28.64] ;  /* 0x000000061c1c7981 */ /* 0x000f22000c1e1900 */
[----:B0-----:R-:W-:Y:S01]  /*1e60*/  IADD3 R25, PT, PT, R7, 0xa00, RZ ;  /* 0x00000a0007197810 */ /* 0x001fe20007ffe0ff */
[----:B--2---:R-:W-:Y:S01]  /*1e70*/  FFMA R14, R22, R22, R23 ;  /* 0x00000016160e7223 */ /* 0x004fe20000000017 */
[----:B------:R-:W-:Y:S01]  /*1e80*/  IMAD.WIDE.U32 R22, R21, 0x4, R4 ;  /* 0x0000000415167825 */ /* 0x000fe200078e0004 */
[----:B------:R-:W-:-:S03]  /*1e90*/  IADD3 R21, PT, PT, R7, 0x600, RZ ;  /* 0x0000060007157810 */ /* 0x000fc60007ffe0ff */
[----:B---3--:R-:W-:Y:S02]  /*1ea0*/  FFMA R17, R17, R17, R14 ;  /* 0x0000001111117223 */ /* 0x008fe4000000000e */
[--C-:B------:R-:W-:Y:S01]  /*1eb0*/  IMAD.WIDE.U32 R20, R21, 0x4, R4.reuse ;  /* 0x0000000415147825 */ /* 0x100fe200078e0004 */
[----:B------:R-:W2:Y:S03]  /*1ec0*/  LDG.E R29, desc[UR6][R22.64] ;  /* 0x00000006161d7981 */ /* 0x000ea6000c1e1900 */
[----:B------:R-:W-:Y:S02]  /*1ed0*/  IMAD.WIDE.U32 R14, R15, 0x4, R4 ;  /* 0x000000040f0e7825 */ /* 0x000fe400078e0004 */
[----:B------:R5:W3:Y:S04]  /*1ee0*/  LDG.E R20, desc[UR6][R20.64] ;  /* 0x0000000614147981 */ /* 0x000ae8000c1e1900 */
[----:B------:R-:W3:Y:S01]  /*1ef0*/  LDG.E R14, desc[UR6][R14.64] ;  /* 0x000000060e0e7981 */ /* 0x000ee2000c1e1900 */
[----:B-----5:R-:W-:Y:S01]  /*1f00*/  FFMA R21, R16, R16, R17 ;  /* 0x0000001010157223 */ /* 0x020fe20000000011 */
[----:B------:R-:W-:Y:S01]  /*1f10*/  IMAD.WIDE.U32 R16, R25, 0x4, R4 ;  /* 0x0000000419107825 */ /* 0x000fe200078e0004 */
[----:B------:R-:W-:-:S05]  /*1f20*/  IADD3 R25, PT, PT, R7, 0xc00, RZ ;  /* 0x00000c0007197810 */ /* 0x000fca0007ffe0ff */
[--C-:B------:R-:W-:Y:S01]  /*1f30*/  IMAD.WIDE.U32 R22, R25, 0x4, R4.reuse ;  /* 0x0000000419167825 */ /* 0x100fe200078e0004 */
[----:B------:R-:W-:Y:S01]  /*1f40*/  IADD3 R25, PT, PT, R7, 0xe00, RZ ;  /* 0x00000e0007197810 */ /* 0x000fe20007ffe0ff */
[----:B------:R-:W5:Y:S04]  /*1f50*/  LDG.E R16, desc[UR6][R16.64] ;  /* 0x0000000610107981 */ /* 0x000f68000c1e1900 */
[----:B------:R-:W-:Y:S01]  /*1f60*/  IMAD.WIDE.U32 R24, R25, 0x4, R4 ;  /* 0x0000000419187825 */ /* 0x000fe200078e0004 */
[----:B------:R-:W5:Y:S05]  /*1f70*/  LDG.E R22, desc[UR6][R22.64] ;  /* 0x0000000616167981 */ /* 0x000f6a000c1e1900 */
[----:B------:R-:W5:Y:S01]  /*1f80*/  LDG.E R24, desc[UR6][R24.64] ;  /* 0x0000000618187981 */ /* 0x000f62000c1e1900 */
[----:B------:R-:W-:-:S04]  /*1f90*/  FFMA R12, R12, R12, R21 ;  /* 0x0000000c0c0c7223 */ /* 0x000fc80000000015 */
[----:B------:R-:W-:-:S04]  /*1fa0*/  FFMA R13, R13, R13, R12 ;  /* 0x0000000d0d0d7223 */ /* 0x000fc8000000000c */
[----:B------:R-:W-:-:S04]  /*1fb0*/  FFMA R18, R18, R18, R13 ;  /* 0x0000001212127223 */ /* 0x000fc8000000000d */
[----:B----4-:R-:W-:-:S04]  /*1fc0*/  FFMA R27, R27, R27, R18 ;  /* 0x0000001b1b1b7223 */ /* 0x010fc80000000012 */
[----:B------:R-:W-:-:S04]  /*1fd0*/  FFMA R26, R26, R26, R27 ;  /* 0x0000001a1a1a7223 */ /* 0x000fc8000000001b */
[----:B------:R-:W-:-:S04]  /*1fe0*/  FFMA R19, R19, R19, R26 ;  /* 0x0000001313137223 */ /* 0x000fc8000000001a */
[----:B------:R-:W-:Y:S01]  /*1ff0*/  FFMA R28, R28, R28, R19 ;  /* 0x0000001c1c1c7223 */ /* 0x000fe20000000013 */
[----:B------:R-:W-:-:S04]  /*2000*/  IADD3 R0, PT, PT, R0, 0x10, RZ ;  /* 0x0000001000007810 */ /* 0x000fc80007ffe0ff */
[----:B------:R-:W-:Y:S02]  /*2010*/  ISETP.NE.AND P0, PT, R0, RZ, PT ;  /* 0x000000ff0000720c */ /* 0x000fe40003f05270 */
[----:B------:R-:W-:Y:S02]  /*2020*/  IADD3 R11, PT, PT, R11, 0x2000, RZ ;  /* 0x000020000b0b7810 */ /* 0x000fe40007ffe0ff */
[----:B------:R-:W-:Y:S01]  /*2030*/  IADD3 R7, PT, PT, R7, 0x2000, RZ ;  /* 0x0000200007077810 */ /* 0x000fe20007ffe0ff */
[----:B--2---:R-:W-:-:S04]  /*2040*/  FFMA R29, R29, R29, R28 ;  /* 0x0000001d1d1d7223 */ /* 0x004fc8000000001c */
[----:B---3--:R-:W-:-:S04]  /*2050*/  FFMA R29, R20, R20, R29 ;  /* 0x00000014141d7223 */ /* 0x008fc8000000001d */
[----:B------:R-:W-:-:S04]  /*2060*/  FFMA R29, R14, R14, R29 ;  /* 0x0000000e0e1d7223 */ /* 0x000fc8000000001d */
[----:B-----5:R-:W-:-:S04]  /*2070*/  FFMA R29, R16, R16, R29 ;  /* 0x00000010101d7223 */ /* 0x020fc8000000001d */
[----:B------:R-:W-:-:S04]  /*2080*/  FFMA R29, R22, R22, R29 ;  /* 0x00000016161d7223 */ /* 0x000fc8000000001d */
[----:B------:R-:W-:Y:S01]  /*2090*/  FFMA R23, R24, R24, R29 ;  /* 0x0000001818177223 */ /* 0x000fe2000000001d */
[----:B------:R-:W-:Y:S06]  /*20a0*/  @P0 BRA `(.L_x_197) ;  /* 0xfffffff800f00947 */ /* 0x000fec000383ffff */
[----:B------:R-:W-:Y:S05]  /*20b0*/  BSYNC.RECONVERGENT B3 ;  /* 0x0000000000037941 */ /* 0x000fea0003800200 */
.L_x_196:
[----:B------:R-:W-:-:S07]  /*20c0*/  IADD3 R0, PT, PT, R11, -0x1000, RZ ;  /* 0xfffff0000b007810 */ /* 0x000fce0007ffe0ff */
.L_x_195:
[----:B------:R-:W-:Y:S05]  /*20d0*/  BSYNC.RECONVERGENT B2 ;  /* 0x0000000000027941 */ /* 0x000fea0003800200 */
.L_x_194:
[----:B------:R-:W-:-:S13]  /*20e0*/  ISETP.NE.AND P0, PT, R10, RZ, PT ;  /* 0x000000ff0a00720c */ /* 0x000fda0003f05270 */
[----:B------:R-:W-:Y:S05]  /*20f0*/  @!P0 BRA `(.L_x_193) ;  /* 0x00000004002c8947 */ /* 0x000fea0003800000 */
[----:B------:R-:W-:Y:S01]  /*2100*/  ISETP.GE.U32.AND P0, PT, R10, 0x8, PT ;  /* 0x000000080a00780c */ /* 0x000fe20003f06070 */
[----:B------:R-:W-:Y:S01]  /*2110*/  BSSY.RECONVERGENT B2, `(.L_x_198) ;  /* 0x0000025000027945 */ /* 0x000fe20003800200 */
[----:B------:R-:W-:-:S04]  /*2120*/  LOP3.LUT R25, R8, 0x7, RZ, 0xc0, !PT ;  /* 0x0000000708197812 */ /* 0x000fc800078ec0ff */
[----:B------:R-:W-:-:S07]  /*2130*/  ISETP.NE.AND P1, PT, R25, RZ, PT ;  /* 0x000000ff1900720c */ /* 0x000fce0003f25270 */
[----:B------:R-:W-:Y:S06]  /*2140*/  @!P0 BRA `(.L_x_199) ;  /* 0x0000000000848947 */ /* 0x000fec0003800000 */
[----:B------:R-:W-:-:S04]  /*2150*/  IADD3 R7, PT, PT, R0, R9, RZ ;  /* 0x0000000900077210 */ /* 0x000fc80007ffe0ff */
[C---:B------:R-:W-:Y:S01]  /*2160*/  IADD3 R19, PT, PT, R7.reuse, 0x200, RZ ;  /* 0x0000020007137810 */ /* 0x040fe20007ffe0ff */
[C---:B------:R-:W-:Y:S01]  /*2170*/  IMAD.WIDE.U32 R14, R7.reuse, 0x4, R4 ;  /* 0x00000004070e7825 */ /* 0x040fe200078e0004 */
[----:B------:R-:W-:-:S03]  /*2180*/  IADD3 R17, PT, PT, R7, 0x400, RZ ;  /* 0x0000040007117810 */ /* 0x000fc60007ffe0ff */
[--C-:B------:R-:W-:Y:S01]  /*2190*/  IMAD.WIDE.U32 R18, R19, 0x4, R4.reuse ;  /* 0x0000000413127825 */ /* 0x100fe200078e0004 */
[----:B------:R0:W2:Y:S01]  /*21a0*/  LDG.E R22, desc[UR6][R14.64] ;  /* 0x000000060e167981 */ /* 0x0000a2000c1e1900 */
[----:B------:R-:W-:Y:S02]  /*21b0*/  IADD3 R11, PT, PT, R7, 0x600, RZ ;  /* 0x00000600070b7810 */ /* 0x000fe40007ffe0ff */
[--C-:B------:R-:W-:Y:S01]  /*21c0*/  IMAD.WIDE.U32 R16, R17, 0x4, R4.reuse ;  /* 0x0000000411107825 */ /* 0x100fe200078e0004 */
[----:B------:R1:W3:Y:S01]  /*21d0*/  LDG.E R24, desc[UR6][R18.64] ;  /* 0x0000000612187981 */ /* 0x0002e2000c1e1900 */
[----:B------:R-:W-:Y:S02]  /*21e0*/  IADD3 R13, PT, PT, R7, 0x800, RZ ;  /* 0x00000800070d7810 */ /* 0x000fe40007ffe0ff */
        /* <DEDUP_REMOVED lines=23> */
.L_x_199:
[----:B------:R-:W-:Y:S05]  /*2360*/  BSYNC.RECONVERGENT B2 ;  /* 0x0000000000027941 */ /* 0x000fea0003800200 */
.L_x_198:
[----:B------:R-:W-:Y:S05]  /*2370*/  @!P1 BRA `(.L_x_193) ;  /* 0x00000000008c9947 */ /* 0x000fea0003800000 */
[----:B------:R-:W-:Y:S01]  /*2380*/  ISETP.GE.U32.AND P0, PT, R25, 0x4, PT ;  /* 0x000000041900780c */ /* 0x000fe20003f06070 */
[----:B------:R-:W-:Y:S01]  /*2390*/  BSSY.RECONVERGENT B2, `(.L_x_200) ;  /* 0x0000014000027945 */ /* 0x000fe20003800200 */
[----:B------:R-:W-:-:S11]  /*23a0*/  LOP3.LUT P1, RZ, R8, 0x3, RZ, 0xc0, !PT ;  /* 0x0000000308ff7812 */ /* 0x000fd6000782c0ff */
[----:B------:R-:W-:Y:S05]  /*23b0*/  @!P0 BRA `(.L_x_201) ;  /* 0x0000000000448947 */ /* 0x000fea0003800000 */
[----:B------:R-:W-:-:S04]  /*23c0*/  IADD3 R7, PT, PT, R0, R9, RZ ;  /* 0x0000000900077210 */ /* 0x000fc80007ffe0ff */
[C---:B------:R-:W-:Y:S01]  /*23d0*/  IADD3 R11, PT, PT, R7.reuse, 0x200, RZ ;  /* 0x00000200070b7810 */ /* 0x040fe20007ffe0ff */
[C---:B------:R-:W-:Y:S01]  /*23e0*/  IMAD.WIDE.U32 R8, R7.reuse, 0x4, R4 ;  /* 0x0000000407087825 */ /* 0x040fe200078e0004 */
[----:B------:R-:W-:-:S03]  /*23f0*/  IADD3 R13, PT, PT, R7, 0x400, RZ ;  /* 0x00000400070d7810 */ /* 0x000fc60007ffe0ff */
[--C-:B------:R-:W-:Y:S01]  /*2400*/  IMAD.WIDE.U32 R10, R11, 0x4, R4.reuse ;  /* 0x000000040b0a7825 */ /* 0x100fe200078e0004 */
[----:B------:R-:W-:Y:S01]  /*2410*/  IADD3 R15, PT, PT, R7, 0x600, RZ ;  /* 0x00000600070f7810 */ /* 0x000fe20007ffe0ff */
        /* <DEDUP_REMOVED lines=11> */
.L_x_201:
[----:B------:R-:W-:Y:S05]  /*24d0*/  BSYNC.RECONVERGENT B2 ;  /* 0x0000000000027941 */ /* 0x000fea0003800200 */
.L_x_200:
[----:B------:R-:W-:Y:S05]  /*24e0*/  @!P1 BRA `(.L_x_193) ;  /* 0x0000000000309947 */ /* 0x000fea0003800000 */
[----:B------:R-:W-:Y:S02]  /*24f0*/  LOP3.LUT R6, R6, 0xffff, RZ, 0xc0, !PT ;  /* 0x0000ffff06067812 */ /* 0x000fe400078ec0ff */
[----:B------:R-:W-:Y:S02]  /*2500*/  IADD3 R9, PT, PT, R0, R2, RZ ;  /* 0x0000000200097210 */ /* 0x000fe40007ffe0ff */
[----:B------:R-:W-:-:S04]  /*2510*/  LEA.HI R6, R6, 0x1, RZ, 0x17 ;  /* 0x0000000106067811 */ /* 0x000fc800078fb8ff */
[----:B------:R-:W-:-:S04]  /*2520*/  LOP3.LUT R6, R6, 0x3, RZ, 0xc0, !PT ;  /* 0x0000000306067812 */ /* 0x000fc800078ec0ff */
[----:B------:R-:W-:-:S07]  /*2530*/  IADD3 R0, PT, PT, -R6, RZ, RZ ;  /* 0x000000ff06007210 */ /* 0x000fce0007ffe1ff */
.L_x_202:
[----:B------:R-:W-:-:S06]  /*2540*/  IMAD.WIDE.U32 R6, R9, 0x4, R4 ;  /* 0x0000000409067825 */ /* 0x000fcc00078e0004 */
[----:B------:R-:W2:Y:S01]  /*2550*/  LDG.E R6, desc[UR6][R6.64] ;  /* 0x0000000606067981 */ /* 0x000ea2000c1e1900 */
[----:B------:R-:W-:Y:S02]  /*2560*/  IADD3 R0, PT, PT, R0, 0x1, RZ ;  /* 0x0000000100007810 */ /* 0x000fe40007ffe0ff */
[----:B------:R-:W-:Y:S02]  /*2570*/  IADD3 R9, PT, PT, R9, 0x200, RZ ;  /* 0x0000020009097810 */ /* 0x000fe40007ffe0ff */
[----:B------:R-:W-:Y:S01]  /*2580*/  ISETP.NE.AND P0, PT, R0, RZ, PT ;  /* 0x000000ff0000720c */ /* 0x000fe20003f05270 */
[----:B--2---:R-:W-:-:S12]  /*2590*/  FFMA R23, R6, R6, R23 ;  /* 0x0000000606177223 */ /* 0x004fd80000000017 */
[----:B------:R-:W-:Y:S05]  /*25a0*/  @P0 BRA `(.L_x_202) ;  /* 0xfffffffc00e40947 */ /* 0x000fea000383ffff */
.L_x_193:
[----:B------:R-:W-:Y:S05]  /*25b0*/  BSYNC.RECONVERGENT B1 ;  /* 0x0000000000017941 */ /* 0x000fea0003800200 */
.L_x_190:
        /* <DEDUP_REMOVED lines=33> */
[----:B------:R-:W1:Y:S04]  /*27d0*/  LDS.128 R8, [UR4+0x20] ;  /* 0x00002004ff087984 */ /* 0x000e680008000c00 */
[----:B--2---:R-:W2:Y:S04]  /*27e0*/  LDS.128 R4, [UR4+0x30] ;  /* 0x00003004ff047984 */ /* 0x004ea80008000c00 */
        /* <DEDUP_REMOVED lines=16> */
.L_x_189:
[----:B------:R-:W-:Y:S05]  /*28f0*/  BSYNC.RECONVERGENT B0 ;  /* 0x0000000000007941 */ /* 0x000fea0003800200 */
.L_x_173:
[----:B------:R-:W-:Y:S05]  /*2900*/  @P0 EXIT ;  /* 0x000000000000094d */ /* 0x000fea0003800000 */
[----:B012---:R-:W0:Y:S02]  /*2910*/  LDC.64 R4, c[0x0][0x388] ;  /* 0x0000e200ff047b82 */ /* 0x007e240000000a00 */
[----:B0-----:R-:W-:-:S05]  /*2920*/  IMAD.WIDE.U32 R2, R3, 0x4, R4 ;  /* 0x0000000403027825 */ /* 0x001fca00078e0004 */
[----:B------:R-:W-:Y:S01]  /*2930*/  STG.E desc[UR6][R2.64], R20 ;  /* 0x0000001402007986 */ /* 0x000fe2000c101906 */
[----:B------:R-:W-:Y:S05]  /*2940*/  EXIT ;  /* 0x000000000000794d */ /* 0x000fea0003800000 */
.L_x_203:
        /* <DEDUP_REMOVED lines=11> */
.L_x_240:


//--------------------- .text._ZN3cub18CUB_300001_SM_10006detail6reduce28DeviceReduceSingleTileKernelINS2_10policy_hubIfjN4cuda3std3__44plusIfEEE10Policy1000EN6thrust24THRUST_300001_SM_1000_NS6detail15normal_iteratorINSD_10device_ptrIfEEEEPfjS9_ff6squareIfEEEvT0_T1_T2_T3_T4_T6_ --------------------------
	.section	.text._ZN3cub18CUB_300001_SM_10006detail6reduce28DeviceReduceSingleTileKernelINS2_10policy_hubIfjN4cuda3std3__44plusIfEEE10Policy1000EN6thrust24THRUST_300001_SM_1000_NS6detail15normal_iteratorINSD_10device_ptrIfEEEEPfjS9_ff6squareIfEEEvT0_T1_T2_T3_T4_T6_,"ax",@progbits
	.align	128
        .global         _ZN3cub18CUB_300001_SM_10006detail6reduce28DeviceReduceSingleTileKernelINS2_10policy_hubIfjN4cuda3std3__44plusIfEEE10Policy1000EN6thrust24THRUST_300001_SM_1000_NS6detail15normal_iteratorINSD_10device_ptrIfEEEEPfjS9_ff6squareIfEEEvT0_T1_T2_T3_T4_T6_
        .type           _ZN3cub18CUB_300001_SM_10006detail6reduce28DeviceReduceSingleTileKernelINS2_10policy_hubIfjN4cuda3std3__44plusIfEEE10Policy1000EN6thrust24THRUST_300001_SM_1000_NS6detail15normal_iteratorINSD_10device_ptrIfEEEEPfjS9_ff6squareIfEEEvT0_T1_T2_T3_T4_T6_,@function
        .size           _ZN3cub18CUB_300001_SM_10006detail6reduce28DeviceReduceSingleTileKernelINS2_10policy_hubIfjN4cuda3std3__44plusIfEEE10Policy1000EN6thrust24THRUST_300001_SM_1000_NS6detail15normal_iteratorINSD_10device_ptrIfEEEEPfjS9_ff6squareIfEEEvT0_T1_T2_T3_T4_T6_,(.L_x_241 - _ZN3cub18CUB_300001_SM_10006detail6reduce28DeviceReduceSingleTileKernelINS2_10policy_hubIfjN4cuda3std3__44plusIfEEE10Policy1000EN6thrust24THRUST_300001_SM_1000_NS6detail15normal_iteratorINSD_10device_ptrIfEEEEPfjS9_ff6squareIfEEEvT0_T1_T2_T3_T4_T6_)
        .other          _ZN3cub18CUB_300001_SM_10006detail6reduce28DeviceReduceSingleTileKernelINS2_10policy_hubIfjN4cuda3std3__44plusIfEEE10Policy1000EN6thrust24THRUST_300001_SM_1000_NS6detail15normal_iteratorINSD_10device_ptrIfEEEEPfjS9_ff6squareIfEEEvT0_T1_T2_T3_T4_T6_,@"STO_CUDA_ENTRY STV_DEFAULT"
_ZN3cub18CUB_300001_SM_10006detail6reduce28DeviceReduceSingleTileKernelINS2_10policy_hubIfjN4cuda3std3__44plusIfEEE10Policy1000EN6thrust24THRUST_300001_SM_1000_NS6detail15normal_iteratorINSD_10device_ptrIfEEEEPfjS9_ff6squareIfEEEvT0_T1_T2_T3_T4_T6_:
.text._ZN3cub18CUB_300001_SM_10006detail6reduce28DeviceReduceSingleTileKernelINS2_10policy_hubIfjN4cuda3std3__44plusIfEEE10Policy1000EN6thrust24THRUST_300001_SM_1000_NS6detail15normal_iteratorINSD_10device_ptrIfEEEEPfjS9_ff6squareIfEEEvT0_T1_T2_T3_T4_T6_:
        /* <DEDUP_REMOVED lines=13> */
.L_x_204:
[----:B------:R-:W-:Y:S01]  /*00d0*/  ISETP.GT.U32.AND P0, PT, R4, 0x1fff, PT ;  /* 0x00001fff0400780c */ /* 0x000fe20003f04070 */
[----:B------:R-:W-:-:S12]  /*00e0*/  BSSY.RECONVERGENT B0, `(.L_x_205) ;  /* 0x000023c000007945 */ /* 0x000fd80003800200 */
[----:B------:R-:W-:Y:S05]  /*00f0*/  @P0 BRA `(.L_x_206) ;  /* 0x0000001000040947 */ /* 0x000fea0003800000 */
[----:B------:R-:W0:Y:S01]  /*0100*/  S2R R5, SR_TID.X ;  /* 0x0000000000057919 */ /* 0x000e220000002100 */
[----:B------:R-:W-:Y:S01]  /*0110*/  BSSY.RECONVERGENT B1, `(.L_x_207) ;  /* 0x000000a000017945 */ /* 0x000fe20003800200 */
[----:B------:R-:W-:Y:S01]  /*0120*/  HFMA2 R0, -RZ, RZ, 0, 0 ;  /* 0x00000000ff007431 */ /* 0x000fe200000001ff */
        /* <DEDUP_REMOVED lines=8> */
.L_x_208:
[----:B------:R-:W-:Y:S05]  /*01b0*/  BSYNC.RECONVERGENT B1 ;  /* 0x0000000000017941 */ /* 0x000fea0003800200 */
.L_x_207:
[----:B------:R-:W-:Y:S01]  /*01c0*/  ISETP.GE.U32.AND P0, PT, R7, R4, PT ;  /* 0x000000040700720c */ /* 0x000fe20003f06070 */
[----:B------:R-:W-:-:S12]  /*01d0*/  BSSY.RECONVERGENT B1, `(.L_x_209) ;  /* 0x0000070000017945 */ /* 0x000fd80003800200 */
[----:B------:R-:W-:Y:S05]  /*01e0*/  @P0 BRA `(.L_x_210) ;  /* 0x0000000400b80947 */ /* 0x000fea0003800000 */
[----:B------:R-:W-:Y:S01]  /*01f0*/  LOP3.LUT R3, RZ, R7, RZ, 0x33, !PT ;  /* 0x00000007ff037212 */ /* 0x000fe200078e33ff */
[----:B------:R-:W-:Y:S03]  /*0200*/  BSSY.RECONVERGENT B2, `(.L_x_211) ;  /* 0x0000033000027945 */ /* 0x000fe60003800200 */
[----:B------:R-:W-:-:S04]  /*0210*/  IADD3 R3, PT, PT, R3, R4, RZ ;  /* 0x0000000403037210 */ /* 0x000fc80007ffe0ff */
        /* <DEDUP_REMOVED lines=11> */
.L_x_213:
        /* <DEDUP_REMOVED lines=38> */
.L_x_212:
[----:B------:R-:W-:Y:S05]  /*0530*/  BSYNC.RECONVERGENT B2 ;  /* 0x0000000000027941 */ /* 0x000fea0003800200 */
.L_x_211:
[----:B------:R-:W-:Y:S05]  /*0540*/  @!P1 BRA `(.L_x_210) ;  /* 0x0000000000e09947 */ /* 0x000fea0003800000 */
[----:B------:R-:W-:Y:S01]  /*0550*/  ISETP.GE.U32.AND P0, PT, R20, 0x8, PT ;  /* 0x000000081400780c */ /* 0x000fe20003f06070 */
[----:B------:R-:W-:Y:S01]  /*0560*/  BSSY.RECONVERGENT B2, `(.L_x_214) ;  /* 0x0000017000027945 */ /* 0x000fe20003800200 */
[----:B------:R-:W-:-:S04]  /*0570*/  LOP3.LUT R8, R6, 0x7, RZ, 0xc0, !PT ;  /* 0x0000000706087812 */ /* 0x000fc800078ec0ff */
[----:B------:R-:W-:-:S07]  /*0580*/  ISETP.NE.AND P1, PT, R8, RZ, PT ;  /* 0x000000ff0800720c */ /* 0x000fce0003f25270 */
[----:B------:R-:W-:Y:S06]  /*0590*/  @!P0 BRA `(.L_x_215) ;  /* 0x00000000004c8947 */ /* 0x000fec0003800000 */
        /* <DEDUP_REMOVED lines=19> */
.L_x_215:
[----:B------:R-:W-:Y:S05]  /*06d0*/  BSYNC.RECONVERGENT B2 ;  /* 0x0000000000027941 */ /* 0x000fea0003800200 */
.L_x_214:
        /* <DEDUP_REMOVED lines=17> */
.L_x_217:
[----:B------:R-:W-:Y:S05]  /*07f0*/  BSYNC.RECONVERGENT B2 ;  /* 0x0000000000027941 */ /* 0x000fea0003800200 */
.L_x_216:
[----:B------:R-:W-:Y:S05]  /*0800*/  @!P1 BRA `(.L_x_210) ;  /* 0x0000000000309947 */ /* 0x000fea0003800000 */
[----:B------:R-:W0:Y:S01]  /*0810*/  LDC.64 R2, c[0x0][0x380] ;  /* 0x0000e000ff027b82 */ /* 0x000e220000000a00 */
[----:B------:R-:W-:Y:S01]  /*0820*/  IADD3 R6, PT, PT, -R6, RZ, RZ ;  /* 0x000000ff06067210 */ /* 0x000fe20007ffe1ff */
[----:B0-----:R-:W-:-:S05]  /*0830*/  IMAD.WIDE.U32 R2, R7, 0x4, R2 ;  /* 0x0000000407027825 */ /* 0x001fca00078e0002 */
[----:B------:R-:W-:-:S07]  /*0840*/  MOV R7, R3 ;  /* 0x0000000300077202 */ /* 0x000fce0000000f00 */
.L_x_218:
[----:B------:R-:W-:-:S06]  /*0850*/  MOV R3, R7 ;  /* 0x0000000700037202 */ /* 0x000fcc0000000f00 */
[----:B------:R0:W2:Y:S01]  /*0860*/  LDG.E R3, desc[UR6][R2.64] ;  /* 0x0000000602037981 */ /* 0x0000a2000c1e1900 */
[----:B------:R-:W-:-:S04]  /*0870*/  IADD3 R6, PT, PT, R6, 0x1, RZ ;  /* 0x0000000106067810 */ /* 0x000fc80007ffe0ff */
[----:B------:R-:W-:Y:S02]  /*0880*/  ISETP.NE.AND P0, PT, R6, RZ, PT ;  /* 0x000000ff0600720c */ /* 0x000fe40003f05270 */
[----:B0-----:R-:W-:-:S04]  /*0890*/  IADD3 R2, P1, PT, R2, 0x800, RZ ;  /* 0x0000080002027810 */ /* 0x001fc80007f3e0ff */
[----:B------:R-:W-:Y:S01]  /*08a0*/  IADD3.X R7, PT, PT, RZ, R7, RZ, P1, !PT ;  /* 0x00000007ff077210 */ /* 0x000fe20000ffe4ff */
[----:B--2---:R-:W-:-:S06]  /*08b0*/  FFMA R0, R3, R3, R0 ;  /* 0x0000000303007223 */ /* 0x004fcc0000000000 */
[----:B------:R-:W-:Y:S05]  /*08c0*/  @P0 BRA `(.L_x_218) ;  /* 0xfffffffc00e00947 */ /* 0x000fea000383ffff */
.L_x_210:
[----:B------:R-:W-:Y:S05]  /*08d0*/  BSYNC.RECONVERGENT B1 ;  /* 0x0000000000017941 */ /* 0x000fea0003800200 */
.L_x_209:
[----:B------:R-:W-:Y:S02]  /*08e0*/  ISETP.GE.U32.AND P0, PT, R4, 0x200, PT ;  /* 0x000002000400780c */ /* 0x000fe40003f06070 */
[----:B------:R-:W-:-:S11]  /*08f0*/  MOV R9, R0 ;  /* 0x0000000000097202 */ /* 0x000fd60000000f00 */
        /* <DEDUP_REMOVED lines=35> */
[----:B------:R-:W3:Y:S04]  /*0b30*/  LDS.128 R8, [UR4+0x30] ;  /* 0x00003004ff087984 */ /* 0x000ee80008000c00 */
[----:B------:R-:W4:Y:S01]  /*0b40*/  LDS.128 R16, [UR4+0x40] ;  /* 0x00004004ff107984 */ /* 0x000f220008000c00 */
[----:B0-----:R-:W-:-:S04]  /*0b50*/  FADD R5, R0, R5 ;  /* 0x0000000500057221 */ /* 0x001fc80000000000 */
        /* <DEDUP_REMOVED lines=9> */
[----:B------:R-:W-:-:S04]  /*0bf0*/  FADD R11, R10, R11 ;  /* 0x0000000b0a0b7221 */ /* 0x000fc80000000000 */
[----:B----4-:R-:W-:-:S04]  /*0c00*/  FADD R16, R11, R16 ;  /* 0x000000100b107221 */ /* 0x010fc80000000000 */
[----:B------:R-:W-:-:S04]  /*0c10*/  FADD R17, R16, R17 ;  /* 0x0000001110117221 */ /* 0x000fc80000000000 */
[----:B------:R-:W-:-:S04]  /*0c20*/  FADD R18, R17, R18 ;  /* 0x0000001211127221 */ /* 0x000fc80000000000 */
[----:B------:R-:W-:Y:S01]  /*0c30*/  FADD R0, R18, R19 ;  /* 0x0000001312007221 */ /* 0x000fe20000000000 */
[----:B------:R-:W-:Y:S06]  /*0c40*/  BRA `(.L_x_220) ;  /* 0x0000001800147947 */ /* 0x000fec0003800000 */
.L_x_219:
[----:B------:R-:W0:Y:S01]  /*0c50*/  S2R R6, SR_LANEID ;  /* 0x0000000000067919 */ /* 0x000e220000000000 */
[----:B------:R-:W-:-:S04]  /*0c60*/  LOP3.LUT R0, R5, 0x3e0, RZ, 0xc0, !PT ;  /* 0x000003e005007812 */ /* 0x000fc800078ec0ff */
[----:B------:R-:W-:Y:S02]  /*0c70*/  IADD3 R3, PT, PT, R0, 0x20, RZ ;  /* 0x0000002000037810 */ /* 0x000fe40007ffe0ff */
[----:B------:R-:W-:Y:S02]  /*0c80*/  LOP3.LUT R7, RZ, R0, RZ, 0x33, !PT ;  /* 0x00000000ff077212 */ /* 0x000fe400078e33ff */
[-C--:B------:R-:W-:Y:S02]  /*0c90*/  ISETP.GT.U32.AND P0, PT, R3, R4.reuse, PT ;  /* 0x000000040300720c */ /* 0x080fe40003f04070 */
        /* <DEDUP_REMOVED lines=40> */
[----:B------:R-:W0:Y:S04]  /*0f20*/  LDS.128 R20, [UR4+0x10] ;  /* 0x00001004ff147984 */ /* 0x000e280008000c00 */
        /* <DEDUP_REMOVED lines=30> */
.L_x_206:
[----:B------:R-:W0:Y:S01]  /*1110*/  S2R R0, SR_TID.X ;  /* 0x0000000000007919 */ /* 0x000e220000002100 */
[----:B------:R-:W1:Y:S02]  /*1120*/  LDCU.64 UR4, c[0x0][0x380] ;  /* 0x00007000ff0477ac */ /* 0x000e640008000a00 */
[----:B-1----:R-:W-:Y:S02]  /*1130*/  MOV R12, UR4 ;  /* 0x00000004000c7c02 */ /* 0x002fe40008000f00 */
[----:B------:R-:W-:-:S03]  /*1140*/  MOV R13, UR5 ;  /* 0x00000005000d7c02 */ /* 0x000fc60008000f00 */
        /* <DEDUP_REMOVED lines=17> */
[----:B------:R-:W-:Y:S01]  /*1260*/  UMOV UR4, 0x2000 ;  /* 0x0000200000047882 */ /* 0x000fe20000000000 */
[----:B--2---:R-:W-:-:S04]  /*1270*/  FMUL R21, R21, R21 ;  /* 0x0000001515157220 */ /* 0x004fc80000400000 */
[----:B---3--:R-:W-:Y:S01]  /*1280*/  FFMA R21, R20, R20, R21 ;  /* 0x0000001414157223 */ /* 0x008fe20000000015 */
[----:B------:R-:W-:Y:S01]  /*1290*/  IADD3 R20, PT, PT, R4, -0x2000, RZ ;  /* 0xffffe00004147810 */ /* 0x000fe20007ffe0ff */
[----:B----4-:R-:W-:-:S03]  /*12a0*/  FMUL R17, R17, R17 ;  /* 0x0000001111117220 */ /* 0x010fc60000400000 */
[----:B------:R-:W-:Y:S01]  /*12b0*/  ISETP.GE.U32.AND P0, PT, R20, 0x2000, PT ;  /* 0x000020001400780c */ /* 0x000fe20003f06070 */
[----:B-----5:R-:W-:Y:S01]  /*12c0*/  FMUL R19, R19, R19 ;  /* 0x0000001313137220 */ /* 0x020fe20000400000 */
[----:B------:R-:W-:Y:S01]  /*12d0*/  FMUL R22, R22, R22 ;  /* 0x0000001616167220 */ /* 0x000fe20000400000 */
        /* <DEDUP_REMOVED lines=19> */
[----:B------:R-:W0:Y:S01]  /*1410*/  LDC R4, c[0x0][0x390] ;  /* 0x0000e400ff047b82 */ /* 0x000e220000000800 */
[----:B------:R-:W-:-:S07]  /*1420*/  UMOV UR4, 0x2000 ;  /* 0x0000200000047882 */ /* 0x000fce0000000000 */
[----:B------:R-:W1:Y:S02]  /*1430*/  LDC.64 R12, c[0x0][0x380] ;  /* 0x0000e000ff0c7b82 */ /* 0x000e640000000a00 */
.L_x_223:
[----:B------:R-:W-:-:S05]  /*1440*/  IADD3 R3, PT, PT, R0, UR4, RZ ;  /* 0x0000000400037c10 */ /* 0x000fca000fffe0ff */
        /* <DEDUP_REMOVED lines=17> */
[----:B0-----:R-:W-:-:S04]  /*1560*/  IADD3 R2, PT, PT, R4, -UR4, RZ ;  /* 0x8000000404027c10 */ /* 0x001fc8000fffe0ff */
[----:B------:R-:W-:Y:S01]  /*1570*/  ISETP.GE.U32.AND P0, PT, R2, 0x2000, PT ;  /* 0x000020000200780c */ /* 0x000fe20003f06070 */
[----:B--2---:R-:W-:Y:S01]  /*1580*/  FFMA R7, R22, R22, R7 ;  /* 0x0000001616077223 */ /* 0x004fe20000000007 */
        /* <DEDUP_REMOVED lines=23> */
[----:B------:R-:W-:-:S06]  /*1700*/  UIADD3 UR4, UPT, UPT, UR4, 0x2000, URZ ;  /* 0x0000200004047890 */ /* 0x000fcc000fffe0ff */
[----:B------:R-:W-:-:S13]  /*1710*/  ISETP.LT.U32.AND P0, PT, R20, UR4, PT ;  /* 0x0000000414007c0c */ /* 0x000fda000bf01070 */
[----:B------:R-:W-:Y:S05]  /*1720*/  @!P0 BRA `(.L_x_223) ;  /* 0xfffffffc00448947 */ /* 0x000fea000383ffff */
.L_x_221:
[----:B------:R-:W-:Y:S01]  /*1730*/  IADD3 R3, PT, PT, R4, -UR4, RZ ;  /* 0x8000000404037c10 */ /* 0x000fe2000fffe0ff */
[----:B------:R-:W-:Y:S03]  /*1740*/  BSSY.RECONVERGENT B1, `(.L_x_222) ;  /* 0x00000a3000017945 */ /* 0x000fe60003800200 */
[----:B------:R-:W-:-:S04]  /*1750*/  ISETP.GE.AND P0, PT, R0, R3, PT ;  /* 0x000000030000720c */ /* 0x000fc80003f06270 */
[----:B------:R-:W-:-:S13]  /*1760*/  ISETP.LE.U32.OR P0, PT, R4, UR4, P0 ;  /* 0x0000000404007c0c */ /* 0x000fda0008703470 */
[----:B------:R-:W-:Y:S05]  /*1770*/  @P0 BRA `(.L_x_224) ;  /* 0x00000008007c0947 */ /* 0x000fea0003800000 */
[-C--:B------:R-:W-:Y:S01]  /*1780*/  LOP3.LUT R3, RZ, R0.reuse, RZ, 0x33, !PT ;  /* 0x00000000ff037212 */ /* 0x080fe200078e33ff */
[----:B------:R-:W-:Y:S01]  /*1790*/  BSSY.RECONVERGENT B2, `(.L_x_225) ;  /* 0x0000052000027945 */ /* 0x000fe20003800200 */
[----:B------:R-:W-:Y:S02]  /*17a0*/  MOV R5, R0 ;  /* 0x0000000000057202 */ /* 0x000fe40000000f00 */
[----:B------:R-:W-:-:S04]  /*17b0*/  IADD3 R3, PT, PT, R4, -UR4, R3 ;  /* 0x8000000404037c10 */ /* 0x000fc8000fffe003 */
[C---:B------:R-:W-:Y:S02]  /*17c0*/  ISETP.GE.U32.AND P0, PT, R3.reuse, 0x1e00, PT ;  /* 0x00001e000300780c */ /* 0x040fe40003f06070 */
[----:B------:R-:W-:-:S04]  /*17d0*/  LEA.HI R3, R3, 0x1, RZ, 0x17 ;  /* 0x0000000103037811 */ /* 0x000fc800078fb8ff */
[----:B------:R-:W-:-:S07]  /*17e0*/  LOP3.LUT R4, R3, 0xf, RZ, 0xc0, !PT ;  /* 0x0000000f03047812 */ /* 0x000fce00078ec0ff */
[----:B------:R-:W-:Y:S05]  /*17f0*/  @!P0 BRA `(.L_x_226) ;  /* 0x00000004002c8947 */ /* 0x000fea0003800000 */
[----:B------:R-:W-:Y:S01]  /*1800*/  LOP3.LUT R6, R3, 0xfffff0, RZ, 0xc0, !PT ;  /* 0x00fffff003067812 */ /* 0x000fe200078ec0ff */
[----:B------:R-:W-:Y:S01]  /*1810*/  BSSY.RECONVERGENT B3, `(.L_x_227) ;  /* 0x0000048000037945 */ /* 0x000fe20003800200 */
[C---:B------:R-:W-:Y:S02]  /*1820*/  LOP3.LUT R5, R0.reuse, 0x1000, RZ, 0xfc, !PT ;  /* 0x0000100000057812 */ /* 0x040fe400078efcff */
[----:B------:R-:W-:Y:S02]  /*1830*/  IADD3 R2, PT, PT, R0, UR4, RZ ;  /* 0x0000000400027c10 */ /* 0x000fe4000fffe0ff */
[----:B------:R-:W-:-:S07]  /*1840*/  IADD3 R6, PT, PT, -R6, RZ, RZ ;  /* 0x000000ff06067210 */ /* 0x000fce0007ffe1ff */
.L_x_228:
[C---:B------:R-:W-:Y:S01]  /*1850*/  IADD3 R19, PT, PT, R2.reuse, 0x200, RZ ;  /* 0x0000020002137810 */ /* 0x040fe20007ffe0ff */
[C---:B------:R-:W-:Y:S01]  /*1860*/  IMAD.WIDE.U32 R14, R2.reuse, 0x4, R12 ;  /* 0x00000004020e7825 */ /* 0x040fe200078e000c */
[----:B------:R-:W-:-:S03]  /*1870*/  IADD3 R11, PT, PT, R2, 0x400, RZ ;  /* 0x00000400020b7810 */ /* 0x000fc60007ffe0ff */
[--C-:B------:R-:W-:Y:S01]  /*1880*/  IMAD.WIDE.U32 R18, R19, 0x4, R12.reuse ;  /* 0x0000000413127825 */ /* 0x100fe200078e000c */
[----:B------:R0:W2:Y:S01]  /*1890*/  LDG.E R8, desc[UR6][R14.64] ;  /* 0x000000060e087981 */ /* 0x0000a2000c1e1900 */
[C---:B------:R-:W-:Y:S02]  /*18a0*/  IADD3 R21, PT, PT, R2.reuse, 0x600, RZ ;  /* 0x0000060002157810 */ /* 0x040fe40007ffe0ff */
[--C-:B------:R-:W-:Y:S01]  /*18b0*/  IMAD.WIDE.U32 R10, R11, 0x4, R12.reuse ;  /* 0x000000040b0a7825 */ /* 0x100fe200078e000c */
[----:B------:R1:W3:Y:S01]  /*18c0*/  LDG.E R9, desc[UR6][R18.64] ;  /* 0x0000000612097981 */ /* 0x0002e2000c1e1900 */
[C---:B------:R-:W-:Y:S02]  /*18d0*/  IADD3 R17, PT, PT, R2.reuse, 0x800, RZ ;  /* 0x0000080002117810 */ /* 0x040fe40007ffe0ff */
[--C-:B------:R-:W-:Y:S02]  /*18e0*/  IMAD.WIDE.U32 R20, R21, 0x4, R12.reuse ;  /* 0x0000000415147825 */ /* 0x100fe400078e000c */
[----:B------:R4:W5:Y:S01]  /*18f0*/  LDG.E R10, desc[UR6][R10.64] ;  /* 0x000000060a0a7981 */ /* 0x000962000c1e1900 */
[----:B------:R-:W-:Y:S01]  /*1900*/  IADD3 R29, PT, PT, R2, 0xa00, RZ ;  /* 0x00000a00021d7810 */ /* 0x000fe20007ffe0ff */
[----:B------:R-:W-:-:S02]  /*1910*/  IMAD.WIDE.U32 R16, R17, 0x4, R12 ;  /* 0x0000000411107825 */ /* 0x000fc400078e000c */
[----:B------:R4:W5:Y:S01]  /*1920*/  LDG.E R27, desc[UR6][R20.64] ;  /* 0x00000006141b7981 */ /* 0x000962000c1e1900 */
[C---:B------:R-:W-:Y:S01]  /*1930*/  IADD3 R23, PT, PT, R2.reuse, 0xc00, RZ ;  /* 0x00000c0002177810 */ /* 0x040fe20007ffe0ff */
[--C-:B------:R-:W-:Y:S02]  /*1940*/  IMAD.WIDE.U32 R28, R29, 0x4, R12.reuse ;  /* 0x000000041d1c7825 */ /* 0x100fe400078e000c */
[----:B------:R-:W5:Y:S01]  /*1950*/  LDG.E R26, desc[UR6][R16.64] ;  /* 0x00000006101a7981 */ /* 0x000f62000c1e1900 */
[C---:B------:R-:W-:Y:S01]  /*1960*/  IADD3 R22, PT, PT, R2.reuse, 0xe00, RZ ;  /* 0x00000e0002167810 */ /* 0x040fe20007ffe0ff */
[--C-:B0-----:R-:W-:Y:S02]  /*1970*/  IMAD.WIDE.U32 R14, R23, 0x4, R12.reuse ;  /* 0x00000004170e7825 */ /* 0x101fe400078e000c */
[----:B------:R0:W5:Y:S01]  /*1980*/  LDG.E R25, desc[UR6][R28.64] ;  /* 0x000000061c197981 */ /* 0x000162000c1e1900 */
[----:B------:R-:W-:Y:S01]  /*1990*/  IADD3 R23, PT, PT, R2, 0x1000, RZ ;  /* 0x0000100002177810 */ /* 0x000fe20007ffe0ff */
[----:B-1----:R-:W-:-:S02]  /*19a0*/  IMAD.WIDE.U32 R18, R22, 0x4, R12 ;  /* 0x0000000416127825 */ /* 0x002fc400078e000c */
[----:B------:R1:W5:Y:S01]  /*19b0*/  LDG.E R24, desc[UR6][R14.64] ;  /* 0x000000060e187981 */ /* 0x000362000c1e1900 */
[C---:B----4-:R-:W-:Y:S01]  /*19c0*/  IADD3 R11, PT, PT, R2.reuse, 0x1200, RZ ;  /* 0x00001200020b7810 */ /* 0x050fe20007ffe0ff */
[--C-:B------:R-:W-:Y:S02]  /*19d0*/  IMAD.WIDE.U32 R20, R23, 0x4, R12.reuse ;  /* 0x0000000417147825 */ /* 0x100fe400078e000c */
[----:B------:R4:W5:Y:S01]  /*19e0*/  LDG.E R23, desc[UR6][R18.64] ;  /* 0x0000000612177981 */ /* 0x000962000c1e1900 */
[C---:B0-----:R-:W-:Y:S01]  /*19f0*/  IADD3 R29, PT, PT, R2.reuse, 0x1400, RZ ;  /* 0x00001400021d7810 */ /* 0x041fe20007ffe0ff */
[--C-:B------:R-:W-:Y:S02]  /*1a00*/  IMAD.WIDE.U32 R16, R11, 0x4, R12.reuse ;  /* 0x000000040b107825 */ /* 0x100fe400078e000c */
[----:B------:R-:W5:Y:S01]  /*1a10*/  LDG.E R22, desc[UR6][R20.64] ;  /* 0x0000000614167981 */ /* 0x000f62000c1e1900 */
[----:B-1----:R-:W-:Y:S01]  /*1a20*/  IADD3 R15, PT, PT, R2, 0x1600, RZ ;  /* 0x00001600020f7810 */ /* 0x002fe20007ffe0ff */
[----:B------:R-:W-:-:S02]  /*1a30*/  IMAD.WIDE.U32 R28, R29, 0x4, R12 ;  /* 0x000000041d1c7825 */ /* 0x000fc400078e000c */
[----:B------:R0:W5:Y:S01]  /*1a40*/  LDG.E R11, desc[UR6][R16.64] ;  /* 0x00000006100b7981 */ /* 0x000162000c1e1900 */
[C---:B----4-:R-:W-:Y:S01]  /*1a50*/  IADD3 R19, PT, PT, R2.reuse, 0x1800, RZ ;  /* 0x0000180002137810 */ /* 0x050fe20007ffe0ff */
[--C-:B------:R-:W-:Y:S02]  /*1a60*/  IMAD.WIDE.U32 R14, R15, 0x4, R12.reuse ;  /* 0x000000040f0e7825 */ /* 0x100fe400078e000c */
[----:B------:R-:W4:Y:S02]  /*1a70*/  LDG.E R28, desc[UR6][R28.64] ;  /* 0x000000061c1c7981 */ /* 0x000f24000c1e1900 */
[----:B------:R-:W-:Y:S01]  /*1a80*/  IMAD.WIDE.U32 R18, R19, 0x4, R12 ;  /* 0x0000000413127825 */ /* 0x000fe200078e000c */
[C---:B0-----:R-:W-:Y:S02]  /*1a90*/  IADD3 R17, PT, PT, R2.reuse, 0x1a00, RZ ;  /* 0x00001a0002117810 */ /* 0x041fe40007ffe0ff */
[----:B------:R-:W-:-:S03]  /*1aa0*/  IADD3 R21, PT, PT, R2, 0x1c00, RZ ;  /* 0x00001c0002157810 */ /* 0x000fc60007ffe0ff */
[----:B------:R-:W4:Y:S04]  /*1ab0*/  LDG.E R18, desc[UR6][R18.64] ;  /* 0x0000000612127981 */ /* 0x000f28000c1e1900 */
[----:B------:R0:W4:Y:S01]  /*1ac0*/  LDG.E R29, desc[UR6][R14.64] ;  /* 0x000000060e1d7981 */ /* 0x000122000c1e1900 */
[----:B------:R-:W-:Y:S01]  /*1ad0*/  IADD3 R20, PT, PT, R2, 0x1e00, RZ ;  /* 0x00001e0002147810 */ /* 0x000fe20007ffe0ff */
[----:B0-----:R-:W-:-:S04]  /*1ae0*/  IMAD.WIDE.U32 R14, R17, 0x4, R12 ;  /* 0x00000004110e7825 */ /* 0x001fc800078e000c */
[--C-:B------:R-:W-:Y:S02]  /*1af0*/  IMAD.WIDE.U32 R16, R21, 0x4, R12.reuse ;  /* 0x0000000415107825 */ /* 0x100fe400078e000c */
[----:B------:R-:W4:Y:S02]  /*1b00*/  LDG.E R14, desc[UR6][R14.64] ;  /* 0x000000060e0e7981 */ /* 0x000f24000c1e1900 */
[----:B------:R-:W-:Y:S02]  /*1b10*/  IMAD.WIDE.U32 R20, R20, 0x4, R12 ;  /* 0x0000000414147825 */ /* 0x000fe400078e000c */
[----:B------:R-:W4:Y:S04]  /*1b20*/  LDG.E R16, desc[UR6][R16.64] ;  /* 0x0000000610107981 */ /* 0x000f28000c1e1900 */
[----:B------:R-:W4:Y:S01]  /*1b30*/  LDG.E R20, desc[UR6][R20.64] ;  /* 0x0000000614147981 */ /* 0x000f22000c1e1900 */
[----:B------:R-:W-:-:S04]  /*1b40*/  IADD3 R6, PT, PT, R6, 0x10, RZ ;  /* 0x0000001006067810 */ /* 0x000fc80007ffe0ff */
[----:B------:R-:W-:Y:S02]  /*1b50*/  ISETP.NE.AND P0, PT, R6, RZ, PT ;  /* 0x000000ff0600720c */ /* 0x000fe40003f05270 */
[----:B------:R-:W-:Y:S02]  /*1b60*/  IADD3 R5, PT, PT, R5, 0x2000, RZ ;  /* 0x0000200005057810 */ /* 0x000fe40007ffe0ff */
[----:B------:R-:W-:Y:S01]  /*1b70*/  IADD3 R2, PT, PT, R2, 0x2000, RZ ;  /* 0x0000200002027810 */ /* 0x000fe20007ffe0ff */
[----:B--2---:R-:W-:-:S04]  /*1b80*/  FFMA R8, R8, R8, R7 ;  /* 0x0000000808087223 */ /* 0x004fc80000000007 */
[----:B---3--:R-:W-:-:S04]  /*1b90*/  FFMA R9, R9, R9, R8 ;  /* 0x0000000909097223 */ /* 0x008fc80000000008 */
        /* <DEDUP_REMOVED lines=8> */
[----:B----4-:R-:W-:-:S04]  /*1c20*/  FFMA R28, R28, R28, R11 ;  /* 0x0000001c1c1c7223 */ /* 0x010fc8000000000b */
[----:B------:R-:W-:-:S04]  /*1c30*/  FFMA R29, R29, R29, R28 ;  /* 0x0000001d1d1d7223 */ /* 0x000fc8000000001c */
[----:B------:R-:W-:-:S04]  /*1c40*/  FFMA R29, R18, R18, R29 ;  /* 0x00000012121d7223 */ /* 0x000fc8000000001d */
[----:B------:R-:W-:-:S04]  /*1c50*/  FFMA R29, R14, R14, R29 ;  /* 0x0000000e0e1d7223 */ /* 0x000fc8000000001d */
[----:B------:R-:W-:-:S04]  /*1c60*/  FFMA R29, R16, R16, R29 ;  /* 0x00000010101d7223 */ /* 0x000fc8000000001d */
[----:B------:R-:W-:Y:S01]  /*1c70*/  FFMA R7, R20, R20, R29 ;  /* 0x0000001414077223 */ /* 0x000fe2000000001d */
[----:B------:R-:W-:Y:S06]  /*1c80*/  @P0 BRA `(.L_x_228) ;  /* 0xfffffff800f00947 */ /* 0x000fec000383ffff */
[----:B------:R-:W-:Y:S05]  /*1c90*/  BSYNC.RECONVERGENT B3 ;  /* 0x0000000000037941 */ /* 0x000fea0003800200 */
.L_x_227:
[----:B------:R-:W-:-:S07]  /*1ca0*/  IADD3 R5, PT, PT, R5, -0x1000, RZ ;  /* 0xfffff00005057810 */ /* 0x000fce0007ffe0ff */
.L_x_226:
[----:B------:R-:W-:Y:S05]  /*1cb0*/  BSYNC.RECONVERGENT B2 ;  /* 0x0000000000027941 */ /* 0x000fea0003800200 */
.L_x_225:
[----:B------:R-:W-:-:S13]  /*1cc0*/  ISETP.NE.AND P0, PT, R4, RZ, PT ;  /* 0x000000ff0400720c */ /* 0x000fda0003f05270 */
[----:B------:R-:W-:Y:S05]  /*1cd0*/  @!P0 BRA `(.L_x_224) ;  /* 0x0000000400248947 */ /* 0x000fea0003800000 */
[----:B------:R-:W-:Y:S01]  /*1ce0*/  ISETP.GE.U32.AND P0, PT, R4, 0x8, PT ;  /* 0x000000080400780c */ /* 0x000fe20003f06070 */
[----:B------:R-:W-:Y:S01]  /*1cf0*/  BSSY.RECONVERGENT B2, `(.L_x_229) ;  /* 0x0000025000027945 */ /* 0x000fe20003800200 */
[----:B------:R-:W-:-:S04]  /*1d00*/  LOP3.LUT R22, R3, 0x7, RZ, 0xc0, !PT ;  /* 0x0000000703167812 */ /* 0x000fc800078ec0ff */
[----:B------:R-:W-:-:S07]  /*1d10*/  ISETP.NE.AND P1, PT, R22, RZ, PT ;  /* 0x000000ff1600720c */ /* 0x000fce0003f25270 */
[----:B------:R-:W-:Y:S06]  /*1d20*/  @!P0 BRA `(.L_x_230) ;  /* 0x0000000000848947 */ /* 0x000fec0003800000 */
[----:B------:R-:W-:-:S04]  /*1d30*/  IADD3 R15, PT, PT, R5, UR4, RZ ;  /* 0x00000004050f7c10 */ /* 0x000fc8000fffe0ff */
        /* <DEDUP_REMOVED lines=9> */
[----:B------:R-:W-:Y:S01]  /*1dd0*/  IMAD.WIDE.U32 R10, R11, 0x4, R12 ;  /* 0x000000040b0a7825 */ /* 0x000fe200078e000c */
[----:B------:R-:W4:Y:S01]  /*1de0*/  LDG.E R6, desc[UR6][R20.64] ;  /* 0x0000000614067981 */ /* 0x000f22000c1e1900 */
[----:B------:R-:W-:-:S02]  /*1df0*/  IADD3 R23, PT, PT, R15, 0xa00, RZ ;  /* 0x00000a000f177810 */ /* 0x000fc40007ffe0ff */
[--C-:B------:R-:W-:Y:S01]  /*1e00*/  IMAD.WIDE.U32 R16, R17, 0x4, R12.reuse ;  /* 0x0000000411107825 */ /* 0x100fe200078e000c */
[----:B------:R-:W-:Y:S01]  /*1e10*/  IADD3 R25, PT, PT, R15, 0xc00, RZ ;  /* 0x00000c000f197810 */ /* 0x000fe20007ffe0ff */
[----:B------:R-:W5:Y:S02]  /*1e20*/  LDG.E R10, desc[UR6][R10.64] ;  /* 0x000000060a0a7981 */ /* 0x000f64000c1e1900 */
[--C-:B0-----:R-:W-:Y:S01]  /*1e30*/  IMAD.WIDE.U32 R8, R23, 0x4, R12.reuse ;  /* 0x0000000417087825 */ /* 0x101fe200078e000c */
[----:B------:R-:W-:Y:S01]  /*1e40*/  IADD3 R23, PT, PT, R15, 0xe00, RZ ;  /* 0x00000e000f177810 */ /* 0x000fe20007ffe0ff */
[----:B------:R-:W5:Y:S02]  /*1e50*/  LDG.E R16, desc[UR6][R16.64] ;  /* 0x0000000610107981 */ /* 0x000f64000c1e1900 */
[--C-:B------:R-:W-:Y:S02]  /*1e60*/  IMAD.WIDE.U32 R14, R25, 0x4, R12.reuse ;  /* 0x00000004190e7825 */ /* 0x100fe400078e000c */
[----:B------:R-:W5:Y:S02]  /*1e70*/  LDG.E R8, desc[UR6][R8.64] ;  /* 0x0000000608087981 */ /* 0x000f64000c1e1900 */
[----:B-1----:R-:W-:-:S02]  /*1e80*/  IMAD.WIDE.U32 R18, R23, 0x4, R12 ;  /* 0x0000000417127825 */ /* 0x002fc400078e000c */
        /* <DEDUP_REMOVED lines=11> */
.L_x_230:
[----:B------:R-:W-:Y:S05]  /*1f40*/  BSYNC.RECONVERGENT B2 ;  /* 0x0000000000027941 */ /* 0x000fea0003800200 */
.L_x_229:
        /* <DEDUP_REMOVED lines=23> */
.L_x_232:
[----:B------:R-:W-:Y:S05]  /*20c0*/  BSYNC.RECONVERGENT B2 ;  /* 0x0000000000027941 */ /* 0x000fea0003800200 */
.L_x_231:
[----:B------:R-:W-:Y:S05]  /*20d0*/  @!P1 BRA `(.L_x_224) ;  /* 0x0000000000249947 */ /* 0x000fea0003800000 */
[----:B------:R-:W-:Y:S02]  /*20e0*/  IADD3 R5, PT, PT, R5, UR4, RZ ;  /* 0x0000000405057c10 */ /* 0x000fe4000fffe0ff */
[----:B------:R-:W-:-:S07]  /*20f0*/  IADD3 R4, PT, PT, -R4, RZ, RZ ;  /* 0x000000ff04047210 */ /* 0x000fce0007ffe1ff */
.L_x_233:
[----:B------:R-:W-:-:S06]  /*2100*/  IMAD.WIDE.U32 R2, R5, 0x4, R12 ;  /* 0x0000000405027825 */ /* 0x000fcc00078e000c */
[----:B------:R-:W2:Y:S01]  /*2110*/  LDG.E R2, desc[UR6][R2.64] ;  /* 0x0000000602027981 */ /* 0x000ea2000c1e1900 */
[----:B------:R-:W-:Y:S02]  /*2120*/  IADD3 R4, PT, PT, R4, 0x1, RZ ;  /* 0x0000000104047810 */ /* 0x000fe40007ffe0ff */
[----:B------:R-:W-:Y:S02]  /*2130*/  IADD3 R5, PT, PT, R5, 0x200, RZ ;  /* 0x0000020005057810 */ /* 0x000fe40007ffe0ff */
[----:B------:R-:W-:Y:S01]  /*2140*/  ISETP.NE.AND P0, PT, R4, RZ, PT ;  /* 0x000000ff0400720c */ /* 0x000fe20003f05270 */
[----:B--2---:R-:W-:-:S12]  /*2150*/  FFMA R7, R2, R2, R7 ;  /* 0x0000000202077223 */ /* 0x004fd80000000007 */
[----:B------:R-:W-:Y:S05]  /*2160*/  @P0 BRA `(.L_x_233) ;  /* 0xfffffffc00e40947 */ /* 0x000fea000383ffff */
.L_x_224:
[----:B------:R-:W-:Y:S05]  /*2170*/  BSYNC.RECONVERGENT B1 ;  /* 0x0000000000017941 */ /* 0x000fea0003800200 */
.L_x_222:
        /* <DEDUP_REMOVED lines=33> */
[----:B------:R-:W3:Y:S04]  /*2390*/  LDS.128 R8, [UR4+0x30] ;  /* 0x00003004ff087984 */ /* 0x000ee80008000c00 */
[----:B------:R-:W4:Y:S01]  /*23a0*/  LDS.128 R16, [UR4+0x40] ;  /* 0x00004004ff107984 */ /* 0x000f220008000c00 */
[----:B0-----:R-:W-:-:S04]  /*23b0*/  FADD R5, R0, R5 ;  /* 0x0000000500057221 */ /* 0x001fc80000000000 */
        /* <DEDUP_REMOVED lines=13> */
[----:B------:R-:W-:-:S07]  /*2490*/  FADD R0, R18, R19 ;  /* 0x0000001312007221 */ /* 0x000fce0000000000 */
.L_x_220:
[----:B------:R-:W-:Y:S05]  /*24a0*/  BSYNC.RECONVERGENT B0 ;  /* 0x0000000000007941 */ /* 0x000fea0003800200 */
.L_x_205:
[----:B------:R-:W-:Y:S05]  /*24b0*/  @P0 EXIT ;  /* 0x000000000000094d */ /* 0x000fea0003800000 */
[----:B012---:R-:W0:Y:S01]  /*24c0*/  LDC.64 R2, c[0x0][0x388] ;  /* 0x0000e200ff027b82 */ /* 0x007e220000000a00 */
[----:B------:R-:W1:Y:S02]  /*24d0*/  LDCU UR4, c[0x0][0x398] ;  /* 0x00007300ff0477ac */ /* 0x000e640008000800 */
[----:B-1----:R-:W-:-:S05]  /*24e0*/  FADD R5, R0, UR4 ;  /* 0x0000000400057e21 */ /* 0x002fca0008000000 */
[----:B0-----:R-:W-:Y:S01]  /*24f0*/  STG.E desc[UR6][R2.64], R5 ;  /* 0x0000000502007986 */ /* 0x001fe2000c101906 */
[----:B------:R-:W-:Y:S05]  /*2500*/  EXIT ;  /* 0x000000000000794d */ /* 0x000fea0003800000 */
.L_x_234:
        /* <DEDUP_REMOVED lines=15> */
.L_x_241:


//--------------------- .text._ZN3cub18CUB_300001_SM_10006detail11EmptyKernelIvEEvv --------------------------
	.section	.text._ZN3cub18CUB_300001_SM_10006detail11EmptyKernelIvEEvv,"ax",@progbits
	.align	128
        .global         _ZN3cub18CUB_300001_SM_10006detail11EmptyKernelIvEEvv
        .type           _ZN3cub18CUB_300001_SM_10006detail11EmptyKernelIvEEvv,@function
        .size           _ZN3cub18CUB_300001_SM_10006detail11EmptyKernelIvEEvv,(.L_x_242 - _ZN3cub18CUB_300001_SM_10006detail11EmptyKernelIvEEvv)
        .other          _ZN3cub18CUB_300001_SM_10006detail11EmptyKernelIvEEvv,@"STO_CUDA_ENTRY STV_DEFAULT"
_ZN3cub18CUB_300001_SM_10006detail11EmptyKernelIvEEvv:
.text._ZN3cub18CUB_300001_SM_10006detail11EmptyKernelIvEEvv:
[----:B------:R-:W-:Y:S01]  /*0000*/  LDC R1, c[0x0][0x37c] ;  /* 0x0000df00ff017b82 */ /* 0x000fe20000000800 */
[----:B------:R-:W-:Y:S05]  /*0010*/  EXIT ;  /* 0x000000000000794d */ /* 0x000fea0003800000 */
.L_x_235:
        /* <DEDUP_REMOVED lines=14> */
.L_x_242:


//--------------------- .nv.shared._ZN3cub18CUB_300001_SM_10006detail6reduce28DeviceReduceSingleTileKernelINS2_10policy_hubIfyN4cuda3std3__44plusIfEEE10Policy1000EPfSC_iS9_ffNS7_10__identityEEEvT0_T1_T2_T3_T4_T6_ --------------------------
	.section	.nv.shared._ZN3cub18CUB_300001_SM_10006detail6reduce28DeviceReduceSingleTileKernelINS2_10policy_hubIfyN4cuda3std3__44plusIfEEE10Policy1000EPfSC_iS9_ffNS7_10__identityEEEvT0_T1_T2_T3_T4_T6_,"aw",@nobits
	.sectionflags	@""
	.align	4
.nv.shared._ZN3cub18CUB_300001_SM_10006detail6reduce28DeviceReduceSingleTileKernelINS2_10policy_hubIfyN4cuda3std3__44plusIfEEE10Policy1000EPfSC_iS9_ffNS7_10__identityEEEvT0_T1_T2_T3_T4_T6_:
	.zero		1068


//--------------------- .nv.shared.reserved.0     --------------------------
	.section	.nv.shared.reserved.0,"aw",@nobits
	.weak		__nv_reservedSMEM_offset_0_alias
	.size		__nv_reservedSMEM_offset_0_alias, 0, 64
	.other		__nv_reservedSMEM_offset_0_alias,@"STO_CUDA_RESERVED_SHARED STV_DEFAULT"
__nv_reservedSMEM_offset_0_alias:
	.zero		0
	.zero		64


//--------------------- .nv.global                --------------------------
	.section	.nv.global,"aw",@nobits
.nv.global:
	.type		_ZN30_INTERNAL_07bf3be1_4_k_cu_main6thrust24THRUST_300001_SM_1000_NS3seqE,@object
	.size		_ZN30_INTERNAL_07bf3be1_4_k_cu_main6thrust24THRUST_300001_SM_1000_NS3seqE,(_ZN30_INTERNAL_07bf3be1_4_k_cu_main4cuda3std3__48in_placeE - _ZN30_INTERNAL_07bf3be1_4_k_cu_main6thrust24THRUST_300001_SM_1000_NS3seqE)
_ZN30_INTERNAL_07bf3be1_4_k_cu_main6thrust24THRUST_300001_SM_1000_NS3seqE:
	.zero		1
	.type		_ZN30_INTERNAL_07bf3be1_4_k_cu_main4cuda3std3__48in_placeE,@object
	.size		_ZN30_INTERNAL_07bf3be1_4_k_cu_main4cuda3std3__48in_placeE,(_ZN30_INTERNAL_07bf3be1_4_k_cu_main4cuda3std6ranges3__45__cpo4sizeE - _ZN30_INTERNAL_07bf3be1_4_k_cu_main4cuda3std3__48in_placeE)
_ZN30_INTERNAL_07bf3be1_4_k_cu_main4cuda3std3__48in_placeE:
	.zero		1
	.type		_ZN30_INTERNAL_07bf3be1_4_k_cu_main4cuda3std6ranges3__45__cpo4sizeE,@object
	.size		_ZN30_INTERNAL_07bf3be1_4_k_cu_main4cuda3std6ranges3__45__cpo4sizeE,(_ZN30_INTERNAL_07bf3be1_4_k_cu_main6thrust24THRUST_300001_SM_1000_NS12placeholders2_3E - _ZN30_INTERNAL_07bf3be1_4_k_cu_main4cuda3std6ranges3__45__cpo4sizeE)
_ZN30_INTERNAL_07bf3be1_4_k_cu_main4cuda3std6ranges3__45__cpo4sizeE:
	.zero		1
	.type		_ZN30_INTERNAL_07bf3be1_4_k_cu_main6thrust24THRUST_300001_SM_1000_NS12placeholders2_3E,@object
	.size		_ZN30_INTERNAL_07bf3be1_4_k_cu_main6thrust24THRUST_300001_SM_1000_NS12placeholders2_3E,(_ZN30_INTERNAL_07bf3be1_4_k_cu_main4cuda3std3__45__cpo6cbeginE - _ZN30_INTERNAL_07bf3be1_4_k_cu_main6thrust24THRUST_300001_SM_1000_NS12placeholders2_3E)
_ZN30_INTERNAL_07bf3be1_4_k_cu_main6thrust24THRUST_300001_SM_1000_NS12placeholders2_3E:
	.zero		1
	.type		_ZN30_INTERNAL_07bf3be1_4_k_cu_main4cuda3std3__45__cpo6cbeginE,@object
	.size		_ZN30_INTERNAL_07bf3be1_4_k_cu_main4cuda3std3__45__cpo6cbeginE,(_ZN30_INTERNAL_07bf3be1_4_k_cu_main4cuda3std6ranges3__45__cpo6cbeginE - _ZN30_INTERNAL_07bf3be1_4_k_cu_main4cuda3std3__45__cpo6cbeginE)
_ZN30_INTERNAL_07bf3be1_4_k_cu_main4cuda3std3__45__cpo6cbeginE:
	.zero		1
	.type		_ZN30_INTERNAL_07bf3be1_4_k_cu_main4cuda3std6ranges3__45__cpo6cbeginE,@object
	.size		_ZN30_INTERNAL_07bf3be1_4_k_cu_main4cuda3std6ranges3__45__cpo6cbeginE,(_ZN30_INTERNAL_07bf3be1_4_k_cu_main6thrust24THRUST_300001_SM_1000_NS12placeholders2_7E - _ZN30_INTERNAL_07bf3be1_4_k_cu_main4cuda3std6ranges3__45__cpo6cbeginE)
_ZN30_INTERNAL_07bf3be1_4_k_cu_main4cuda3std6ranges3__45__cpo6cbeginE:
	.zero		1
	.type		_ZN30_INTERNAL_07bf3be1_4_k_cu_main6thrust24THRUST_300001_SM_1000_NS12placeholders2_7E,@object
	.size		_ZN30_INTERNAL_07bf3be1_4_k_cu_main6thrust24THRUST_300001_SM_1000_NS12placeholders2_7E,(_ZN30_INTERNAL_07bf3be1_4_k_cu_main4cuda3std3__45__cpo7crbeginE - _ZN30_INTERNAL_07bf3be1_4_k_cu_main6thrust24THRUST_300001_SM_1000_NS12placeholders2_7E)
_ZN30_INTERNAL_07bf3be1_4_k_cu_main6thrust24THRUST_300001_SM_1000_NS12placeholders2_7E:
	.zero		1
	.type		_ZN30_INTERNAL_07bf3be1_4_k_cu_main4cuda3std3__45__cpo7crbeginE,@object
	.size		_ZN30_INTERNAL_07bf3be1_4_k_cu_main4cuda3std3__45__cpo7crbeginE,(_ZN30_INTERNAL_07bf3be1_4_k_cu_main4cuda3std6ranges3__45__cpo4nextE - _ZN30_INTERNAL_07bf3be1_4_k_cu_main4cuda3std3__45__cpo7crbeginE)
_ZN30_INTERNAL_07bf3be1_4_k_cu_main4cuda3std3__45__cpo7crbeginE:
	.zero		1
	.type		_ZN30_INTERNAL_07bf3be1_4_k_cu_main4cuda3std6ranges3__45__cpo4nextE,@object
	.size		_ZN30_INTERNAL_07bf3be1_4_k_cu_main4cuda3std6ranges3__45__cpo4nextE,(_ZN30_INTERNAL_07bf3be1_4_k_cu_main4cuda3std6ranges3__45__cpo4swapE - _ZN30_INTERNAL_07bf3be1_4_k_cu_main4cuda3std6ranges3__45__cpo4nextE)
_ZN30_INTERNAL_07bf3be1_4_k_cu_main4cuda3std6ranges3__45__cpo4nextE:
	.zero		1
	.type		_ZN30_INTERNAL_07bf3be1_4_k_cu_main4cuda3std6ranges3__45__cpo4swapE,@object
	.size		_ZN30_INTERNAL_07bf3be1_4_k_cu_main4cuda3std6ranges3__45__cpo4swapE,(_ZN30_INTERNAL_07bf3be1_4_k_cu_main6thrust24THRUST_300001_SM_1000_NS8cuda_cub10par_nosyncE - _ZN30_INTERNAL_07bf3be1_4_k_cu_main4cuda3std6ranges3__45__cpo4swapE)
_ZN30_INTERNAL_07bf3be1_4_k_cu_main4cuda3std6ranges3__45__cpo4swapE:
	.zero		1
	.type		_ZN30_INTERNAL_07bf3be1_4_k_cu_main6thrust24THRUST_300001_SM_1000_NS8cuda_cub10par_nosyncE,@object
	.size		_ZN30_INTERNAL_07bf3be1_4_k_cu_main6thrust24THRUST_300001_SM_1000_NS8cuda_cub10par_nosyncE,(_ZN30_INTERNAL_07bf3be1_4_k_cu_main6thrust24THRUST_300001_SM_1000_NS12placeholders2_9E - _ZN30_INTERNAL_07bf3be1_4_k_cu_main6thrust24THRUST_300001_SM_1000_NS8cuda_cub10par_nosyncE)
_ZN30_INTERNAL_07bf3be1_4_k_cu_main6thrust24THRUST_300001_SM_1000_NS8cuda_cub10par_nosyncE:
	.zero		1
	.type		_ZN30_INTERNAL_07bf3be1_4_k_cu_main6thrust24THRUST_300001_SM_1000_NS12placeholders2_9E,@object
	.size		_ZN30_INTERNAL_07bf3be1_4_k_cu_main6thrust24THRUST_300001_SM_1000_NS12placeholders2_9E,(_ZN30_INTERNAL_07bf3be1_4_k_cu_main4cuda3std3__432_GLOBAL__N__07bf3be1_4_k_cu_main6ignoreE - _ZN30_INTERNAL_07bf3be1_4_k_cu_main6thrust24THRUST_300001_SM_1000_NS12placeholders2_9E)
_ZN30_INTERNAL_07bf3be1_4_k_cu_main6thrust24THRUST_300001_SM_1000_NS12placeholders2_9E:
	.zero		1
	.type		_ZN30_INTERNAL_07bf3be1_4_k_cu_main4cuda3std3__432_GLOBAL__N__07bf3be1_4_k_cu_main6ignoreE,@object
	.size		_ZN30_INTERNAL_07bf3be1_4_k_cu_main4cuda3std3__432_GLOBAL__N__07bf3be1_4_k_cu_main6ignoreE,(_ZN30_INTERNAL_07bf3be1_4_k_cu_main4cuda3std6ranges3__45__cpo4dataE - _ZN30_INTERNAL_07bf3be1_4_k_cu_main4cuda3std3__432_GLOBAL__N__07bf3be1_4_k_cu_main6ignoreE)
_ZN30_INTERNAL_07bf3be1_4_k_cu_main4cuda3std3__432_GLOBAL__N__07bf3be1_4_k_cu_main6ignoreE:
	.zero		1
	.type		_ZN30_INTERNAL_07bf3be1_4_k_cu_main4cuda3std6ranges3__45__cpo4dataE,@object
	.size		_ZN30_INTERNAL_07bf3be1_4_k_cu_main4cuda3std6ranges3__45__cpo4dataE,(_ZN30_INTERNAL_07bf3be1_4_k_cu_main6thrust24THRUST_300001_SM_1000_NS12placeholders2_1E - _ZN30_INTERNAL_07bf3be1_4_k_cu_main4cuda3std6ranges3__45__cpo4dataE)
_ZN30_INTERNAL_07bf3be1_4_k_cu_main4cuda3std6ranges3__45__cpo4dataE:
	.zero		1
	.type		_ZN30_INTERNAL_07bf3be1_4_k_cu_main6thrust24THRUST_300001_SM_1000_NS12placeholders2_1E,@object
	.size		_ZN30_INTERNAL_07bf3be1_4_k_cu_main6thrust24THRUST_300001_SM_1000_NS12placeholders2_1E,(_ZN30_INTERNAL_07bf3be1_4_k_cu_main4cuda3std3__45__cpo5beginE - _ZN30_INTERNAL_07bf3be1_4_k_cu_main6thrust24THRUST_300001_SM_1000_NS12placeholders2_1E)
_ZN30_INTERNAL_07bf3be1_4_k_cu_main6thrust24THRUST_300001_SM_1000_NS12placeholders2_1E:
	.zero		1
	.type		_ZN30_INTERNAL_07bf3be1_4_k_cu_main4cuda3std3__45__cpo5beginE,@object
	.size		_ZN30_INTERNAL_07bf3be1_4_k_cu_main4cuda3std3__45__cpo5beginE,(_ZN30_INTERNAL_07bf3be1_4_k_cu_main4cuda3std6ranges3__45__cpo5beginE - _ZN30_INTERNAL_07bf3be1_4_k_cu_main4cuda3std3__45__cpo5beginE)
_ZN30_INTERNAL_07bf3be1_4_k_cu_main4cuda3std3__45__cpo5beginE:
	.zero		1
	.type		_ZN30_INTERNAL_07bf3be1_4_k_cu_main4cuda3std6ranges3__45__cpo5beginE,@object
	.size		_ZN30_INTERNAL_07bf3be1_4_k_cu_main4cuda3std6ranges3__45__cpo5beginE,(_ZN30_INTERNAL_07bf3be1_4_k_cu_main6thrust24THRUST_300001_SM_1000_NS12placeholders2_5E - _ZN30_INTERNAL_07bf3be1_4_k_cu_main4cuda3std6ranges3__45__cpo5beginE)
_ZN30_INTERNAL_07bf3be1_4_k_cu_main4cuda3std6ranges3__45__cpo5beginE:
	.zero		1
	.type		_ZN30_INTERNAL_07bf3be1_4_k_cu_main6thrust24THRUST_300001_SM_1000_NS12placeholders2_5E,@object
	.size		_ZN30_INTERNAL_07bf3be1_4_k_cu_main6thrust24THRUST_300001_SM_1000_NS12placeholders2_5E,(_ZN30_INTERNAL_07bf3be1_4_k_cu_main4cuda3std3__45__cpo6rbeginE - _ZN30_INTERNAL_07bf3be1_4_k_cu_main6thrust24THRUST_300001_SM_1000_NS12placeholders2_5E)
_ZN30_INTERNAL_07bf3be1_4_k_cu_main6thrust24THRUST_300001_SM_1000_NS12placeholders2_5E:
	.zero		1
	.type		_ZN30_INTERNAL_07bf3be1_4_k_cu_main4cuda3std3__45__cpo6rbeginE,@object
	.size		_ZN30_INTERNAL_07bf3be1_4_k_cu_main4cuda3std3__45__cpo6rbeginE,(_ZN30_INTERNAL_07bf3be1_4_k_cu_main4cuda3std6ranges3__45__cpo7advanceE - _ZN30_INTERNAL_07bf3be1_4_k_cu_main4cuda3std3__45__cpo6rbeginE)
_ZN30_INTERNAL_07bf3be1_4_k_cu_main4cuda3std3__45__cpo6rbeginE:
	.zero		1
	.type		_ZN30_INTERNAL_07bf3be1_4_k_cu_main4cuda3std6ranges3__45__cpo7advanceE,@object
	.size		_ZN30_INTERNAL_07bf3be1_4_k_cu_main4cuda3std6ranges3__45__cpo7advanceE,(_ZN30_INTERNAL_07bf3be1_4_k_cu_main4cuda3std3__47nulloptE - _ZN30_INTERNAL_07bf3be1_4_k_cu_main4cuda3std6ranges3__45__cpo7advanceE)
_ZN30_INTERNAL_07bf3be1_4_k_cu_main4cuda3std6ranges3__45__cpo7advanceE:
	.zero		1
	.type		_ZN30_INTERNAL_07bf3be1_4_k_cu_main4cuda3std3__47nulloptE,@object
	.size		_ZN30_INTERNAL_07bf3be1_4_k_cu_main4cuda3std3__47nulloptE,(_ZN30_INTERNAL_07bf3be1_4_k_cu_main4cuda3std6ranges3__45__cpo8distanceE - _ZN30_INTERNAL_07bf3be1_4_k_cu_main4cuda3std3__47nulloptE)
_ZN30_INTERNAL_07bf3be1_4_k_cu_main4cuda3std3__47nulloptE:
	.zero		1
	.type		_ZN30_INTERNAL_07bf3be1_4_k_cu_main4cuda3std6ranges3__45__cpo8distanceE,@object
	.size		_ZN30_INTERNAL_07bf3be1_4_k_cu_main4cuda3std6ranges3__45__cpo8distanceE,(_ZN30_INTERNAL_07bf3be1_4_k_cu_main6thrust24THRUST_300001_SM_1000_NS12placeholders3_10E - _ZN30_INTERNAL_07bf3be1_4_k_cu_main4cuda3std6ranges3__45__cpo8distanceE)
_ZN30_INTERNAL_07bf3be1_4_k_cu_main4cuda3std6ranges3__45__cpo8distanceE:
	.zero		1
	.type		_ZN30_INTERNAL_07bf3be1_4_k_cu_main6thrust24THRUST_300001_SM_1000_NS12placeholders3_10E,@object
	.size		_ZN30_INTERNAL_07bf3be1_4_k_cu_main6thrust24THRUST_300001_SM_1000_NS12placeholders3_10E,(_ZN30_INTERNAL_07bf3be1_4_k_cu_main4cuda3std3__419piecewise_constructE - _ZN30_INTERNAL_07bf3be1_4_k_cu_main6thrust24THRUST_300001_SM_1000_NS12placeholders3_10E)
_ZN30_INTERNAL_07bf3be1_4_k_cu_main6thrust24THRUST_300001_SM_1000_NS12placeholders3_10E:
	.zero		1
	.type		_ZN30_INTERNAL_07bf3be1_4_k_cu_main4cuda3std3__419piecewise_constructE,@object
	.size		_ZN30_INTERNAL_07bf3be1_4_k_cu_main4cuda3std3__419piecewise_constructE,(_ZN30_INTERNAL_07bf3be1_4_k_cu_main4cuda3std6ranges3__45__cpo5cdataE - _ZN30_INTERNAL_07bf3be1_4_k_cu_main4cuda3std3__419piecewise_constructE)
_ZN30_INTERNAL_07bf3be1_4_k_cu_main4cuda3std3__419piecewise_constructE:
	.zero		1
	.type		_ZN30_INTERNAL_07bf3be1_4_k_cu_main4cuda3std6ranges3__45__cpo5cdataE,@object
	.size		_ZN30_INTERNAL_07bf3be1_4_k_cu_main4cuda3std6ranges3__45__cpo5cdataE,(_ZN30_INTERNAL_07bf3be1_4_k_cu_main6thrust24THRUST_300001_SM_1000_NS12placeholders2_2E - _ZN30_INTERNAL_07bf3be1_4_k_cu_main4cuda3std6ranges3__45__cpo5cdataE)
_ZN30_INTERNAL_07bf3be1_4_k_cu_main4cuda3std6ranges3__45__cpo5cdataE:
	.zero		1
	.type		_ZN30_INTERNAL_07bf3be1_4_k_cu_main6thrust24THRUST_300001_SM_1000_NS12placeholders2_2E,@object
	.size		_ZN30_INTERNAL_07bf3be1_4_k_cu_main6thrust24THRUST_300001_SM_1000_NS12placeholders2_2E,(_ZN30_INTERNAL_07bf3be1_4_k_cu_main4cuda3std3__45__cpo3endE - _ZN30_INTERNAL_07bf3be1_4_k_cu_main6thrust24THRUST_300001_SM_1000_NS12placeholders2_2E)
_ZN30_INTERNAL_07bf3be1_4_k_cu_main6thrust24THRUST_300001_SM_1000_NS12placeholders2_2E:
	.zero		1
	.type		_ZN30_INTERNAL_07bf3be1_4_k_cu_main4cuda3std3__45__cpo3endE,@object
	.size		_ZN30_INTERNAL_07bf3be1_4_k_cu_main4cuda3std3__45__cpo3endE,(_ZN30_INTERNAL_07bf3be1_4_k_cu_main4cuda3std6ranges3__45__cpo3endE - _ZN30_INTERNAL_07bf3be1_4_k_cu_main4cuda3std3__45__cpo3endE)
_ZN30_INTERNAL_07bf3be1_4_k_cu_main4cuda3std3__45__cpo3endE:
	.zero		1
	.type		_ZN30_INTERNAL_07bf3be1_4_k_cu_main4cuda3std6ranges3__45__cpo3endE,@object
	.size		_ZN30_INTERNAL_07bf3be1_4_k_cu_main4cuda3std6ranges3__45__cpo3endE,(_ZN30_INTERNAL_07bf3be1_4_k_cu_main6thrust24THRUST_300001_SM_1000_NS12placeholders2_6E - _ZN30_INTERNAL_07bf3be1_4_k_cu_main4cuda3std6ranges3__45__cpo3endE)
_ZN30_INTERNAL_07bf3be1_4_k_cu_main4cuda3std6ranges3__45__cpo3endE:
	.zero		1
	.type		_ZN30_INTERNAL_07bf3be1_4_k_cu_main6thrust24THRUST_300001_SM_1000_NS12placeholders2_6E,@object
	.size		_ZN30_INTERNAL_07bf3be1_4_k_cu_main6thrust24THRUST_300001_SM_1000_NS12placeholders2_6E,(_ZN30_INTERNAL_07bf3be1_4_k_cu_main4cuda3std3__45__cpo4rendE - _ZN30_INTERNAL_07bf3be1_4_k_cu_main6thrust24THRUST_300001_SM_1000_NS12placeholders2_6E)
_ZN30_INTERNAL_07bf3be1_4_k_cu_main6thrust24THRUST_300001_SM_1000_NS12placeholders2_6E:
	.zero		1
	.type		_ZN30_INTERNAL_07bf3be1_4_k_cu_main4cuda3std3__45__cpo4rendE,@object
	.size		_ZN30_INTERNAL_07bf3be1_4_k_cu_main4cuda3std3__45__cpo4rendE,(_ZN30_INTERNAL_07bf3be1_4_k_cu_main4cuda3std6ranges3__45__cpo9iter_swapE - _ZN30_INTERNAL_07bf3be1_4_k_cu_main4cuda3std3__45__cpo4rendE)
_ZN30_INTERNAL_07bf3be1_4_k_cu_main4cuda3std3__45__cpo4rendE:
	.zero		1
	.type		_ZN30_INTERNAL_07bf3be1_4_k_cu_main4cuda3std6ranges3__45__cpo9iter_swapE,@object
	.size		_ZN30_INTERNAL_07bf3be1_4_k_cu_main4cuda3std6ranges3__45__cpo9iter_swapE,(_ZN30_INTERNAL_07bf3be1_4_k_cu_main4cuda3std3__48unexpectE - _ZN30_INTERNAL_07bf3be1_4_k_cu_main4cuda3std6ranges3__45__cpo9iter_swapE)
_ZN30_INTERNAL_07bf3be1_4_k_cu_main4cuda3std6ranges3__45__cpo9iter_swapE:
	.zero		1
	.type		_ZN30_INTERNAL_07bf3be1_4_k_cu_main4cuda3std3__48unexpectE,@object
	.size		_ZN30_INTERNAL_07bf3be1_4_k_cu_main4cuda3std3__48unexpectE,(_ZN30_INTERNAL_07bf3be1_4_k_cu_main6thrust24THRUST_300001_SM_1000_NS8cuda_cub3parE - _ZN30_INTERNAL_07bf3be1_4_k_cu_main4cuda3std3__48unexpectE)
_ZN30_INTERNAL_07bf3be1_4_k_cu_main4cuda3std3__48unexpectE:
	.zero		1
	.type		_ZN30_INTERNAL_07bf3be1_4_k_cu_main6thrust24THRUST_300001_SM_1000_NS8cuda_cub3parE,@object
	.size		_ZN30_INTERNAL_07bf3be1_4_k_cu_main6thrust24THRUST_300001_SM_1000_NS8cuda_cub3parE,(_ZN30_INTERNAL_07bf3be1_4_k_cu_main6thrust24THRUST_300001_SM_1000_NS12placeholders2_4E - _ZN30_INTERNAL_07bf3be1_4_k_cu_main6thrust24THRUST_300001_SM_1000_NS8cuda_cub3parE)
_ZN30_INTERNAL_07bf3be1_4_k_cu_main6thrust24THRUST_300001_SM_1000_NS8cuda_cub3parE:
	.zero		1
	.type		_ZN30_INTERNAL_07bf3be1_4_k_cu_main6thrust24THRUST_300001_SM_1000_NS12placeholders2_4E,@object
	.size		_ZN30_INTERNAL_07bf3be1_4_k_cu_main6thrust24THRUST_300001_SM_1000_NS12placeholders2_4E,(_ZN30_INTERNAL_07bf3be1_4_k_cu_main4cuda3std3__45__cpo4cendE - _ZN30_INTERNAL_07bf3be1_4_k_cu_main6thrust24THRUST_300001_SM_1000_NS12placeholders2_4E)
_ZN30_INTERNAL_07bf3be1_4_k_cu_main6thrust24THRUST_300001_SM_1000_NS12placeholders2_4E:
	.zero		1
	.type		_ZN30_INTERNAL_07bf3be1_4_k_cu_main4cuda3std3__45__cpo4cendE,@object
	.size		_ZN30_INTERNAL_07bf3be1_4_k_cu_main4cuda3std3__45__cpo4cendE,(_ZN30_INTERNAL_07bf3be1_4_k_cu_main4cuda3std6ranges3__45__cpo4cendE - _ZN30_INTERNAL_07bf3be1_4_k_cu_main4cuda3std3__45__cpo4cendE)
_ZN30_INTERNAL_07bf3be1_4_k_cu_main4cuda3std3__45__cpo4cendE:
	.zero		1
	.type		_ZN30_INTERNAL_07bf3be1_4_k_cu_main4cuda3std6ranges3__45__cpo4cendE,@object
	.size		_ZN30_INTERNAL_07bf3be1_4_k_cu_main4cuda3std6ranges3__45__cpo4cendE,(_ZN30_INTERNAL_07bf3be1_4_k_cu_main4cuda3std3__420unreachable_sentinelE - _ZN30_INTERNAL_07bf3be1_4_k_cu_main4cuda3std6ranges3__45__cpo4cendE)
_ZN30_INTERNAL_07bf3be1_4_k_cu_main4cuda3std6ranges3__45__cpo4cendE:
	.zero		1
	.type		_ZN30_INTERNAL_07bf3be1_4_k_cu_main4cuda3std3__420unreachable_sentinelE,@object
	.size		_ZN30_INTERNAL_07bf3be1_4_k_cu_main4cuda3std3__420unreachable_sentinelE,(_ZN30_INTERNAL_07bf3be1_4_k_cu_main4cuda3std6ranges3__45__cpo5ssizeE - _ZN30_INTERNAL_07bf3be1_4_k_cu_main4cuda3std3__420unreachable_sentinelE)
_ZN30_INTERNAL_07bf3be1_4_k_cu_main4cuda3std3__420unreachable_sentinelE:
	.zero		1
	.type		_ZN30_INTERNAL_07bf3be1_4_k_cu_main4cuda3std6ranges3__45__cpo5ssizeE,@object
	.size		_ZN30_INTERNAL_07bf3be1_4_k_cu_main4cuda3std6ranges3__45__cpo5ssizeE,(_ZN30_INTERNAL_07bf3be1_4_k_cu_main6thrust24THRUST_300001_SM_1000_NS12placeholders2_8E - _ZN30_INTERNAL_07bf3be1_4_k_cu_main4cuda3std6ranges3__45__cpo5ssizeE)
_ZN30_INTERNAL_07bf3be1_4_k_cu_main4cuda3std6ranges3__45__cpo5ssizeE:
	.zero		1
	.type		_ZN30_INTERNAL_07bf3be1_4_k_cu_main6thrust24THRUST_300001_SM_1000_NS12placeholders2_8E,@object
	.size		_ZN30_INTERNAL_07bf3be1_4_k_cu_main6thrust24THRUST_300001_SM_1000_NS12placeholders2_8E,(_ZN30_INTERNAL_07bf3be1_4_k_cu_main4cuda3std3__45__cpo5crendE - _ZN30_INTERNAL_07bf3be1_4_k_cu_main6thrust24THRUST_300001_SM_1000_NS12placeholders2_8E)
_ZN30_INTERNAL_07bf3be1_4_k_cu_main6thrust24THRUST_300001_SM_1000_NS12placeholders2_8E:
	.zero		1
	.type		_ZN30_INTERNAL_07bf3be1_4_k_cu_main4cuda3std3__45__cpo5crendE,@object
	.size		_ZN30_INTERNAL_07bf3be1_4_k_cu_main4cuda3std3__45__cpo5crendE,(_ZN30_INTERNAL_07bf3be1_4_k_cu_main4cuda3std6ranges3__45__cpo4prevE - _ZN30_INTERNAL_07bf3be1_4_k_cu_main4cuda3std3__45__cpo5crendE)
_ZN30_INTERNAL_07bf3be1_4_k_cu_main4cuda3std3__45__cpo5crendE:
	.zero		1
	.type		_ZN30_INTERNAL_07bf3be1_4_k_cu_main4cuda3std6ranges3__45__cpo4prevE,@object
	.size		_ZN30_INTERNAL_07bf3be1_4_k_cu_main4cuda3std6ranges3__45__cpo4prevE,(_ZN30_INTERNAL_07bf3be1_4_k_cu_main4cuda3std6ranges3__45__cpo9iter_moveE - _ZN30_INTERNAL_07bf3be1_4_k_cu_main4cuda3std6ranges3__45__cpo4prevE)
_ZN30_INTERNAL_07bf3be1_4_k_cu_main4cuda3std6ranges3__45__cpo4prevE:
	.zero		1
	.type		_ZN30_INTERNAL_07bf3be1_4_k_cu_main4cuda3std6ranges3__45__cpo9iter_moveE,@object
	.size		_ZN30_INTERNAL_07bf3be1_4_k_cu_main4cuda3std6ranges3__45__cpo9iter_moveE,(_ZN30_INTERNAL_07bf3be1_4_k_cu_main6thrust24THRUST_300001_SM_1000_NS6system6detail10sequential3seqE - _ZN30_INTERNAL_07bf3be1_4_k_cu_main4cuda3std6ranges3__45__cpo9iter_moveE)
_ZN30_INTERNAL_07bf3be1_4_k_cu_main4cuda3std6ranges3__45__cpo9iter_moveE:
	.zero		1
	.type		_ZN30_INTERNAL_07bf3be1_4_k_cu_main6thrust24THRUST_300001_SM_1000_NS6system6detail10sequential3seqE,@object
	.size		_ZN30_INTERNAL_07bf3be1_4_k_cu_main6thrust24THRUST_300001_SM_1000_NS6system6detail10sequential3seqE,(.L_31 - _ZN30_INTERNAL_07bf3be1_4_k_cu_main6thrust24THRUST_300001_SM_1000_NS6system6detail10sequential3seqE)
_ZN30_INTERNAL_07bf3be1_4_k_cu_main6thrust24THRUST_300001_SM_1000_NS6system6detail10sequential3seqE:
	.zero		1
.L_31:


//--------------------- .nv.shared._ZN3cub18CUB_300001_SM_10006detail6reduce18DeviceReduceKernelINS2_10policy_hubIfyN4cuda3std3__44plusIfEEE10Policy1000EN6thrust24THRUST_300001_SM_1000_NS6detail15normal_iteratorINSD_10device_ptrIfEEEEyS9_f6squareIfEEEvT0_PT3_T1_NS0_13GridEvenShareISO_EET2_T4_ --------------------------
	.section	.nv.shared._ZN3cub18CUB_300001_SM_10006detail6reduce18DeviceReduceKernelINS2_10policy_hubIfyN4cuda3std3__44plusIfEEE10Policy1000EN6thrust24THRUST_300001_SM_1000_NS6detail15normal_iteratorINSD_10device_ptrIfEEEEyS9_f6squareIfEEEvT0_PT3_T1_NS0_13GridEvenShareISO_EET2_T4_,"aw",@nobits
	.sectionflags	@""
	.align	4
.nv.shared._ZN3cub18CUB_300001_SM_10006detail6reduce18DeviceReduceKernelINS2_10policy_hubIfyN4cuda3std3__44plusIfEEE10Policy1000EN6thrust24THRUST_300001_SM_1000_NS6detail15normal_iteratorINSD_10device_ptrIfEEEEyS9_f6squareIfEEEvT0_PT3_T1_NS0_13GridEvenShareISO_EET2_T4_:
	.zero		1068


//--------------------- .nv.shared._ZN3cub18CUB_300001_SM_10006detail6reduce28DeviceReduceSingleTileKernelINS2_10policy_hubIfyN4cuda3std3__44plusIfEEE10Policy1000EN6thrust24THRUST_300001_SM_1000_NS6detail15normal_iteratorINSD_10device_ptrIfEEEEPfyS9_ff6squareIfEEEvT0_T1_T2_T3_T4_T6_ --------------------------
	.section	.nv.shared._ZN3cub18CUB_300001_SM_10006detail6reduce28DeviceReduceSingleTileKernelINS2_10policy_hubIfyN4cuda3std3__44plusIfEEE10Policy1000EN6thrust24THRUST_300001_SM_1000_NS6detail15normal_iteratorINSD_10device_ptrIfEEEEPfyS9_ff6squareIfEEEvT0_T1_T2_T3_T4_T6_,"aw",@nobits
	.sectionflags	@""
	.align	4
.nv.shared._ZN3cub18CUB_300001_SM_10006detail6reduce28DeviceReduceSingleTileKernelINS2_10policy_hubIfyN4cuda3std3__44plusIfEEE10Policy1000EN6thrust24THRUST_300001_SM_1000_NS6detail15normal_iteratorINSD_10device_ptrIfEEEEPfyS9_ff6squareIfEEEvT0_T1_T2_T3_T4_T6_:
	.zero		1068


//--------------------- .nv.shared._ZN3cub18CUB_300001_SM_10006detail6reduce28DeviceReduceSingleTileKernelINS2_10policy_hubIfjN4cuda3std3__44plusIfEEE10Policy1000EPfSC_iS9_ffNS7_10__identityEEEvT0_T1_T2_T3_T4_T6_ --------------------------
	.section	.nv.shared._ZN3cub18CUB_300001_SM_10006detail6reduce28DeviceReduceSingleTileKernelINS2_10policy_hubIfjN4cuda3std3__44plusIfEEE10Policy1000EPfSC_iS9_ffNS7_10__identityEEEvT0_T1_T2_T3_T4_T6_,"aw",@nobits
	.sectionflags	@""
	.align	4
.nv.shared._ZN3cub18CUB_300001_SM_10006detail6reduce28DeviceReduceSingleTileKernelINS2_10policy_hubIfjN4cuda3std3__44plusIfEEE10Policy1000EPfSC_iS9_ffNS7_10__identityEEEvT0_T1_T2_T3_T4_T6_:
	.zero		1108


//--------------------- .nv.shared._ZN3cub18CUB_300001_SM_10006detail6reduce18DeviceReduceKernelINS2_10policy_hubIfjN4cuda3std3__44plusIfEEE10Policy1000EN6thrust24THRUST_300001_SM_1000_NS6detail15normal_iteratorINSD_10device_ptrIfEEEEjS9_f6squareIfEEEvT0_PT3_T1_NS0_13GridEvenShareISO_EET2_T4_ --------------------------
	.section	.nv.shared._ZN3cub18CUB_300001_SM_10006detail6reduce18DeviceReduceKernelINS2_10policy_hubIfjN4cuda3std3__44plusIfEEE10Policy1000EN6thrust24THRUST_300001_SM_1000_NS6detail15normal_iteratorINSD_10device_ptrIfEEEEjS9_f6squareIfEEEvT0_PT3_T1_NS0_13GridEvenShareISO_EET2_T4_,"aw",@nobits
	.sectionflags	@""
	.align	4
.nv.shared._ZN3cub18CUB_300001_SM_10006detail6reduce18DeviceReduceKernelINS2_10policy_hubIfjN4cuda3std3__44plusIfEEE10Policy1000EN6thrust24THRUST_300001_SM_1000_NS6detail15normal_iteratorINSD_10device_ptrIfEEEEjS9_f6squareIfEEEvT0_PT3_T1_NS0_13GridEvenShareISO_EET2_T4_:
	.zero		1108


//--------------------- .nv.shared._ZN3cub18CUB_300001_SM_10006detail6reduce28DeviceReduceSingleTileKernelINS2_10policy_hubIfjN4cuda3std3__44plusIfEEE10Policy1000EN6thrust24THRUST_300001_SM_1000_NS6detail15normal_iteratorINSD_10device_ptrIfEEEEPfjS9_ff6squareIfEEEvT0_T1_T2_T3_T4_T6_ --------------------------
	.section	.nv.shared._ZN3cub18CUB_300001_SM_10006detail6reduce28DeviceReduceSingleTileKernelINS2_10policy_hubIfjN4cuda3std3__44plusIfEEE10Policy1000EN6thrust24THRUST_300001_SM_1000_NS6detail15normal_iteratorINSD_10device_ptrIfEEEEPfjS9_ff6squareIfEEEvT0_T1_T2_T3_T4_T6_,"aw",@nobits
	.sectionflags	@""
	.align	4
.nv.shared._ZN3cub18CUB_300001_SM_10006detail6reduce28DeviceReduceSingleTileKernelINS2_10policy_hubIfjN4cuda3std3__44plusIfEEE10Policy1000EN6thrust24THRUST_300001_SM_1000_NS6detail15normal_iteratorINSD_10device_ptrIfEEEEPfjS9_ff6squareIfEEEvT0_T1_T2_T3_T4_T6_:
	.zero		1108


//--------------------- .nv.constant0._ZN3cub18CUB_300001_SM_10006detail6reduce28DeviceReduceSingleTileKernelINS2_10policy_hubIfyN4cuda3std3__44plusIfEEE10Policy1000EPfSC_iS9_ffNS7_10__identityEEEvT0_T1_T2_T3_T4_T6_ --------------------------
	.section	.nv.constant0._ZN3cub18CUB_300001_SM_10006detail6reduce28DeviceReduceSingleTileKernelINS2_10policy_hubIfyN4cuda3std3__44plusIfEEE10Policy1000EPfSC_iS9_ffNS7_10__identityEEEvT0_T1_T2_T3_T4_T6_,"a",@progbits
	.sectionflags	@""
	.align	4
.nv.constant0._ZN3cub18CUB_300001_SM_10006detail6reduce28DeviceReduceSingleTileKernelINS2_10policy_hubIfyN4cuda3std3__44plusIfEEE10Policy1000EPfSC_iS9_ffNS7_10__identityEEEvT0_T1_T2_T3_T4_T6_:
	.zero		925


//--------------------- .nv.constant0._ZN3cub18CUB_300001_SM_10006detail6reduce18DeviceReduceKernelINS2_10policy_hubIfyN4cuda3std3__44plusIfEEE10Policy1000EN6thrust24THRUST_300001_SM_1000_NS6detail15normal_iteratorINSD_10device_ptrIfEEEEyS9_f6squareIfEEEvT0_PT3_T1_NS0_13GridEvenShareISO_EET2_T4_ --------------------------
	.section	.nv.constant0._ZN3cub18CUB_300001_SM_10006detail6reduce18DeviceReduceKernelINS2_10policy_hubIfyN4cuda3std3__44plusIfEEE10Policy1000EN6thrust24THRUST_300001_SM_1000_NS6detail15normal_iteratorINSD_10device_ptrIfEEEEyS9_f6squareIfEEEvT0_PT3_T1_NS0_13GridEvenShareISO_EET2_T4_,"a",@progbits
	.sectionflags	@""
	.align	4
.nv.constant0._ZN3cub18CUB_300001_SM_10006detail6reduce18DeviceReduceKernelINS2_10policy_hubIfyN4cuda3std3__44plusIfEEE10Policy1000EN6thrust24THRUST_300001_SM_1000_NS6detail15normal_iteratorINSD_10device_ptrIfEEEEyS9_f6squareIfEEEvT0_PT3_T1_NS0_13GridEvenShareISO_EET2_T4_:
	.zero		994


//--------------------- .nv.constant0._ZN3cub18CUB_300001_SM_10006detail6reduce28DeviceReduceSingleTileKernelINS2_10policy_hubIfyN4cuda3std3__44plusIfEEE10Policy1000EN6thrust24THRUST_300001_SM_1000_NS6detail15normal_iteratorINSD_10device_ptrIfEEEEPfyS9_ff6squareIfEEEvT0_T1_T2_T3_T4_T6_ --------------------------
	.section	.nv.constant0._ZN3cub18CUB_300001_SM_10006detail6reduce28DeviceReduceSingleTileKernelINS2_10policy_hubIfyN4cuda3std3__44plusIfEEE10Policy1000EN6thrust24THRUST_300001_SM_1000_NS6detail15normal_iteratorINSD_10device_ptrIfEEEEPfyS9_ff6squareIfEEEvT0_T1_T2_T3_T4_T6_,"a",@progbits
	.sectionflags	@""
	.align	4
.nv.constant0._ZN3cub18CUB_300001_SM_10006detail6reduce28DeviceReduceSingleTileKernelINS2_10policy_hubIfyN4cuda3std3__44plusIfEEE10Policy1000EN6thrust24THRUST_300001_SM_1000_NS6detail15normal_iteratorINSD_10device_ptrIfEEEEPfyS9_ff6squareIfEEEvT0_T1_T2_T3_T4_T6_:
	.zero		929


//--------------------- .nv.constant0._ZN3cub18CUB_300001_SM_10006detail6reduce28DeviceReduceSingleTileKernelINS2_10policy_hubIfjN4cuda3std3__44plusIfEEE10Policy1000EPfSC_iS9_ffNS7_10__identityEEEvT0_T1_T2_T3_T4_T6_ --------------------------
	.section	.nv.constant0._ZN3cub18CUB_300001_SM_10006detail6reduce28DeviceReduceSingleTileKernelINS2_10policy_hubIfjN4cuda3std3__44plusIfEEE10Policy1000EPfSC_iS9_ffNS7_10__identityEEEvT0_T1_T2_T3_T4_T6_,"a",@progbits
	.sectionflags	@""
	.align	4
.nv.constant0._ZN3cub18CUB_300001_SM_10006detail6reduce28DeviceReduceSingleTileKernelINS2_10policy_hubIfjN4cuda3std3__44plusIfEEE10Policy1000EPfSC_iS9_ffNS7_10__identityEEEvT0_T1_T2_T3_T4_T6_:
	.zero		925


//--------------------- .nv.constant0._ZN3cub18CUB_300001_SM_10006detail6reduce18DeviceReduceKernelINS2_10policy_hubIfjN4cuda3std3__44plusIfEEE10Policy1000EN6thrust24THRUST_300001_SM_1000_NS6detail15normal_iteratorINSD_10device_ptrIfEEEEjS9_f6squareIfEEEvT0_PT3_T1_NS0_13GridEvenShareISO_EET2_T4_ --------------------------
	.section	.nv.constant0._ZN3cub18CUB_300001_SM_10006detail6reduce18DeviceReduceKernelINS2_10policy_hubIfjN4cuda3std3__44plusIfEEE10Policy1000EN6thrust24THRUST_300001_SM_1000_NS6detail15normal_iteratorINSD_10device_ptrIfEEEEjS9_f6squareIfEEEvT0_PT3_T1_NS0_13GridEvenShareISO_EET2_T4_,"a",@progbits
	.sectionflags	@""
	.align	4
.nv.constant0._ZN3cub18CUB_300001_SM_10006detail6reduce18DeviceReduceKernelINS2_10policy_hubIfjN4cuda3std3__44plusIfEEE10Policy1000EN6thrust24THRUST_300001_SM_1000_NS6detail15normal_iteratorINSD_10device_ptrIfEEEEjS9_f6squareIfEEEvT0_PT3_T1_NS0_13GridEvenShareISO_EET2_T4_:
	.zero		958


//--------------------- .nv.constant0._ZN3cub18CUB_300001_SM_10006detail6reduce28DeviceReduceSingleTileKernelINS2_10policy_hubIfjN4cuda3std3__44plusIfEEE10Policy1000EN6thrust24THRUST_300001_SM_1000_NS6detail15normal_iteratorINSD_10device_ptrIfEEEEPfjS9_ff6squareIfEEEvT0_T1_T2_T3_T4_T6_ --------------------------
	.section	.nv.constant0._ZN3cub18CUB_300001_SM_10006detail6reduce28DeviceReduceSingleTileKernelINS2_10policy_hubIfjN4cuda3std3__44plusIfEEE10Policy1000EN6thrust24THRUST_300001_SM_1000_NS6detail15normal_iteratorINSD_10device_ptrIfEEEEPfjS9_ff6squareIfEEEvT0_T1_T2_T3_T4_T6_,"a",@progbits
	.sectionflags	@""
	.align	4
.nv.constant0._ZN3cub18CUB_300001_SM_10006detail6reduce28DeviceReduceSingleTileKernelINS2_10policy_hubIfjN4cuda3std3__44plusIfEEE10Policy1000EN6thrust24THRUST_300001_SM_1000_NS6detail15normal_iteratorINSD_10device_ptrIfEEEEPfjS9_ff6squareIfEEEvT0_T1_T2_T3_T4_T6_:
	.zero		925


//--------------------- .nv.constant0._ZN3cub18CUB_300001_SM_10006detail11EmptyKernelIvEEvv --------------------------
	.section	.nv.constant0._ZN3cub18CUB_300001_SM_10006detail11EmptyKernelIvEEvv,"a",@progbits
	.sectionflags	@""
	.align	4
.nv.constant0._ZN3cub18CUB_300001_SM_10006detail11EmptyKernelIvEEvv:
	.zero		896


//--------------------- SYMBOLS --------------------------

	.type		.nv.reservedSmem.offset0,@object
	.size		.nv.reservedSmem.offset0,0x4
	.type		.nv.reservedSmem.cap,@object
	.size		.nv.reservedSmem.cap,0x4
